//
// Generated by NVIDIA NVVM Compiler
//
// Compiler Build ID: CL-36424714
// Cuda compilation tools, release 13.0, V13.0.88
// Based on NVVM 20.0.0
//

.version 9.0
.target sm_100
.address_size 64

	// .globl	_Z13k_swapcolumnsPdjjj
.global .align 1 .b8 _ZN34_INTERNAL_3da9403c_4_k_cu_12b5159a4cuda3std3__45__cpo5beginE[1];
.global .align 1 .b8 _ZN34_INTERNAL_3da9403c_4_k_cu_12b5159a4cuda3std3__45__cpo3endE[1];
.global .align 1 .b8 _ZN34_INTERNAL_3da9403c_4_k_cu_12b5159a4cuda3std3__45__cpo6cbeginE[1];
.global .align 1 .b8 _ZN34_INTERNAL_3da9403c_4_k_cu_12b5159a4cuda3std3__45__cpo4cendE[1];
.global .align 1 .b8 _ZN34_INTERNAL_3da9403c_4_k_cu_12b5159a4cuda3std3__45__cpo6rbeginE[1];
.global .align 1 .b8 _ZN34_INTERNAL_3da9403c_4_k_cu_12b5159a4cuda3std3__45__cpo4rendE[1];
.global .align 1 .b8 _ZN34_INTERNAL_3da9403c_4_k_cu_12b5159a4cuda3std3__45__cpo7crbeginE[1];
.global .align 1 .b8 _ZN34_INTERNAL_3da9403c_4_k_cu_12b5159a4cuda3std3__45__cpo5crendE[1];
.global .align 1 .b8 _ZN34_INTERNAL_3da9403c_4_k_cu_12b5159a4cuda3std3__436_GLOBAL__N__3da9403c_4_k_cu_12b5159a6ignoreE[1];
.global .align 1 .b8 _ZN34_INTERNAL_3da9403c_4_k_cu_12b5159a4cuda3std3__419piecewise_constructE[1];
.global .align 1 .b8 _ZN34_INTERNAL_3da9403c_4_k_cu_12b5159a4cuda3std3__48in_placeE[1];
.global .align 1 .b8 _ZN34_INTERNAL_3da9403c_4_k_cu_12b5159a4cuda3std3__420unreachable_sentinelE[1];
.global .align 1 .b8 _ZN34_INTERNAL_3da9403c_4_k_cu_12b5159a4cuda3std3__47nulloptE[1];
.global .align 1 .b8 _ZN34_INTERNAL_3da9403c_4_k_cu_12b5159a4cuda3std3__48unexpectE[1];
.global .align 1 .b8 _ZN34_INTERNAL_3da9403c_4_k_cu_12b5159a4cuda3std6ranges3__45__cpo4swapE[1];
.global .align 1 .b8 _ZN34_INTERNAL_3da9403c_4_k_cu_12b5159a4cuda3std6ranges3__45__cpo9iter_moveE[1];
.global .align 1 .b8 _ZN34_INTERNAL_3da9403c_4_k_cu_12b5159a4cuda3std6ranges3__45__cpo5beginE[1];
.global .align 1 .b8 _ZN34_INTERNAL_3da9403c_4_k_cu_12b5159a4cuda3std6ranges3__45__cpo3endE[1];
.global .align 1 .b8 _ZN34_INTERNAL_3da9403c_4_k_cu_12b5159a4cuda3std6ranges3__45__cpo6cbeginE[1];
.global .align 1 .b8 _ZN34_INTERNAL_3da9403c_4_k_cu_12b5159a4cuda3std6ranges3__45__cpo4cendE[1];
.global .align 1 .b8 _ZN34_INTERNAL_3da9403c_4_k_cu_12b5159a4cuda3std6ranges3__45__cpo7advanceE[1];
.global .align 1 .b8 _ZN34_INTERNAL_3da9403c_4_k_cu_12b5159a4cuda3std6ranges3__45__cpo9iter_swapE[1];
.global .align 1 .b8 _ZN34_INTERNAL_3da9403c_4_k_cu_12b5159a4cuda3std6ranges3__45__cpo4nextE[1];
.global .align 1 .b8 _ZN34_INTERNAL_3da9403c_4_k_cu_12b5159a4cuda3std6ranges3__45__cpo4prevE[1];
.global .align 1 .b8 _ZN34_INTERNAL_3da9403c_4_k_cu_12b5159a4cuda3std6ranges3__45__cpo4dataE[1];
.global .align 1 .b8 _ZN34_INTERNAL_3da9403c_4_k_cu_12b5159a4cuda3std6ranges3__45__cpo5cdataE[1];
.global .align 1 .b8 _ZN34_INTERNAL_3da9403c_4_k_cu_12b5159a4cuda3std6ranges3__45__cpo4sizeE[1];
.global .align 1 .b8 _ZN34_INTERNAL_3da9403c_4_k_cu_12b5159a4cuda3std6ranges3__45__cpo5ssizeE[1];
.global .align 1 .b8 _ZN34_INTERNAL_3da9403c_4_k_cu_12b5159a4cuda3std6ranges3__45__cpo8distanceE[1];
.global .align 1 .b8 _ZN34_INTERNAL_3da9403c_4_k_cu_12b5159a6thrust24THRUST_300001_SM_1000_NS8cuda_cub3parE[1];
.global .align 1 .b8 _ZN34_INTERNAL_3da9403c_4_k_cu_12b5159a6thrust24THRUST_300001_SM_1000_NS8cuda_cub10par_nosyncE[1];
.global .align 1 .b8 _ZN34_INTERNAL_3da9403c_4_k_cu_12b5159a6thrust24THRUST_300001_SM_1000_NS6system6detail10sequential3seqE[1];
.global .align 1 .b8 _ZN34_INTERNAL_3da9403c_4_k_cu_12b5159a6thrust24THRUST_300001_SM_1000_NS6system3cpp3parE[1];
.global .align 1 .b8 _ZN34_INTERNAL_3da9403c_4_k_cu_12b5159a6thrust24THRUST_300001_SM_1000_NS12placeholders2_1E[1];
.global .align 1 .b8 _ZN34_INTERNAL_3da9403c_4_k_cu_12b5159a6thrust24THRUST_300001_SM_1000_NS12placeholders2_2E[1];
.global .align 1 .b8 _ZN34_INTERNAL_3da9403c_4_k_cu_12b5159a6thrust24THRUST_300001_SM_1000_NS12placeholders2_3E[1];
.global .align 1 .b8 _ZN34_INTERNAL_3da9403c_4_k_cu_12b5159a6thrust24THRUST_300001_SM_1000_NS12placeholders2_4E[1];
.global .align 1 .b8 _ZN34_INTERNAL_3da9403c_4_k_cu_12b5159a6thrust24THRUST_300001_SM_1000_NS12placeholders2_5E[1];
.global .align 1 .b8 _ZN34_INTERNAL_3da9403c_4_k_cu_12b5159a6thrust24THRUST_300001_SM_1000_NS12placeholders2_6E[1];
.global .align 1 .b8 _ZN34_INTERNAL_3da9403c_4_k_cu_12b5159a6thrust24THRUST_300001_SM_1000_NS12placeholders2_7E[1];
.global .align 1 .b8 _ZN34_INTERNAL_3da9403c_4_k_cu_12b5159a6thrust24THRUST_300001_SM_1000_NS12placeholders2_8E[1];
.global .align 1 .b8 _ZN34_INTERNAL_3da9403c_4_k_cu_12b5159a6thrust24THRUST_300001_SM_1000_NS12placeholders2_9E[1];
.global .align 1 .b8 _ZN34_INTERNAL_3da9403c_4_k_cu_12b5159a6thrust24THRUST_300001_SM_1000_NS12placeholders3_10E[1];
.global .align 1 .b8 _ZN34_INTERNAL_3da9403c_4_k_cu_12b5159a6thrust24THRUST_300001_SM_1000_NS3seqE[1];
.global .align 1 .b8 _ZN34_INTERNAL_3da9403c_4_k_cu_12b5159a6thrust24THRUST_300001_SM_1000_NS6deviceE[1];
.extern .shared .align 16 .b8 _ZN6thrust24THRUST_300001_SM_1000_NS8cuda_cub4core6detail5shmemE[];

.visible .entry _Z13k_swapcolumnsPdjjj(
	.param .u64 .ptr .align 1 _Z13k_swapcolumnsPdjjj_param_0,
	.param .u32 _Z13k_swapcolumnsPdjjj_param_1,
	.param .u32 _Z13k_swapcolumnsPdjjj_param_2,
	.param .u32 _Z13k_swapcolumnsPdjjj_param_3
)
{
	.reg .pred 	%p<3>;
	.reg .b32 	%r<17>;
	.reg .b64 	%rd<7>;
	.reg .b64 	%fd<3>;

	ld.param.u64 	%rd2, [_Z13k_swapcolumnsPdjjj_param_0];
	ld.param.u32 	%r8, [_Z13k_swapcolumnsPdjjj_param_1];
	ld.param.u32 	%r9, [_Z13k_swapcolumnsPdjjj_param_2];
	ld.param.u32 	%r10, [_Z13k_swapcolumnsPdjjj_param_3];
	mov.u32 	%r1, %ntid.x;
	mov.u32 	%r11, %ctaid.x;
	mov.u32 	%r12, %tid.x;
	mad.lo.s32 	%r16, %r1, %r11, %r12;
	setp.ge.u32 	%p1, %r16, %r8;
	@%p1 bra 	$L__BB0_3;
	cvta.to.global.u64 	%rd1, %rd2;
	mul.lo.s32 	%r3, %r9, %r8;
	mul.lo.s32 	%r4, %r10, %r8;
	mov.u32 	%r13, %nctaid.x;
	mul.lo.s32 	%r5, %r1, %r13;
$L__BB0_2:
	add.s32 	%r14, %r16, %r3;
	mul.wide.u32 	%rd3, %r14, 8;
	add.s64 	%rd4, %rd1, %rd3;
	ld.global.f64 	%fd1, [%rd4];
	add.s32 	%r15, %r16, %r4;
	mul.wide.u32 	%rd5, %r15, 8;
	add.s64 	%rd6, %rd1, %rd5;
	ld.global.f64 	%fd2, [%rd6];
	st.global.f64 	[%rd4], %fd2;
	st.global.f64 	[%rd6], %fd1;
	add.s32 	%r16, %r16, %r5;
	setp.lt.u32 	%p2, %r16, %r8;
	@%p2 bra 	$L__BB0_2;
$L__BB0_3:
	ret;

}
	// .globl	_Z7k_lucolPdjj
.visible .entry _Z7k_lucolPdjj(
	.param .u64 .ptr .align 1 _Z7k_lucolPdjj_param_0,
	.param .u32 _Z7k_lucolPdjj_param_1,
	.param .u32 _Z7k_lucolPdjj_param_2
)
{
	.reg .pred 	%p<21>;
	.reg .b32 	%r<146>;
	.reg .b64 	%rd<131>;
	.reg .b64 	%fd<146>;

	ld.param.u64 	%rd5, [_Z7k_lucolPdjj_param_0];
	ld.param.u32 	%r60, [_Z7k_lucolPdjj_param_1];
	ld.param.u32 	%r61, [_Z7k_lucolPdjj_param_2];
	cvta.to.global.u64 	%rd1, %rd5;
	mov.u32 	%r62, %ntid.x;
	mov.u32 	%r63, %ctaid.x;
	mov.u32 	%r64, %tid.x;
	mad.lo.s32 	%r127, %r62, %r63, %r64;
	mov.u32 	%r65, %nctaid.x;
	mul.lo.s32 	%r2, %r62, %r65;
	setp.ge.u32 	%p1, %r127, %r60;
	@%p1 bra 	$L__BB1_31;
	setp.ne.s32 	%p2, %r61, 0;
	mul.lo.s32 	%r3, %r61, %r60;
	add.s32 	%r66, %r3, %r61;
	mul.wide.u32 	%rd6, %r66, 8;
	add.s64 	%rd2, %rd1, %rd6;
	@%p2 bra 	$L__BB1_5;
$L__BB1_2:
	setp.eq.s32 	%p19, %r127, 0;
	@%p19 bra 	$L__BB1_4;
	mul.lo.s32 	%r126, %r127, %r60;
	mul.wide.u32 	%rd129, %r126, 8;
	add.s64 	%rd130, %rd1, %rd129;
	ld.global.f64 	%fd134, [%rd130];
	ld.global.f64 	%fd135, [%rd2];
	div.rn.f64 	%fd136, %fd134, %fd135;
	st.global.f64 	[%rd130], %fd136;
$L__BB1_4:
	add.s32 	%r127, %r127, %r2;
	setp.lt.u32 	%p20, %r127, %r60;
	@%p20 bra 	$L__BB1_2;
	bra.uni 	$L__BB1_31;
$L__BB1_5:
	and.b32  	%r6, %r61, 7;
	and.b32  	%r7, %r61, 3;
	and.b32  	%r8, %r61, -8;
	and.b32  	%r9, %r61, 1;
	neg.s32 	%r10, %r8;
	shl.b32 	%r11, %r60, 3;
	mul.lo.s32 	%r12, %r60, 3;
	shl.b32 	%r13, %r60, 2;
	mul.lo.s32 	%r14, %r60, 5;
	mul.lo.s32 	%r15, %r60, 6;
$L__BB1_6:
	setp.le.u32 	%p3, %r127, %r61;
	@%p3 bra 	$L__BB1_30;
	setp.lt.u32 	%p4, %r61, 8;
	add.s32 	%r68, %r127, %r3;
	mul.wide.u32 	%rd7, %r68, 8;
	add.s64 	%rd3, %rd1, %rd7;
	ld.global.f64 	%fd140, [%rd3];
	mov.b32 	%r130, 0;
	@%p4 bra 	$L__BB1_10;
	add.s32 	%r132, %r3, 3;
	add.s32 	%r140, %r60, %r127;
	shl.b32 	%r69, %r60, 1;
	add.s32 	%r139, %r69, %r127;
	add.s32 	%r138, %r12, %r127;
	add.s32 	%r137, %r13, %r127;
	add.s32 	%r136, %r14, %r127;
	add.s32 	%r135, %r15, %r127;
	mad.lo.s32 	%r134, %r60, 7, %r127;
	mov.u32 	%r133, %r127;
	mov.u32 	%r141, %r10;
$L__BB1_9:
	.pragma "nounroll";
	add.s32 	%r70, %r132, -3;
	mul.wide.u32 	%rd8, %r70, 8;
	add.s64 	%rd9, %rd1, %rd8;
	ld.global.f64 	%fd19, [%rd9];
	mul.wide.u32 	%rd10, %r133, 8;
	add.s64 	%rd11, %rd1, %rd10;
	ld.global.f64 	%fd20, [%rd11];
	mul.f64 	%fd21, %fd19, %fd20;
	sub.f64 	%fd22, %fd140, %fd21;
	st.global.f64 	[%rd3], %fd22;
	add.s32 	%r71, %r132, -2;
	mul.wide.u32 	%rd12, %r71, 8;
	add.s64 	%rd13, %rd1, %rd12;
	ld.global.f64 	%fd23, [%rd13];
	mul.wide.u32 	%rd14, %r140, 8;
	add.s64 	%rd15, %rd1, %rd14;
	ld.global.f64 	%fd24, [%rd15];
	mul.f64 	%fd25, %fd23, %fd24;
	sub.f64 	%fd26, %fd22, %fd25;
	st.global.f64 	[%rd3], %fd26;
	add.s32 	%r72, %r132, -1;
	mul.wide.u32 	%rd16, %r72, 8;
	add.s64 	%rd17, %rd1, %rd16;
	ld.global.f64 	%fd27, [%rd17];
	mul.wide.u32 	%rd18, %r139, 8;
	add.s64 	%rd19, %rd1, %rd18;
	ld.global.f64 	%fd28, [%rd19];
	mul.f64 	%fd29, %fd27, %fd28;
	sub.f64 	%fd30, %fd26, %fd29;
	st.global.f64 	[%rd3], %fd30;
	add.s32 	%r73, %r132, 4;
	mul.wide.u32 	%rd20, %r132, 8;
	add.s64 	%rd21, %rd1, %rd20;
	ld.global.f64 	%fd31, [%rd21];
	mul.wide.u32 	%rd22, %r138, 8;
	add.s64 	%rd23, %rd1, %rd22;
	ld.global.f64 	%fd32, [%rd23];
	mul.f64 	%fd33, %fd31, %fd32;
	sub.f64 	%fd34, %fd30, %fd33;
	st.global.f64 	[%rd3], %fd34;
	add.s32 	%r74, %r132, 1;
	mul.wide.u32 	%rd24, %r74, 8;
	add.s64 	%rd25, %rd1, %rd24;
	ld.global.f64 	%fd35, [%rd25];
	mul.wide.u32 	%rd26, %r137, 8;
	add.s64 	%rd27, %rd1, %rd26;
	ld.global.f64 	%fd36, [%rd27];
	mul.f64 	%fd37, %fd35, %fd36;
	sub.f64 	%fd38, %fd34, %fd37;
	st.global.f64 	[%rd3], %fd38;
	add.s32 	%r75, %r132, 2;
	mul.wide.u32 	%rd28, %r75, 8;
	add.s64 	%rd29, %rd1, %rd28;
	ld.global.f64 	%fd39, [%rd29];
	mul.wide.u32 	%rd30, %r136, 8;
	add.s64 	%rd31, %rd1, %rd30;
	ld.global.f64 	%fd40, [%rd31];
	mul.f64 	%fd41, %fd39, %fd40;
	sub.f64 	%fd42, %fd38, %fd41;
	st.global.f64 	[%rd3], %fd42;
	add.s32 	%r76, %r132, 3;
	mul.wide.u32 	%rd32, %r76, 8;
	add.s64 	%rd33, %rd1, %rd32;
	ld.global.f64 	%fd43, [%rd33];
	mul.wide.u32 	%rd34, %r135, 8;
	add.s64 	%rd35, %rd1, %rd34;
	ld.global.f64 	%fd44, [%rd35];
	mul.f64 	%fd45, %fd43, %fd44;
	sub.f64 	%fd46, %fd42, %fd45;
	st.global.f64 	[%rd3], %fd46;
	mul.wide.u32 	%rd36, %r73, 8;
	add.s64 	%rd37, %rd1, %rd36;
	ld.global.f64 	%fd47, [%rd37];
	mul.wide.u32 	%rd38, %r134, 8;
	add.s64 	%rd39, %rd1, %rd38;
	ld.global.f64 	%fd48, [%rd39];
	mul.f64 	%fd49, %fd47, %fd48;
	sub.f64 	%fd140, %fd46, %fd49;
	st.global.f64 	[%rd3], %fd140;
	add.s32 	%r141, %r141, 8;
	add.s32 	%r140, %r140, %r11;
	add.s32 	%r139, %r139, %r11;
	add.s32 	%r138, %r138, %r11;
	add.s32 	%r137, %r137, %r11;
	add.s32 	%r136, %r136, %r11;
	add.s32 	%r135, %r135, %r11;
	add.s32 	%r134, %r134, %r11;
	add.s32 	%r133, %r133, %r11;
	add.s32 	%r132, %r132, 8;
	setp.eq.s32 	%p5, %r141, 0;
	mov.u32 	%r130, %r8;
	@%p5 bra 	$L__BB1_10;
	bra.uni 	$L__BB1_9;
$L__BB1_10:
	add.s32 	%r26, %r7, -1;
	setp.eq.s32 	%p6, %r6, 0;
	@%p6 bra 	$L__BB1_18;
	add.s32 	%r77, %r6, -1;
	setp.lt.u32 	%p7, %r77, 3;
	@%p7 bra 	$L__BB1_13;
	add.s32 	%r78, %r130, %r3;
	mul.wide.u32 	%rd40, %r78, 8;
	add.s64 	%rd41, %rd1, %rd40;
	ld.global.f64 	%fd50, [%rd41];
	mad.lo.s32 	%r79, %r130, %r60, %r127;
	mul.wide.u32 	%rd42, %r79, 8;
	add.s64 	%rd43, %rd1, %rd42;
	ld.global.f64 	%fd51, [%rd43];
	mul.f64 	%fd52, %fd50, %fd51;
	sub.f64 	%fd53, %fd140, %fd52;
	st.global.f64 	[%rd3], %fd53;
	add.s32 	%r80, %r78, 1;
	mul.wide.u32 	%rd44, %r80, 8;
	add.s64 	%rd45, %rd1, %rd44;
	ld.global.f64 	%fd54, [%rd45];
	add.s32 	%r81, %r79, %r60;
	mul.wide.u32 	%rd46, %r81, 8;
	add.s64 	%rd47, %rd1, %rd46;
	ld.global.f64 	%fd55, [%rd47];
	mul.f64 	%fd56, %fd54, %fd55;
	sub.f64 	%fd57, %fd53, %fd56;
	st.global.f64 	[%rd3], %fd57;
	add.s32 	%r82, %r78, 2;
	mul.wide.u32 	%rd48, %r82, 8;
	add.s64 	%rd49, %rd1, %rd48;
	ld.global.f64 	%fd58, [%rd49];
	add.s32 	%r83, %r81, %r60;
	mul.wide.u32 	%rd50, %r83, 8;
	add.s64 	%rd51, %rd1, %rd50;
	ld.global.f64 	%fd59, [%rd51];
	mul.f64 	%fd60, %fd58, %fd59;
	sub.f64 	%fd61, %fd57, %fd60;
	st.global.f64 	[%rd3], %fd61;
	add.s32 	%r84, %r78, 3;
	mul.wide.u32 	%rd52, %r84, 8;
	add.s64 	%rd53, %rd1, %rd52;
	ld.global.f64 	%fd62, [%rd53];
	add.s32 	%r85, %r83, %r60;
	mul.wide.u32 	%rd54, %r85, 8;
	add.s64 	%rd55, %rd1, %rd54;
	ld.global.f64 	%fd63, [%rd55];
	mul.f64 	%fd64, %fd62, %fd63;
	sub.f64 	%fd140, %fd61, %fd64;
	st.global.f64 	[%rd3], %fd140;
	add.s32 	%r130, %r130, 4;
$L__BB1_13:
	setp.eq.s32 	%p8, %r7, 0;
	@%p8 bra 	$L__BB1_18;
	setp.eq.s32 	%p9, %r26, 0;
	@%p9 bra 	$L__BB1_16;
	add.s32 	%r86, %r130, %r3;
	mul.wide.u32 	%rd56, %r86, 8;
	add.s64 	%rd57, %rd1, %rd56;
	ld.global.f64 	%fd65, [%rd57];
	mad.lo.s32 	%r87, %r130, %r60, %r127;
	mul.wide.u32 	%rd58, %r87, 8;
	add.s64 	%rd59, %rd1, %rd58;
	ld.global.f64 	%fd66, [%rd59];
	mul.f64 	%fd67, %fd65, %fd66;
	sub.f64 	%fd68, %fd140, %fd67;
	st.global.f64 	[%rd3], %fd68;
	add.s32 	%r88, %r86, 1;
	mul.wide.u32 	%rd60, %r88, 8;
	add.s64 	%rd61, %rd1, %rd60;
	ld.global.f64 	%fd69, [%rd61];
	add.s32 	%r89, %r87, %r60;
	mul.wide.u32 	%rd62, %r89, 8;
	add.s64 	%rd63, %rd1, %rd62;
	ld.global.f64 	%fd70, [%rd63];
	mul.f64 	%fd71, %fd69, %fd70;
	sub.f64 	%fd140, %fd68, %fd71;
	st.global.f64 	[%rd3], %fd140;
	add.s32 	%r130, %r130, 2;
$L__BB1_16:
	setp.eq.s32 	%p10, %r9, 0;
	@%p10 bra 	$L__BB1_18;
	add.s32 	%r90, %r130, %r3;
	mul.wide.u32 	%rd64, %r90, 8;
	add.s64 	%rd65, %rd1, %rd64;
	ld.global.f64 	%fd72, [%rd65];
	mad.lo.s32 	%r91, %r130, %r60, %r127;
	mul.wide.u32 	%rd66, %r91, 8;
	add.s64 	%rd67, %rd1, %rd66;
	ld.global.f64 	%fd73, [%rd67];
	mul.f64 	%fd74, %fd72, %fd73;
	sub.f64 	%fd75, %fd140, %fd74;
	st.global.f64 	[%rd3], %fd75;
$L__BB1_18:
	setp.lt.u32 	%p11, %r61, 8;
	mul.lo.s32 	%r31, %r127, %r60;
	add.s32 	%r93, %r31, %r61;
	mul.wide.u32 	%rd68, %r93, 8;
	add.s64 	%rd4, %rd1, %rd68;
	ld.global.f64 	%fd145, [%rd4];
	mov.b32 	%r144, 0;
	@%p11 bra 	$L__BB1_21;
	mov.b32 	%r142, 0;
$L__BB1_20:
	.pragma "nounroll";
	add.s32 	%r95, %r142, %r31;
	mul.wide.u32 	%rd69, %r95, 8;
	add.s64 	%rd70, %rd1, %rd69;
	ld.global.f64 	%fd76, [%rd70];
	mad.lo.s32 	%r96, %r142, %r60, %r61;
	mul.wide.u32 	%rd71, %r96, 8;
	add.s64 	%rd72, %rd1, %rd71;
	ld.global.f64 	%fd77, [%rd72];
	mul.f64 	%fd78, %fd76, %fd77;
	sub.f64 	%fd79, %fd145, %fd78;
	st.global.f64 	[%rd4], %fd79;
	add.s32 	%r97, %r95, 1;
	mul.wide.u32 	%rd73, %r97, 8;
	add.s64 	%rd74, %rd1, %rd73;
	ld.global.f64 	%fd80, [%rd74];
	add.s32 	%r98, %r96, %r60;
	mul.wide.u32 	%rd75, %r98, 8;
	add.s64 	%rd76, %rd1, %rd75;
	ld.global.f64 	%fd81, [%rd76];
	mul.f64 	%fd82, %fd80, %fd81;
	sub.f64 	%fd83, %fd79, %fd82;
	st.global.f64 	[%rd4], %fd83;
	add.s32 	%r99, %r95, 2;
	mul.wide.u32 	%rd77, %r99, 8;
	add.s64 	%rd78, %rd1, %rd77;
	ld.global.f64 	%fd84, [%rd78];
	add.s32 	%r100, %r98, %r60;
	mul.wide.u32 	%rd79, %r100, 8;
	add.s64 	%rd80, %rd1, %rd79;
	ld.global.f64 	%fd85, [%rd80];
	mul.f64 	%fd86, %fd84, %fd85;
	sub.f64 	%fd87, %fd83, %fd86;
	st.global.f64 	[%rd4], %fd87;
	add.s32 	%r101, %r95, 3;
	mul.wide.u32 	%rd81, %r101, 8;
	add.s64 	%rd82, %rd1, %rd81;
	ld.global.f64 	%fd88, [%rd82];
	add.s32 	%r102, %r100, %r60;
	mul.wide.u32 	%rd83, %r102, 8;
	add.s64 	%rd84, %rd1, %rd83;
	ld.global.f64 	%fd89, [%rd84];
	mul.f64 	%fd90, %fd88, %fd89;
	sub.f64 	%fd91, %fd87, %fd90;
	st.global.f64 	[%rd4], %fd91;
	add.s32 	%r103, %r95, 4;
	mul.wide.u32 	%rd85, %r103, 8;
	add.s64 	%rd86, %rd1, %rd85;
	ld.global.f64 	%fd92, [%rd86];
	add.s32 	%r104, %r102, %r60;
	mul.wide.u32 	%rd87, %r104, 8;
	add.s64 	%rd88, %rd1, %rd87;
	ld.global.f64 	%fd93, [%rd88];
	mul.f64 	%fd94, %fd92, %fd93;
	sub.f64 	%fd95, %fd91, %fd94;
	st.global.f64 	[%rd4], %fd95;
	add.s32 	%r105, %r95, 5;
	mul.wide.u32 	%rd89, %r105, 8;
	add.s64 	%rd90, %rd1, %rd89;
	ld.global.f64 	%fd96, [%rd90];
	add.s32 	%r106, %r104, %r60;
	mul.wide.u32 	%rd91, %r106, 8;
	add.s64 	%rd92, %rd1, %rd91;
	ld.global.f64 	%fd97, [%rd92];
	mul.f64 	%fd98, %fd96, %fd97;
	sub.f64 	%fd99, %fd95, %fd98;
	st.global.f64 	[%rd4], %fd99;
	add.s32 	%r107, %r95, 6;
	mul.wide.u32 	%rd93, %r107, 8;
	add.s64 	%rd94, %rd1, %rd93;
	ld.global.f64 	%fd100, [%rd94];
	add.s32 	%r108, %r106, %r60;
	mul.wide.u32 	%rd95, %r108, 8;
	add.s64 	%rd96, %rd1, %rd95;
	ld.global.f64 	%fd101, [%rd96];
	mul.f64 	%fd102, %fd100, %fd101;
	sub.f64 	%fd103, %fd99, %fd102;
	st.global.f64 	[%rd4], %fd103;
	add.s32 	%r109, %r95, 7;
	mul.wide.u32 	%rd97, %r109, 8;
	add.s64 	%rd98, %rd1, %rd97;
	ld.global.f64 	%fd104, [%rd98];
	add.s32 	%r110, %r108, %r60;
	mul.wide.u32 	%rd99, %r110, 8;
	add.s64 	%rd100, %rd1, %rd99;
	ld.global.f64 	%fd105, [%rd100];
	mul.f64 	%fd106, %fd104, %fd105;
	sub.f64 	%fd145, %fd103, %fd106;
	st.global.f64 	[%rd4], %fd145;
	add.s32 	%r142, %r142, 8;
	setp.ne.s32 	%p12, %r142, %r8;
	mov.u32 	%r144, %r8;
	@%p12 bra 	$L__BB1_20;
$L__BB1_21:
	setp.eq.s32 	%p13, %r6, 0;
	@%p13 bra 	$L__BB1_29;
	add.s32 	%r111, %r6, -1;
	setp.lt.u32 	%p14, %r111, 3;
	@%p14 bra 	$L__BB1_24;
	add.s32 	%r112, %r144, %r31;
	mul.wide.u32 	%rd101, %r112, 8;
	add.s64 	%rd102, %rd1, %rd101;
	ld.global.f64 	%fd107, [%rd102];
	mad.lo.s32 	%r113, %r144, %r60, %r61;
	mul.wide.u32 	%rd103, %r113, 8;
	add.s64 	%rd104, %rd1, %rd103;
	ld.global.f64 	%fd108, [%rd104];
	mul.f64 	%fd109, %fd107, %fd108;
	sub.f64 	%fd110, %fd145, %fd109;
	st.global.f64 	[%rd4], %fd110;
	add.s32 	%r114, %r112, 1;
	mul.wide.u32 	%rd105, %r114, 8;
	add.s64 	%rd106, %rd1, %rd105;
	ld.global.f64 	%fd111, [%rd106];
	add.s32 	%r115, %r113, %r60;
	mul.wide.u32 	%rd107, %r115, 8;
	add.s64 	%rd108, %rd1, %rd107;
	ld.global.f64 	%fd112, [%rd108];
	mul.f64 	%fd113, %fd111, %fd112;
	sub.f64 	%fd114, %fd110, %fd113;
	st.global.f64 	[%rd4], %fd114;
	add.s32 	%r116, %r112, 2;
	mul.wide.u32 	%rd109, %r116, 8;
	add.s64 	%rd110, %rd1, %rd109;
	ld.global.f64 	%fd115, [%rd110];
	add.s32 	%r117, %r115, %r60;
	mul.wide.u32 	%rd111, %r117, 8;
	add.s64 	%rd112, %rd1, %rd111;
	ld.global.f64 	%fd116, [%rd112];
	mul.f64 	%fd117, %fd115, %fd116;
	sub.f64 	%fd118, %fd114, %fd117;
	st.global.f64 	[%rd4], %fd118;
	add.s32 	%r118, %r112, 3;
	mul.wide.u32 	%rd113, %r118, 8;
	add.s64 	%rd114, %rd1, %rd113;
	ld.global.f64 	%fd119, [%rd114];
	add.s32 	%r119, %r117, %r60;
	mul.wide.u32 	%rd115, %r119, 8;
	add.s64 	%rd116, %rd1, %rd115;
	ld.global.f64 	%fd120, [%rd116];
	mul.f64 	%fd121, %fd119, %fd120;
	sub.f64 	%fd145, %fd118, %fd121;
	st.global.f64 	[%rd4], %fd145;
	add.s32 	%r144, %r144, 4;
$L__BB1_24:
	setp.eq.s32 	%p15, %r7, 0;
	@%p15 bra 	$L__BB1_29;
	setp.eq.s32 	%p16, %r26, 0;
	@%p16 bra 	$L__BB1_27;
	add.s32 	%r120, %r144, %r31;
	mul.wide.u32 	%rd117, %r120, 8;
	add.s64 	%rd118, %rd1, %rd117;
	ld.global.f64 	%fd122, [%rd118];
	mad.lo.s32 	%r121, %r144, %r60, %r61;
	mul.wide.u32 	%rd119, %r121, 8;
	add.s64 	%rd120, %rd1, %rd119;
	ld.global.f64 	%fd123, [%rd120];
	mul.f64 	%fd124, %fd122, %fd123;
	sub.f64 	%fd125, %fd145, %fd124;
	st.global.f64 	[%rd4], %fd125;
	add.s32 	%r122, %r120, 1;
	mul.wide.u32 	%rd121, %r122, 8;
	add.s64 	%rd122, %rd1, %rd121;
	ld.global.f64 	%fd126, [%rd122];
	add.s32 	%r123, %r121, %r60;
	mul.wide.u32 	%rd123, %r123, 8;
	add.s64 	%rd124, %rd1, %rd123;
	ld.global.f64 	%fd127, [%rd124];
	mul.f64 	%fd128, %fd126, %fd127;
	sub.f64 	%fd145, %fd125, %fd128;
	st.global.f64 	[%rd4], %fd145;
	add.s32 	%r144, %r144, 2;
$L__BB1_27:
	setp.eq.s32 	%p17, %r9, 0;
	@%p17 bra 	$L__BB1_29;
	add.s32 	%r124, %r144, %r31;
	mul.wide.u32 	%rd125, %r124, 8;
	add.s64 	%rd126, %rd1, %rd125;
	ld.global.f64 	%fd129, [%rd126];
	mad.lo.s32 	%r125, %r144, %r60, %r61;
	mul.wide.u32 	%rd127, %r125, 8;
	add.s64 	%rd128, %rd1, %rd127;
	ld.global.f64 	%fd130, [%rd128];
	mul.f64 	%fd131, %fd129, %fd130;
	sub.f64 	%fd145, %fd145, %fd131;
	st.global.f64 	[%rd4], %fd145;
$L__BB1_29:
	ld.global.f64 	%fd132, [%rd2];
	div.rn.f64 	%fd133, %fd145, %fd132;
	st.global.f64 	[%rd4], %fd133;
$L__BB1_30:
	add.s32 	%r127, %r127, %r2;
	setp.lt.u32 	%p18, %r127, %r60;
	@%p18 bra 	$L__BB1_6;
$L__BB1_31:
	ret;

}
	// .globl	_ZN6thrust24THRUST_300001_SM_1000_NS8cuda_cub4core6detail13_kernel_agentINS1_8__reduce11ReduceAgentINS0_12zip_iteratorIN4cuda3std3__45tupleIJNS0_10device_ptrIdEENS0_17counting_iteratorIlNS0_11use_defaultESF_SF_EEEEEEEPNSB_IJdlEEESJ_iNS1_9__extrema9arg_max_fIdl4cmprEEEEJSI_SK_iSO_EEEvDpT0_
.visible .entry _ZN6thrust24THRUST_300001_SM_1000_NS8cuda_cub4core6detail13_kernel_agentINS1_8__reduce11ReduceAgentINS0_12zip_iteratorIN4cuda3std3__45tupleIJNS0_10device_ptrIdEENS0_17counting_iteratorIlNS0_11use_defaultESF_SF_EEEEEEEPNSB_IJdlEEESJ_iNS1_9__extrema9arg_max_fIdl4cmprEEEEJSI_SK_iSO_EEEvDpT0_(
	.param .align 8 .b8 _ZN6thrust24THRUST_300001_SM_1000_NS8cuda_cub4core6detail13_kernel_agentINS1_8__reduce11ReduceAgentINS0_12zip_iteratorIN4cuda3std3__45tupleIJNS0_10device_ptrIdEENS0_17counting_iteratorIlNS0_11use_defaultESF_SF_EEEEEEEPNSB_IJdlEEESJ_iNS1_9__extrema9arg_max_fIdl4cmprEEEEJSI_SK_iSO_EEEvDpT0__param_0[16],
	.param .u64 .ptr .align 1 _ZN6thrust24THRUST_300001_SM_1000_NS8cuda_cub4core6detail13_kernel_agentINS1_8__reduce11ReduceAgentINS0_12zip_iteratorIN4cuda3std3__45tupleIJNS0_10device_ptrIdEENS0_17counting_iteratorIlNS0_11use_defaultESF_SF_EEEEEEEPNSB_IJdlEEESJ_iNS1_9__extrema9arg_max_fIdl4cmprEEEEJSI_SK_iSO_EEEvDpT0__param_1,
	.param .u32 _ZN6thrust24THRUST_300001_SM_1000_NS8cuda_cub4core6detail13_kernel_agentINS1_8__reduce11ReduceAgentINS0_12zip_iteratorIN4cuda3std3__45tupleIJNS0_10device_ptrIdEENS0_17counting_iteratorIlNS0_11use_defaultESF_SF_EEEEEEEPNSB_IJdlEEESJ_iNS1_9__extrema9arg_max_fIdl4cmprEEEEJSI_SK_iSO_EEEvDpT0__param_2,
	.param .align 1 .b8 _ZN6thrust24THRUST_300001_SM_1000_NS8cuda_cub4core6detail13_kernel_agentINS1_8__reduce11ReduceAgentINS0_12zip_iteratorIN4cuda3std3__45tupleIJNS0_10device_ptrIdEENS0_17counting_iteratorIlNS0_11use_defaultESF_SF_EEEEEEEPNSB_IJdlEEESJ_iNS1_9__extrema9arg_max_fIdl4cmprEEEEJSI_SK_iSO_EEEvDpT0__param_3[1]
)
.maxntid 256
{
	.reg .pred 	%p<213>;
	.reg .b32 	%r<400>;
	.reg .b64 	%rd<368>;
	.reg .b64 	%fd<352>;

	ld.param.u64 	%rd198, [_ZN6thrust24THRUST_300001_SM_1000_NS8cuda_cub4core6detail13_kernel_agentINS1_8__reduce11ReduceAgentINS0_12zip_iteratorIN4cuda3std3__45tupleIJNS0_10device_ptrIdEENS0_17counting_iteratorIlNS0_11use_defaultESF_SF_EEEEEEEPNSB_IJdlEEESJ_iNS1_9__extrema9arg_max_fIdl4cmprEEEEJSI_SK_iSO_EEEvDpT0__param_0+8];
	ld.param.u64 	%rd197, [_ZN6thrust24THRUST_300001_SM_1000_NS8cuda_cub4core6detail13_kernel_agentINS1_8__reduce11ReduceAgentINS0_12zip_iteratorIN4cuda3std3__45tupleIJNS0_10device_ptrIdEENS0_17counting_iteratorIlNS0_11use_defaultESF_SF_EEEEEEEPNSB_IJdlEEESJ_iNS1_9__extrema9arg_max_fIdl4cmprEEEEJSI_SK_iSO_EEEvDpT0__param_0];
	ld.param.u32 	%r36, [_ZN6thrust24THRUST_300001_SM_1000_NS8cuda_cub4core6detail13_kernel_agentINS1_8__reduce11ReduceAgentINS0_12zip_iteratorIN4cuda3std3__45tupleIJNS0_10device_ptrIdEENS0_17counting_iteratorIlNS0_11use_defaultESF_SF_EEEEEEEPNSB_IJdlEEESJ_iNS1_9__extrema9arg_max_fIdl4cmprEEEEJSI_SK_iSO_EEEvDpT0__param_2];
	setp.eq.s32 	%p1, %r36, 0;
	@%p1 bra 	$L__BB2_206;
	cvta.to.global.u64 	%rd1, %rd197;
	setp.gt.s32 	%p2, %r36, 1279;
	@%p2 bra 	$L__BB2_122;
	mov.u32 	%r1, %tid.x;
	setp.ge.s32 	%p96, %r1, %r36;
	mov.f64 	%fd298, 0d0000000000000000;
	mov.b64 	%rd309, 0;
	mov.u32 	%r391, %r1;
	@%p96 bra 	$L__BB2_4;
	cvt.u64.u32 	%rd265, %r1;
	mul.wide.u32 	%rd266, %r1, 8;
	add.s64 	%rd267, %rd1, %rd266;
	add.s64 	%rd309, %rd198, %rd265;
	ld.global.f64 	%fd298, [%rd267];
	add.s32 	%r391, %r1, 256;
$L__BB2_4:
	setp.ge.s32 	%p97, %r391, %r36;
	@%p97 bra 	$L__BB2_26;
	not.b32 	%r160, %r391;
	add.s32 	%r4, %r36, %r160;
	and.b32  	%r161, %r4, 768;
	setp.eq.s32 	%p98, %r161, 768;
	@%p98 bra 	$L__BB2_11;
	cvt.u64.u32 	%rd269, %r391;
	add.s64 	%rd300, %rd198, %rd269;
	mul.wide.u32 	%rd270, %r391, 8;
	add.s64 	%rd299, %rd1, %rd270;
	shr.u32 	%r162, %r4, 8;
	add.s32 	%r163, %r162, 1;
	and.b32  	%r164, %r163, 3;
	neg.s32 	%r389, %r164;
$L__BB2_7:
	.pragma "nounroll";
	mov.u64 	%rd9, %rd309;
	mov.f64 	%fd3, %fd298;
	ld.global.f64 	%fd4, [%rd299];
	abs.f64 	%fd5, %fd3;
	abs.f64 	%fd6, %fd4;
	setp.lt.f64 	%p99, %fd5, %fd6;
	mov.u64 	%rd309, %rd300;
	mov.f64 	%fd298, %fd4;
	@%p99 bra 	$L__BB2_10;
	setp.lt.f64 	%p100, %fd6, %fd5;
	mov.u64 	%rd309, %rd9;
	mov.f64 	%fd298, %fd3;
	@%p100 bra 	$L__BB2_10;
	setp.lt.s64 	%p101, %rd9, %rd300;
	min.s64 	%rd309, %rd9, %rd300;
	selp.f64 	%fd298, %fd3, %fd4, %p101;
$L__BB2_10:
	add.s32 	%r391, %r391, 256;
	add.s64 	%rd300, %rd300, 256;
	add.s64 	%rd299, %rd299, 2048;
	add.s32 	%r389, %r389, 1;
	setp.ne.s32 	%p102, %r389, 0;
	@%p102 bra 	$L__BB2_7;
$L__BB2_11:
	setp.lt.u32 	%p103, %r4, 768;
	@%p103 bra 	$L__BB2_26;
	add.s32 	%r392, %r391, 512;
$L__BB2_13:
	mov.u32 	%r12, %r392;
	add.s32 	%r165, %r12, -512;
	cvt.s64.s32 	%rd271, %r165;
	mul.wide.s32 	%rd272, %r165, 8;
	add.s64 	%rd17, %rd1, %rd272;
	add.s64 	%rd18, %rd198, %rd271;
	ld.global.f64 	%fd12, [%rd17];
	abs.f64 	%fd13, %fd298;
	abs.f64 	%fd14, %fd12;
	setp.lt.f64 	%p104, %fd13, %fd14;
	mov.u64 	%rd306, %rd18;
	mov.f64 	%fd295, %fd12;
	@%p104 bra 	$L__BB2_16;
	setp.lt.f64 	%p105, %fd14, %fd13;
	mov.u64 	%rd306, %rd309;
	mov.f64 	%fd295, %fd298;
	@%p105 bra 	$L__BB2_16;
	setp.lt.s64 	%p106, %rd309, %rd18;
	min.s64 	%rd306, %rd309, %rd18;
	selp.f64 	%fd295, %fd298, %fd12, %p106;
$L__BB2_16:
	add.s32 	%r166, %r12, -256;
	cvt.s64.s32 	%rd273, %r166;
	add.s64 	%rd21, %rd198, %rd273;
	ld.global.f64 	%fd17, [%rd17+2048];
	abs.f64 	%fd18, %fd295;
	abs.f64 	%fd19, %fd17;
	setp.lt.f64 	%p107, %fd18, %fd19;
	mov.u64 	%rd307, %rd21;
	mov.f64 	%fd296, %fd17;
	@%p107 bra 	$L__BB2_19;
	setp.lt.f64 	%p108, %fd19, %fd18;
	mov.u64 	%rd307, %rd306;
	mov.f64 	%fd296, %fd295;
	@%p108 bra 	$L__BB2_19;
	setp.lt.s64 	%p109, %rd306, %rd21;
	min.s64 	%rd307, %rd306, %rd21;
	selp.f64 	%fd296, %fd295, %fd17, %p109;
$L__BB2_19:
	cvt.s64.s32 	%rd274, %r12;
	add.s64 	%rd24, %rd198, %rd274;
	ld.global.f64 	%fd22, [%rd17+4096];
	abs.f64 	%fd23, %fd296;
	abs.f64 	%fd24, %fd22;
	setp.lt.f64 	%p110, %fd23, %fd24;
	mov.u64 	%rd308, %rd24;
	mov.f64 	%fd297, %fd22;
	@%p110 bra 	$L__BB2_22;
	setp.lt.f64 	%p111, %fd24, %fd23;
	mov.u64 	%rd308, %rd307;
	mov.f64 	%fd297, %fd296;
	@%p111 bra 	$L__BB2_22;
	setp.lt.s64 	%p112, %rd307, %rd24;
	min.s64 	%rd308, %rd307, %rd24;
	selp.f64 	%fd297, %fd296, %fd22, %p112;
$L__BB2_22:
	add.s32 	%r167, %r12, 256;
	cvt.s64.s32 	%rd275, %r167;
	add.s64 	%rd27, %rd198, %rd275;
	ld.global.f64 	%fd27, [%rd17+6144];
	abs.f64 	%fd28, %fd297;
	abs.f64 	%fd29, %fd27;
	setp.lt.f64 	%p113, %fd28, %fd29;
	mov.u64 	%rd309, %rd27;
	mov.f64 	%fd298, %fd27;
	@%p113 bra 	$L__BB2_25;
	setp.lt.f64 	%p114, %fd29, %fd28;
	mov.u64 	%rd309, %rd308;
	mov.f64 	%fd298, %fd297;
	@%p114 bra 	$L__BB2_25;
	setp.lt.s64 	%p115, %rd308, %rd27;
	min.s64 	%rd309, %rd308, %rd27;
	selp.f64 	%fd298, %fd297, %fd27, %p115;
$L__BB2_25:
	add.s32 	%r392, %r12, 1024;
	add.s32 	%r168, %r12, 512;
	setp.lt.s32 	%p116, %r168, %r36;
	@%p116 bra 	$L__BB2_13;
$L__BB2_26:
	setp.lt.s32 	%p117, %r36, 256;
	@%p117 bra 	$L__BB2_71;
	// begin inline asm
	mov.u32 %r282, %laneid;
	// end inline asm
	mov.b64 	%rd286, %fd298;
	mov.b64 	{%r284, %r289}, %rd286;
	mov.b32 	%r300, 1;
	mov.b32 	%r301, 31;
	mov.b32 	%r302, -1;
	// begin inline asm
	shfl.sync.down.b32 %r283, %r284, %r300, %r301, %r302;
	// end inline asm
	// begin inline asm
	shfl.sync.down.b32 %r288, %r289, %r300, %r301, %r302;
	// end inline asm
	mov.b64 	%rd287, {%r283, %r288};
	mov.b64 	%fd33, %rd287;
	mov.b64 	{%r294, %r299}, %rd309;
	// begin inline asm
	shfl.sync.down.b32 %r293, %r294, %r300, %r301, %r302;
	// end inline asm
	// begin inline asm
	shfl.sync.down.b32 %r298, %r299, %r300, %r301, %r302;
	// end inline asm
	mov.b64 	%rd31, {%r293, %r298};
	setp.gt.s32 	%p169, %r282, 30;
	mov.u64 	%rd311, %rd309;
	mov.f64 	%fd300, %fd298;
	@%p169 bra 	$L__BB2_31;
	abs.f64 	%fd34, %fd298;
	abs.f64 	%fd35, %fd33;
	setp.lt.f64 	%p170, %fd34, %fd35;
	mov.u64 	%rd311, %rd31;
	mov.f64 	%fd300, %fd33;
	@%p170 bra 	$L__BB2_31;
	setp.lt.f64 	%p171, %fd35, %fd34;
	mov.u64 	%rd311, %rd309;
	mov.f64 	%fd300, %fd298;
	@%p171 bra 	$L__BB2_31;
	setp.lt.s64 	%p172, %rd309, %rd31;
	min.s64 	%rd311, %rd309, %rd31;
	selp.f64 	%fd300, %fd298, %fd33, %p172;
$L__BB2_31:
	mov.b64 	%rd288, %fd300;
	mov.b64 	{%r304, %r309}, %rd288;
	mov.b32 	%r320, 2;
	mov.b32 	%r321, 31;
	mov.b32 	%r322, -1;
	// begin inline asm
	shfl.sync.down.b32 %r303, %r304, %r320, %r321, %r322;
	// end inline asm
	// begin inline asm
	shfl.sync.down.b32 %r308, %r309, %r320, %r321, %r322;
	// end inline asm
	mov.b64 	%rd289, {%r303, %r308};
	mov.b64 	%fd38, %rd289;
	mov.b64 	{%r314, %r319}, %rd311;
	// begin inline asm
	shfl.sync.down.b32 %r313, %r314, %r320, %r321, %r322;
	// end inline asm
	// begin inline asm
	shfl.sync.down.b32 %r318, %r319, %r320, %r321, %r322;
	// end inline asm
	mov.b64 	%rd34, {%r313, %r318};
	setp.gt.s32 	%p173, %r282, 29;
	mov.u64 	%rd312, %rd311;
	mov.f64 	%fd301, %fd300;
	@%p173 bra 	$L__BB2_35;
	abs.f64 	%fd39, %fd300;
	abs.f64 	%fd40, %fd38;
	setp.lt.f64 	%p174, %fd39, %fd40;
	mov.u64 	%rd312, %rd34;
	mov.f64 	%fd301, %fd38;
	@%p174 bra 	$L__BB2_35;
	setp.lt.f64 	%p175, %fd40, %fd39;
	mov.u64 	%rd312, %rd311;
	mov.f64 	%fd301, %fd300;
	@%p175 bra 	$L__BB2_35;
	setp.lt.s64 	%p176, %rd311, %rd34;
	min.s64 	%rd312, %rd311, %rd34;
	selp.f64 	%fd301, %fd300, %fd38, %p176;
$L__BB2_35:
	mov.b64 	%rd290, %fd301;
	mov.b64 	{%r324, %r329}, %rd290;
	mov.b32 	%r340, 4;
	mov.b32 	%r341, 31;
	mov.b32 	%r342, -1;
	// begin inline asm
	shfl.sync.down.b32 %r323, %r324, %r340, %r341, %r342;
	// end inline asm
	// begin inline asm
	shfl.sync.down.b32 %r328, %r329, %r340, %r341, %r342;
	// end inline asm
	mov.b64 	%rd291, {%r323, %r328};
	mov.b64 	%fd43, %rd291;
	mov.b64 	{%r334, %r339}, %rd312;
	// begin inline asm
	shfl.sync.down.b32 %r333, %r334, %r340, %r341, %r342;
	// end inline asm
	// begin inline asm
	shfl.sync.down.b32 %r338, %r339, %r340, %r341, %r342;
	// end inline asm
	mov.b64 	%rd37, {%r333, %r338};
	setp.gt.s32 	%p177, %r282, 27;
	mov.u64 	%rd313, %rd312;
	mov.f64 	%fd302, %fd301;
	@%p177 bra 	$L__BB2_39;
	abs.f64 	%fd44, %fd301;
	abs.f64 	%fd45, %fd43;
	setp.lt.f64 	%p178, %fd44, %fd45;
	mov.u64 	%rd313, %rd37;
	mov.f64 	%fd302, %fd43;
	@%p178 bra 	$L__BB2_39;
	setp.lt.f64 	%p179, %fd45, %fd44;
	mov.u64 	%rd313, %rd312;
	mov.f64 	%fd302, %fd301;
	@%p179 bra 	$L__BB2_39;
	setp.lt.s64 	%p180, %rd312, %rd37;
	min.s64 	%rd313, %rd312, %rd37;
	selp.f64 	%fd302, %fd301, %fd43, %p180;
$L__BB2_39:
	mov.b64 	%rd292, %fd302;
	mov.b64 	{%r344, %r349}, %rd292;
	mov.b32 	%r360, 8;
	mov.b32 	%r361, 31;
	mov.b32 	%r362, -1;
	// begin inline asm
	shfl.sync.down.b32 %r343, %r344, %r360, %r361, %r362;
	// end inline asm
	// begin inline asm
	shfl.sync.down.b32 %r348, %r349, %r360, %r361, %r362;
	// end inline asm
	mov.b64 	%rd293, {%r343, %r348};
	mov.b64 	%fd48, %rd293;
	mov.b64 	{%r354, %r359}, %rd313;
	// begin inline asm
	shfl.sync.down.b32 %r353, %r354, %r360, %r361, %r362;
	// end inline asm
	// begin inline asm
	shfl.sync.down.b32 %r358, %r359, %r360, %r361, %r362;
	// end inline asm
	mov.b64 	%rd40, {%r353, %r358};
	setp.gt.s32 	%p181, %r282, 23;
	mov.u64 	%rd314, %rd313;
	mov.f64 	%fd303, %fd302;
	@%p181 bra 	$L__BB2_43;
	abs.f64 	%fd49, %fd302;
	abs.f64 	%fd50, %fd48;
	setp.lt.f64 	%p182, %fd49, %fd50;
	mov.u64 	%rd314, %rd40;
	mov.f64 	%fd303, %fd48;
	@%p182 bra 	$L__BB2_43;
	setp.lt.f64 	%p183, %fd50, %fd49;
	mov.u64 	%rd314, %rd313;
	mov.f64 	%fd303, %fd302;
	@%p183 bra 	$L__BB2_43;
	setp.lt.s64 	%p184, %rd313, %rd40;
	min.s64 	%rd314, %rd313, %rd40;
	selp.f64 	%fd303, %fd302, %fd48, %p184;
$L__BB2_43:
	mov.b64 	%rd294, %fd303;
	mov.b64 	{%r364, %r369}, %rd294;
	mov.b32 	%r380, 16;
	mov.b32 	%r381, 31;
	mov.b32 	%r382, -1;
	// begin inline asm
	shfl.sync.down.b32 %r363, %r364, %r380, %r381, %r382;
	// end inline asm
	// begin inline asm
	shfl.sync.down.b32 %r368, %r369, %r380, %r381, %r382;
	// end inline asm
	mov.b64 	%rd295, {%r363, %r368};
	mov.b64 	%fd53, %rd295;
	mov.b64 	{%r374, %r379}, %rd314;
	// begin inline asm
	shfl.sync.down.b32 %r373, %r374, %r380, %r381, %r382;
	// end inline asm
	// begin inline asm
	shfl.sync.down.b32 %r378, %r379, %r380, %r381, %r382;
	// end inline asm
	mov.b64 	%rd43, {%r373, %r378};
	setp.gt.s32 	%p185, %r282, 15;
	mov.u64 	%rd367, %rd314;
	mov.f64 	%fd351, %fd303;
	@%p185 bra 	$L__BB2_47;
	abs.f64 	%fd54, %fd303;
	abs.f64 	%fd55, %fd53;
	setp.lt.f64 	%p186, %fd54, %fd55;
	mov.u64 	%rd367, %rd43;
	mov.f64 	%fd351, %fd53;
	@%p186 bra 	$L__BB2_47;
	setp.lt.f64 	%p187, %fd55, %fd54;
	mov.u64 	%rd367, %rd314;
	mov.f64 	%fd351, %fd303;
	@%p187 bra 	$L__BB2_47;
	setp.lt.s64 	%p188, %rd314, %rd43;
	min.s64 	%rd367, %rd314, %rd43;
	selp.f64 	%fd351, %fd303, %fd53, %p188;
$L__BB2_47:
	setp.ne.s32 	%p189, %r282, 0;
	@%p189 bra 	$L__BB2_49;
	shr.u32 	%r383, %r1, 1;
	and.b32  	%r384, %r383, 496;
	mov.u32 	%r385, _ZN6thrust24THRUST_300001_SM_1000_NS8cuda_cub4core6detail5shmemE;
	add.s32 	%r386, %r385, %r384;
	st.shared.f64 	[%r386+8], %fd351;
	st.shared.u64 	[%r386+16], %rd367;
$L__BB2_49:
	bar.sync 	0;
	setp.ne.s32 	%p190, %r1, 0;
	@%p190 bra 	$L__BB2_204;
	ld.shared.f64 	%fd58, [_ZN6thrust24THRUST_300001_SM_1000_NS8cuda_cub4core6detail5shmemE+24];
	ld.shared.u64 	%rd46, [_ZN6thrust24THRUST_300001_SM_1000_NS8cuda_cub4core6detail5shmemE+32];
	abs.f64 	%fd59, %fd351;
	abs.f64 	%fd60, %fd58;
	setp.lt.f64 	%p191, %fd59, %fd60;
	mov.u64 	%rd316, %rd46;
	mov.f64 	%fd305, %fd58;
	@%p191 bra 	$L__BB2_53;
	setp.lt.f64 	%p192, %fd60, %fd59;
	mov.u64 	%rd316, %rd367;
	mov.f64 	%fd305, %fd351;
	@%p192 bra 	$L__BB2_53;
	setp.lt.s64 	%p193, %rd367, %rd46;
	min.s64 	%rd316, %rd367, %rd46;
	selp.f64 	%fd305, %fd351, %fd58, %p193;
$L__BB2_53:
	ld.shared.f64 	%fd63, [_ZN6thrust24THRUST_300001_SM_1000_NS8cuda_cub4core6detail5shmemE+40];
	ld.shared.u64 	%rd49, [_ZN6thrust24THRUST_300001_SM_1000_NS8cuda_cub4core6detail5shmemE+48];
	abs.f64 	%fd64, %fd305;
	abs.f64 	%fd65, %fd63;
	setp.lt.f64 	%p194, %fd64, %fd65;
	mov.u64 	%rd317, %rd49;
	mov.f64 	%fd306, %fd63;
	@%p194 bra 	$L__BB2_56;
	setp.lt.f64 	%p195, %fd65, %fd64;
	mov.u64 	%rd317, %rd316;
	mov.f64 	%fd306, %fd305;
	@%p195 bra 	$L__BB2_56;
	setp.lt.s64 	%p196, %rd316, %rd49;
	min.s64 	%rd317, %rd316, %rd49;
	selp.f64 	%fd306, %fd305, %fd63, %p196;
$L__BB2_56:
	ld.shared.f64 	%fd68, [_ZN6thrust24THRUST_300001_SM_1000_NS8cuda_cub4core6detail5shmemE+56];
	ld.shared.u64 	%rd52, [_ZN6thrust24THRUST_300001_SM_1000_NS8cuda_cub4core6detail5shmemE+64];
	abs.f64 	%fd69, %fd306;
	abs.f64 	%fd70, %fd68;
	setp.lt.f64 	%p197, %fd69, %fd70;
	mov.u64 	%rd318, %rd52;
	mov.f64 	%fd307, %fd68;
	@%p197 bra 	$L__BB2_59;
	setp.lt.f64 	%p198, %fd70, %fd69;
	mov.u64 	%rd318, %rd317;
	mov.f64 	%fd307, %fd306;
	@%p198 bra 	$L__BB2_59;
	setp.lt.s64 	%p199, %rd317, %rd52;
	min.s64 	%rd318, %rd317, %rd52;
	selp.f64 	%fd307, %fd306, %fd68, %p199;
$L__BB2_59:
	ld.shared.f64 	%fd73, [_ZN6thrust24THRUST_300001_SM_1000_NS8cuda_cub4core6detail5shmemE+72];
	ld.shared.u64 	%rd55, [_ZN6thrust24THRUST_300001_SM_1000_NS8cuda_cub4core6detail5shmemE+80];
	abs.f64 	%fd74, %fd307;
	abs.f64 	%fd75, %fd73;
	setp.lt.f64 	%p200, %fd74, %fd75;
	mov.u64 	%rd319, %rd55;
	mov.f64 	%fd308, %fd73;
	@%p200 bra 	$L__BB2_62;
	setp.lt.f64 	%p201, %fd75, %fd74;
	mov.u64 	%rd319, %rd318;
	mov.f64 	%fd308, %fd307;
	@%p201 bra 	$L__BB2_62;
	setp.lt.s64 	%p202, %rd318, %rd55;
	min.s64 	%rd319, %rd318, %rd55;
	selp.f64 	%fd308, %fd307, %fd73, %p202;
$L__BB2_62:
	ld.shared.f64 	%fd78, [_ZN6thrust24THRUST_300001_SM_1000_NS8cuda_cub4core6detail5shmemE+88];
	ld.shared.u64 	%rd58, [_ZN6thrust24THRUST_300001_SM_1000_NS8cuda_cub4core6detail5shmemE+96];
	abs.f64 	%fd79, %fd308;
	abs.f64 	%fd80, %fd78;
	setp.lt.f64 	%p203, %fd79, %fd80;
	mov.u64 	%rd320, %rd58;
	mov.f64 	%fd309, %fd78;
	@%p203 bra 	$L__BB2_65;
	setp.lt.f64 	%p204, %fd80, %fd79;
	mov.u64 	%rd320, %rd319;
	mov.f64 	%fd309, %fd308;
	@%p204 bra 	$L__BB2_65;
	setp.lt.s64 	%p205, %rd319, %rd58;
	min.s64 	%rd320, %rd319, %rd58;
	selp.f64 	%fd309, %fd308, %fd78, %p205;
$L__BB2_65:
	ld.shared.f64 	%fd83, [_ZN6thrust24THRUST_300001_SM_1000_NS8cuda_cub4core6detail5shmemE+104];
	ld.shared.u64 	%rd61, [_ZN6thrust24THRUST_300001_SM_1000_NS8cuda_cub4core6detail5shmemE+112];
	abs.f64 	%fd84, %fd309;
	abs.f64 	%fd85, %fd83;
	setp.lt.f64 	%p206, %fd84, %fd85;
	mov.u64 	%rd321, %rd61;
	mov.f64 	%fd310, %fd83;
	@%p206 bra 	$L__BB2_68;
	setp.lt.f64 	%p207, %fd85, %fd84;
	mov.u64 	%rd321, %rd320;
	mov.f64 	%fd310, %fd309;
	@%p207 bra 	$L__BB2_68;
	setp.lt.s64 	%p208, %rd320, %rd61;
	min.s64 	%rd321, %rd320, %rd61;
	selp.f64 	%fd310, %fd309, %fd83, %p208;
$L__BB2_68:
	ld.shared.f64 	%fd88, [_ZN6thrust24THRUST_300001_SM_1000_NS8cuda_cub4core6detail5shmemE+120];
	ld.shared.u64 	%rd64, [_ZN6thrust24THRUST_300001_SM_1000_NS8cuda_cub4core6detail5shmemE+128];
	abs.f64 	%fd89, %fd310;
	abs.f64 	%fd90, %fd88;
	setp.lt.f64 	%p209, %fd89, %fd90;
	mov.u64 	%rd367, %rd64;
	mov.f64 	%fd351, %fd88;
	@%p209 bra 	$L__BB2_204;
	setp.lt.f64 	%p210, %fd90, %fd89;
	mov.u64 	%rd367, %rd321;
	mov.f64 	%fd351, %fd310;
	@%p210 bra 	$L__BB2_204;
	setp.lt.s64 	%p211, %rd321, %rd64;
	min.s64 	%rd367, %rd321, %rd64;
	selp.f64 	%fd351, %fd310, %fd88, %p211;
	bra.uni 	$L__BB2_204;
$L__BB2_71:
	// begin inline asm
	mov.u32 %r169, %laneid;
	// end inline asm
	and.b32  	%r190, %r1, 992;
	add.s32 	%r191, %r190, 32;
	setp.gt.s32 	%p118, %r191, %r36;
	not.b32 	%r192, %r190;
	add.s32 	%r193, %r36, %r192;
	selp.b32 	%r188, %r193, 31, %p118;
	mov.b64 	%rd276, %fd298;
	mov.b64 	{%r171, %r176}, %rd276;
	mov.b32 	%r187, 1;
	mov.b32 	%r189, -1;
	// begin inline asm
	shfl.sync.down.b32 %r170, %r171, %r187, %r188, %r189;
	// end inline asm
	// begin inline asm
	shfl.sync.down.b32 %r175, %r176, %r187, %r188, %r189;
	// end inline asm
	mov.b64 	%rd277, {%r170, %r175};
	mov.b64 	%fd92, %rd277;
	mov.b64 	{%r181, %r186}, %rd309;
	// begin inline asm
	shfl.sync.down.b32 %r180, %r181, %r187, %r188, %r189;
	// end inline asm
	// begin inline asm
	shfl.sync.down.b32 %r185, %r186, %r187, %r188, %r189;
	// end inline asm
	mov.b64 	%rd66, {%r180, %r185};
	setp.ge.s32 	%p119, %r169, %r188;
	mov.u64 	%rd322, %rd309;
	mov.f64 	%fd311, %fd298;
	@%p119 bra 	$L__BB2_75;
	abs.f64 	%fd93, %fd298;
	abs.f64 	%fd94, %fd92;
	setp.lt.f64 	%p120, %fd93, %fd94;
	mov.u64 	%rd322, %rd66;
	mov.f64 	%fd311, %fd92;
	@%p120 bra 	$L__BB2_75;
	setp.lt.f64 	%p121, %fd94, %fd93;
	mov.u64 	%rd322, %rd309;
	mov.f64 	%fd311, %fd298;
	@%p121 bra 	$L__BB2_75;
	setp.lt.s64 	%p122, %rd309, %rd66;
	min.s64 	%rd322, %rd309, %rd66;
	selp.f64 	%fd311, %fd298, %fd92, %p122;
$L__BB2_75:
	mov.b64 	%rd278, %fd311;
	mov.b64 	{%r195, %r200}, %rd278;
	mov.b32 	%r211, 2;
	mov.b32 	%r213, -1;
	// begin inline asm
	shfl.sync.down.b32 %r194, %r195, %r211, %r188, %r213;
	// end inline asm
	// begin inline asm
	shfl.sync.down.b32 %r199, %r200, %r211, %r188, %r213;
	// end inline asm
	mov.b64 	%rd279, {%r194, %r199};
	mov.b64 	%fd97, %rd279;
	mov.b64 	{%r205, %r210}, %rd322;
	// begin inline asm
	shfl.sync.down.b32 %r204, %r205, %r211, %r188, %r213;
	// end inline asm
	// begin inline asm
	shfl.sync.down.b32 %r209, %r210, %r211, %r188, %r213;
	// end inline asm
	mov.b64 	%rd69, {%r204, %r209};
	add.s32 	%r214, %r169, 2;
	setp.gt.s32 	%p123, %r214, %r188;
	mov.u64 	%rd323, %rd322;
	mov.f64 	%fd312, %fd311;
	@%p123 bra 	$L__BB2_79;
	abs.f64 	%fd98, %fd311;
	abs.f64 	%fd99, %fd97;
	setp.lt.f64 	%p124, %fd98, %fd99;
	mov.u64 	%rd323, %rd69;
	mov.f64 	%fd312, %fd97;
	@%p124 bra 	$L__BB2_79;
	setp.lt.f64 	%p125, %fd99, %fd98;
	mov.u64 	%rd323, %rd322;
	mov.f64 	%fd312, %fd311;
	@%p125 bra 	$L__BB2_79;
	setp.lt.s64 	%p126, %rd322, %rd69;
	min.s64 	%rd323, %rd322, %rd69;
	selp.f64 	%fd312, %fd311, %fd97, %p126;
$L__BB2_79:
	mov.b64 	%rd280, %fd312;
	mov.b64 	{%r216, %r221}, %rd280;
	mov.b32 	%r232, 4;
	mov.b32 	%r234, -1;
	// begin inline asm
	shfl.sync.down.b32 %r215, %r216, %r232, %r188, %r234;
	// end inline asm
	// begin inline asm
	shfl.sync.down.b32 %r220, %r221, %r232, %r188, %r234;
	// end inline asm
	mov.b64 	%rd281, {%r215, %r220};
	mov.b64 	%fd102, %rd281;
	mov.b64 	{%r226, %r231}, %rd323;
	// begin inline asm
	shfl.sync.down.b32 %r225, %r226, %r232, %r188, %r234;
	// end inline asm
	// begin inline asm
	shfl.sync.down.b32 %r230, %r231, %r232, %r188, %r234;
	// end inline asm
	mov.b64 	%rd72, {%r225, %r230};
	add.s32 	%r235, %r169, 4;
	setp.gt.s32 	%p127, %r235, %r188;
	mov.u64 	%rd324, %rd323;
	mov.f64 	%fd313, %fd312;
	@%p127 bra 	$L__BB2_83;
	abs.f64 	%fd103, %fd312;
	abs.f64 	%fd104, %fd102;
	setp.lt.f64 	%p128, %fd103, %fd104;
	mov.u64 	%rd324, %rd72;
	mov.f64 	%fd313, %fd102;
	@%p128 bra 	$L__BB2_83;
	setp.lt.f64 	%p129, %fd104, %fd103;
	mov.u64 	%rd324, %rd323;
	mov.f64 	%fd313, %fd312;
	@%p129 bra 	$L__BB2_83;
	setp.lt.s64 	%p130, %rd323, %rd72;
	min.s64 	%rd324, %rd323, %rd72;
	selp.f64 	%fd313, %fd312, %fd102, %p130;
$L__BB2_83:
	mov.b64 	%rd282, %fd313;
	mov.b64 	{%r237, %r242}, %rd282;
	mov.b32 	%r253, 8;
	mov.b32 	%r255, -1;
	// begin inline asm
	shfl.sync.down.b32 %r236, %r237, %r253, %r188, %r255;
	// end inline asm
	// begin inline asm
	shfl.sync.down.b32 %r241, %r242, %r253, %r188, %r255;
	// end inline asm
	mov.b64 	%rd283, {%r236, %r241};
	mov.b64 	%fd107, %rd283;
	mov.b64 	{%r247, %r252}, %rd324;
	// begin inline asm
	shfl.sync.down.b32 %r246, %r247, %r253, %r188, %r255;
	// end inline asm
	// begin inline asm
	shfl.sync.down.b32 %r251, %r252, %r253, %r188, %r255;
	// end inline asm
	mov.b64 	%rd75, {%r246, %r251};
	add.s32 	%r256, %r169, 8;
	setp.gt.s32 	%p131, %r256, %r188;
	mov.u64 	%rd325, %rd324;
	mov.f64 	%fd314, %fd313;
	@%p131 bra 	$L__BB2_87;
	abs.f64 	%fd108, %fd313;
	abs.f64 	%fd109, %fd107;
	setp.lt.f64 	%p132, %fd108, %fd109;
	mov.u64 	%rd325, %rd75;
	mov.f64 	%fd314, %fd107;
	@%p132 bra 	$L__BB2_87;
	setp.lt.f64 	%p133, %fd109, %fd108;
	mov.u64 	%rd325, %rd324;
	mov.f64 	%fd314, %fd313;
	@%p133 bra 	$L__BB2_87;
	setp.lt.s64 	%p134, %rd324, %rd75;
	min.s64 	%rd325, %rd324, %rd75;
	selp.f64 	%fd314, %fd313, %fd107, %p134;
$L__BB2_87:
	mov.b64 	%rd284, %fd314;
	mov.b64 	{%r258, %r263}, %rd284;
	mov.b32 	%r274, 16;
	mov.b32 	%r276, -1;
	// begin inline asm
	shfl.sync.down.b32 %r257, %r258, %r274, %r188, %r276;
	// end inline asm
	// begin inline asm
	shfl.sync.down.b32 %r262, %r263, %r274, %r188, %r276;
	// end inline asm
	mov.b64 	%rd285, {%r257, %r262};
	mov.b64 	%fd112, %rd285;
	mov.b64 	{%r268, %r273}, %rd325;
	// begin inline asm
	shfl.sync.down.b32 %r267, %r268, %r274, %r188, %r276;
	// end inline asm
	// begin inline asm
	shfl.sync.down.b32 %r272, %r273, %r274, %r188, %r276;
	// end inline asm
	mov.b64 	%rd78, {%r267, %r272};
	add.s32 	%r277, %r169, 16;
	setp.gt.s32 	%p135, %r277, %r188;
	mov.u64 	%rd367, %rd325;
	mov.f64 	%fd351, %fd314;
	@%p135 bra 	$L__BB2_91;
	abs.f64 	%fd113, %fd314;
	abs.f64 	%fd114, %fd112;
	setp.lt.f64 	%p136, %fd113, %fd114;
	mov.u64 	%rd367, %rd78;
	mov.f64 	%fd351, %fd112;
	@%p136 bra 	$L__BB2_91;
	setp.lt.f64 	%p137, %fd114, %fd113;
	mov.u64 	%rd367, %rd325;
	mov.f64 	%fd351, %fd314;
	@%p137 bra 	$L__BB2_91;
	setp.lt.s64 	%p138, %rd325, %rd78;
	min.s64 	%rd367, %rd325, %rd78;
	selp.f64 	%fd351, %fd314, %fd112, %p138;
$L__BB2_91:
	setp.ne.s32 	%p139, %r169, 0;
	@%p139 bra 	$L__BB2_93;
	shr.u32 	%r278, %r1, 1;
	and.b32  	%r279, %r278, 496;
	mov.u32 	%r280, _ZN6thrust24THRUST_300001_SM_1000_NS8cuda_cub4core6detail5shmemE;
	add.s32 	%r281, %r280, %r279;
	st.shared.f64 	[%r281+8], %fd351;
	st.shared.u64 	[%r281+16], %rd367;
$L__BB2_93:
	bar.sync 	0;
	setp.ne.s32 	%p140, %r1, 0;
	@%p140 bra 	$L__BB2_204;
	setp.lt.s32 	%p141, %r36, 33;
	mov.f64 	%fd316, %fd351;
	mov.u64 	%rd327, %rd367;
	@%p141 bra 	$L__BB2_98;
	ld.shared.f64 	%fd117, [_ZN6thrust24THRUST_300001_SM_1000_NS8cuda_cub4core6detail5shmemE+24];
	ld.shared.u64 	%rd81, [_ZN6thrust24THRUST_300001_SM_1000_NS8cuda_cub4core6detail5shmemE+32];
	abs.f64 	%fd118, %fd351;
	abs.f64 	%fd119, %fd117;
	setp.lt.f64 	%p142, %fd118, %fd119;
	mov.f64 	%fd316, %fd117;
	mov.u64 	%rd327, %rd81;
	@%p142 bra 	$L__BB2_98;
	setp.lt.f64 	%p143, %fd119, %fd118;
	mov.f64 	%fd316, %fd351;
	mov.u64 	%rd327, %rd367;
	@%p143 bra 	$L__BB2_98;
	setp.lt.s64 	%p144, %rd367, %rd81;
	min.s64 	%rd327, %rd367, %rd81;
	selp.f64 	%fd316, %fd351, %fd117, %p144;
$L__BB2_98:
	setp.lt.s32 	%p145, %r36, 65;
	mov.f64 	%fd317, %fd316;
	mov.u64 	%rd328, %rd327;
	@%p145 bra 	$L__BB2_102;
	ld.shared.f64 	%fd122, [_ZN6thrust24THRUST_300001_SM_1000_NS8cuda_cub4core6detail5shmemE+40];
	ld.shared.u64 	%rd84, [_ZN6thrust24THRUST_300001_SM_1000_NS8cuda_cub4core6detail5shmemE+48];
	abs.f64 	%fd123, %fd316;
	abs.f64 	%fd124, %fd122;
	setp.lt.f64 	%p146, %fd123, %fd124;
	mov.f64 	%fd317, %fd122;
	mov.u64 	%rd328, %rd84;
	@%p146 bra 	$L__BB2_102;
	setp.lt.f64 	%p147, %fd124, %fd123;
	mov.f64 	%fd317, %fd316;
	mov.u64 	%rd328, %rd327;
	@%p147 bra 	$L__BB2_102;
	setp.lt.s64 	%p148, %rd327, %rd84;
	min.s64 	%rd328, %rd327, %rd84;
	selp.f64 	%fd317, %fd316, %fd122, %p148;
$L__BB2_102:
	setp.lt.s32 	%p149, %r36, 97;
	mov.f64 	%fd318, %fd317;
	mov.u64 	%rd329, %rd328;
	@%p149 bra 	$L__BB2_106;
	ld.shared.f64 	%fd127, [_ZN6thrust24THRUST_300001_SM_1000_NS8cuda_cub4core6detail5shmemE+56];
	ld.shared.u64 	%rd87, [_ZN6thrust24THRUST_300001_SM_1000_NS8cuda_cub4core6detail5shmemE+64];
	abs.f64 	%fd128, %fd317;
	abs.f64 	%fd129, %fd127;
	setp.lt.f64 	%p150, %fd128, %fd129;
	mov.f64 	%fd318, %fd127;
	mov.u64 	%rd329, %rd87;
	@%p150 bra 	$L__BB2_106;
	setp.lt.f64 	%p151, %fd129, %fd128;
	mov.f64 	%fd318, %fd317;
	mov.u64 	%rd329, %rd328;
	@%p151 bra 	$L__BB2_106;
	setp.lt.s64 	%p152, %rd328, %rd87;
	min.s64 	%rd329, %rd328, %rd87;
	selp.f64 	%fd318, %fd317, %fd127, %p152;
$L__BB2_106:
	setp.lt.s32 	%p153, %r36, 129;
	mov.f64 	%fd319, %fd318;
	mov.u64 	%rd330, %rd329;
	@%p153 bra 	$L__BB2_110;
	ld.shared.f64 	%fd132, [_ZN6thrust24THRUST_300001_SM_1000_NS8cuda_cub4core6detail5shmemE+72];
	ld.shared.u64 	%rd90, [_ZN6thrust24THRUST_300001_SM_1000_NS8cuda_cub4core6detail5shmemE+80];
	abs.f64 	%fd133, %fd318;
	abs.f64 	%fd134, %fd132;
	setp.lt.f64 	%p154, %fd133, %fd134;
	mov.f64 	%fd319, %fd132;
	mov.u64 	%rd330, %rd90;
	@%p154 bra 	$L__BB2_110;
	setp.lt.f64 	%p155, %fd134, %fd133;
	mov.f64 	%fd319, %fd318;
	mov.u64 	%rd330, %rd329;
	@%p155 bra 	$L__BB2_110;
	setp.lt.s64 	%p156, %rd329, %rd90;
	min.s64 	%rd330, %rd329, %rd90;
	selp.f64 	%fd319, %fd318, %fd132, %p156;
$L__BB2_110:
	setp.lt.s32 	%p157, %r36, 161;
	mov.f64 	%fd320, %fd319;
	mov.u64 	%rd331, %rd330;
	@%p157 bra 	$L__BB2_114;
	ld.shared.f64 	%fd137, [_ZN6thrust24THRUST_300001_SM_1000_NS8cuda_cub4core6detail5shmemE+88];
	ld.shared.u64 	%rd93, [_ZN6thrust24THRUST_300001_SM_1000_NS8cuda_cub4core6detail5shmemE+96];
	abs.f64 	%fd138, %fd319;
	abs.f64 	%fd139, %fd137;
	setp.lt.f64 	%p158, %fd138, %fd139;
	mov.f64 	%fd320, %fd137;
	mov.u64 	%rd331, %rd93;
	@%p158 bra 	$L__BB2_114;
	setp.lt.f64 	%p159, %fd139, %fd138;
	mov.f64 	%fd320, %fd319;
	mov.u64 	%rd331, %rd330;
	@%p159 bra 	$L__BB2_114;
	setp.lt.s64 	%p160, %rd330, %rd93;
	min.s64 	%rd331, %rd330, %rd93;
	selp.f64 	%fd320, %fd319, %fd137, %p160;
$L__BB2_114:
	setp.lt.s32 	%p161, %r36, 193;
	mov.f64 	%fd321, %fd320;
	mov.u64 	%rd332, %rd331;
	@%p161 bra 	$L__BB2_118;
	ld.shared.f64 	%fd142, [_ZN6thrust24THRUST_300001_SM_1000_NS8cuda_cub4core6detail5shmemE+104];
	ld.shared.u64 	%rd96, [_ZN6thrust24THRUST_300001_SM_1000_NS8cuda_cub4core6detail5shmemE+112];
	abs.f64 	%fd143, %fd320;
	abs.f64 	%fd144, %fd142;
	setp.lt.f64 	%p162, %fd143, %fd144;
	mov.f64 	%fd321, %fd142;
	mov.u64 	%rd332, %rd96;
	@%p162 bra 	$L__BB2_118;
	setp.lt.f64 	%p163, %fd144, %fd143;
	mov.f64 	%fd321, %fd320;
	mov.u64 	%rd332, %rd331;
	@%p163 bra 	$L__BB2_118;
	setp.lt.s64 	%p164, %rd331, %rd96;
	min.s64 	%rd332, %rd331, %rd96;
	selp.f64 	%fd321, %fd320, %fd142, %p164;
$L__BB2_118:
	setp.lt.s32 	%p165, %r36, 225;
	mov.u64 	%rd367, %rd332;
	mov.f64 	%fd351, %fd321;
	@%p165 bra 	$L__BB2_204;
	ld.shared.f64 	%fd147, [_ZN6thrust24THRUST_300001_SM_1000_NS8cuda_cub4core6detail5shmemE+120];
	ld.shared.u64 	%rd99, [_ZN6thrust24THRUST_300001_SM_1000_NS8cuda_cub4core6detail5shmemE+128];
	abs.f64 	%fd148, %fd321;
	abs.f64 	%fd149, %fd147;
	setp.lt.f64 	%p166, %fd148, %fd149;
	mov.u64 	%rd367, %rd99;
	mov.f64 	%fd351, %fd147;
	@%p166 bra 	$L__BB2_204;
	setp.lt.f64 	%p167, %fd149, %fd148;
	mov.u64 	%rd367, %rd332;
	mov.f64 	%fd351, %fd321;
	@%p167 bra 	$L__BB2_204;
	setp.lt.s64 	%p168, %rd332, %rd99;
	min.s64 	%rd367, %rd332, %rd99;
	selp.f64 	%fd351, %fd321, %fd147, %p168;
	bra.uni 	$L__BB2_204;
$L__BB2_122:
	mov.u32 	%r17, %tid.x;
	cvt.u64.u32 	%rd200, %r17;
	cvta.to.global.u64 	%rd201, %rd197;
	mul.wide.u32 	%rd202, %r17, 8;
	add.s64 	%rd203, %rd201, %rd202;
	ld.global.f64 	%fd274, [%rd203];
	add.s32 	%r37, %r17, 256;
	cvt.u64.u32 	%rd204, %r37;
	ld.global.f64 	%fd275, [%rd203+2048];
	add.s32 	%r38, %r17, 512;
	cvt.u64.u32 	%rd205, %r38;
	ld.global.f64 	%fd276, [%rd203+4096];
	add.s32 	%r39, %r17, 768;
	cvt.u64.u32 	%rd206, %r39;
	ld.global.f64 	%fd277, [%rd203+6144];
	or.b32  	%r40, %r17, 1024;
	cvt.u64.u32 	%rd101, %r40;
	add.s64 	%rd354, %rd198, %rd101;
	ld.global.f64 	%fd338, [%rd203+8192];
	abs.f64 	%fd278, %fd274;
	abs.f64 	%fd279, %fd275;
	setp.geu.f64 	%p3, %fd278, %fd279;
	selp.f64 	%fd280, %fd274, %fd275, %p3;
	selp.b64 	%rd207, %rd200, %rd204, %p3;
	abs.f64 	%fd281, %fd280;
	abs.f64 	%fd282, %fd276;
	setp.geu.f64 	%p4, %fd281, %fd282;
	selp.f64 	%fd283, %fd280, %fd276, %p4;
	selp.b64 	%rd208, %rd207, %rd205, %p4;
	abs.f64 	%fd284, %fd283;
	abs.f64 	%fd285, %fd277;
	setp.geu.f64 	%p5, %fd284, %fd285;
	selp.f64 	%fd152, %fd283, %fd277, %p5;
	selp.b64 	%rd104, %rd208, %rd206, %p5;
	abs.f64 	%fd153, %fd152;
	abs.f64 	%fd154, %fd338;
	setp.lt.f64 	%p6, %fd153, %fd154;
	@%p6 bra 	$L__BB2_124;
	setp.lt.f64 	%p7, %fd154, %fd153;
	setp.lt.u64 	%p8, %rd104, %rd101;
	or.pred  	%p9, %p7, %p8;
	selp.f64 	%fd338, %fd152, %fd338, %p9;
	add.s64 	%rd211, %rd198, %rd104;
	selp.b64 	%rd354, %rd211, %rd354, %p9;
$L__BB2_124:
	setp.lt.u32 	%p10, %r36, 2560;
	mov.b32 	%r394, 1280;
	@%p10 bra 	$L__BB2_137;
	mov.b32 	%r393, 1280;
	mov.f64 	%fd323, %fd338;
$L__BB2_126:
	cvt.u64.u32 	%rd212, %r393;
	add.s64 	%rd213, %rd200, %rd212;
	mul.wide.u32 	%rd214, %r393, 8;
	cvta.to.global.u64 	%rd215, %rd197;
	add.s64 	%rd217, %rd215, %rd202;
	add.s64 	%rd218, %rd217, %rd214;
	add.s64 	%rd335, %rd213, %rd198;
	ld.global.f64 	%fd324, [%rd218];
	ld.global.f64 	%fd325, [%rd218+2048];
	ld.global.f64 	%fd326, [%rd218+4096];
	ld.global.f64 	%fd327, [%rd218+6144];
	ld.global.f64 	%fd338, [%rd218+8192];
	abs.f64 	%fd163, %fd323;
	abs.f64 	%fd164, %fd324;
	setp.lt.f64 	%p11, %fd163, %fd164;
	@%p11 bra 	$L__BB2_128;
	setp.lt.f64 	%p12, %fd164, %fd163;
	setp.lt.s64 	%p13, %rd354, %rd335;
	or.pred  	%p14, %p12, %p13;
	selp.f64 	%fd324, %fd323, %fd324, %p14;
	selp.b64 	%rd335, %rd354, %rd335, %p14;
$L__BB2_128:
	cvt.u64.u32 	%rd219, %r393;
	add.s64 	%rd220, %rd200, %rd219;
	add.s64 	%rd221, %rd220, %rd198;
	add.s64 	%rd336, %rd221, 256;
	abs.f64 	%fd167, %fd324;
	abs.f64 	%fd168, %fd325;
	setp.lt.f64 	%p15, %fd167, %fd168;
	@%p15 bra 	$L__BB2_130;
	setp.lt.f64 	%p16, %fd168, %fd167;
	add.s64 	%rd226, %rd221, 256;
	setp.lt.s64 	%p17, %rd335, %rd226;
	or.pred  	%p18, %p16, %p17;
	selp.f64 	%fd325, %fd324, %fd325, %p18;
	selp.b64 	%rd336, %rd335, %rd226, %p18;
$L__BB2_130:
	add.s64 	%rd337, %rd221, 512;
	abs.f64 	%fd171, %fd325;
	abs.f64 	%fd172, %fd326;
	setp.lt.f64 	%p19, %fd171, %fd172;
	@%p19 bra 	$L__BB2_132;
	setp.lt.f64 	%p20, %fd172, %fd171;
	add.s64 	%rd234, %rd221, 512;
	setp.lt.s64 	%p21, %rd336, %rd234;
	or.pred  	%p22, %p20, %p21;
	selp.f64 	%fd326, %fd325, %fd326, %p22;
	selp.b64 	%rd337, %rd336, %rd234, %p22;
$L__BB2_132:
	add.s64 	%rd338, %rd221, 768;
	abs.f64 	%fd175, %fd326;
	abs.f64 	%fd176, %fd327;
	setp.lt.f64 	%p23, %fd175, %fd176;
	@%p23 bra 	$L__BB2_134;
	setp.lt.f64 	%p24, %fd176, %fd175;
	setp.lt.s64 	%p25, %rd337, %rd338;
	or.pred  	%p26, %p24, %p25;
	selp.f64 	%fd327, %fd326, %fd327, %p26;
	selp.b64 	%rd338, %rd337, %rd338, %p26;
$L__BB2_134:
	add.s64 	%rd354, %rd221, 1024;
	abs.f64 	%fd179, %fd327;
	abs.f64 	%fd180, %fd338;
	setp.lt.f64 	%p27, %fd179, %fd180;
	@%p27 bra 	$L__BB2_136;
	setp.lt.f64 	%p28, %fd180, %fd179;
	setp.lt.s64 	%p29, %rd338, %rd354;
	or.pred  	%p30, %p28, %p29;
	selp.f64 	%fd338, %fd327, %fd338, %p30;
	selp.b64 	%rd354, %rd338, %rd354, %p30;
$L__BB2_136:
	add.s32 	%r394, %r393, 1280;
	add.s32 	%r43, %r393, 2560;
	setp.le.s32 	%p31, %r43, %r36;
	mov.u32 	%r393, %r394;
	mov.f64 	%fd323, %fd338;
	@%p31 bra 	$L__BB2_126;
$L__BB2_137:
	setp.le.s32 	%p32, %r36, %r394;
	@%p32 bra 	$L__BB2_160;
	sub.s32 	%r21, %r36, %r394;
	setp.ge.s32 	%p33, %r17, %r21;
	@%p33 bra 	$L__BB2_160;
	cvta.to.global.u64 	%rd127, %rd197;
	not.b32 	%r44, %r17;
	add.s32 	%r45, %r36, %r44;
	sub.s32 	%r22, %r45, %r394;
	and.b32  	%r46, %r22, 768;
	setp.eq.s32 	%p34, %r46, 768;
	mov.u32 	%r397, %r17;
	@%p34 bra 	$L__BB2_145;
	add.s32 	%r47, %r17, %r394;
	cvt.u64.u32 	%rd242, %r47;
	add.s64 	%rd342, %rd198, %rd242;
	mul.wide.u32 	%rd243, %r47, 8;
	add.s64 	%rd341, %rd127, %rd243;
	shr.u32 	%r48, %r22, 8;
	add.s32 	%r49, %r48, 1;
	and.b32  	%r50, %r49, 3;
	neg.s32 	%r395, %r50;
	mov.u32 	%r397, %r17;
$L__BB2_141:
	.pragma "nounroll";
	mov.u64 	%rd132, %rd354;
	mov.f64 	%fd184, %fd338;
	ld.global.f64 	%fd185, [%rd341];
	abs.f64 	%fd186, %fd184;
	abs.f64 	%fd187, %fd185;
	setp.lt.f64 	%p35, %fd186, %fd187;
	mov.f64 	%fd338, %fd185;
	mov.u64 	%rd354, %rd342;
	@%p35 bra 	$L__BB2_144;
	setp.lt.f64 	%p36, %fd187, %fd186;
	mov.f64 	%fd338, %fd184;
	mov.u64 	%rd354, %rd132;
	@%p36 bra 	$L__BB2_144;
	setp.lt.s64 	%p37, %rd132, %rd342;
	selp.f64 	%fd338, %fd184, %fd185, %p37;
	min.s64 	%rd354, %rd132, %rd342;
$L__BB2_144:
	add.s32 	%r397, %r397, 256;
	add.s64 	%rd342, %rd342, 256;
	add.s64 	%rd341, %rd341, 2048;
	add.s32 	%r395, %r395, 1;
	setp.ne.s32 	%p38, %r395, 0;
	@%p38 bra 	$L__BB2_141;
$L__BB2_145:
	setp.lt.u32 	%p39, %r22, 768;
	@%p39 bra 	$L__BB2_160;
	add.s32 	%r398, %r397, %r394;
	cvt.u64.u32 	%rd244, %r398;
	add.s64 	%rd349, %rd198, %rd244;
	cvt.u64.u32 	%rd245, %r397;
	cvt.u64.u32 	%rd246, %r394;
	add.s64 	%rd247, %rd245, %rd246;
	shl.b64 	%rd248, %rd247, 3;
	add.s64 	%rd249, %rd248, %rd127;
	add.s64 	%rd348, %rd249, 6144;
	mul.wide.u32 	%rd250, %r398, 8;
	add.s64 	%rd347, %rd127, %rd250;
	add.s32 	%r399, %r397, 512;
$L__BB2_147:
	mov.u32 	%r32, %r399;
	ld.global.f64 	%fd193, [%rd347];
	abs.f64 	%fd194, %fd338;
	abs.f64 	%fd195, %fd193;
	setp.lt.f64 	%p40, %fd194, %fd195;
	mov.f64 	%fd335, %fd193;
	mov.u64 	%rd351, %rd349;
	@%p40 bra 	$L__BB2_150;
	setp.lt.f64 	%p41, %fd195, %fd194;
	mov.f64 	%fd335, %fd338;
	mov.u64 	%rd351, %rd354;
	@%p41 bra 	$L__BB2_150;
	setp.lt.s64 	%p42, %rd354, %rd349;
	selp.f64 	%fd335, %fd338, %fd193, %p42;
	min.s64 	%rd351, %rd354, %rd349;
$L__BB2_150:
	add.s32 	%r51, %r398, 256;
	cvt.u64.u32 	%rd251, %r51;
	add.s64 	%rd148, %rd198, %rd251;
	ld.global.f64 	%fd198, [%rd348+-4096];
	abs.f64 	%fd199, %fd335;
	abs.f64 	%fd200, %fd198;
	setp.lt.f64 	%p43, %fd199, %fd200;
	mov.f64 	%fd336, %fd198;
	mov.u64 	%rd352, %rd148;
	@%p43 bra 	$L__BB2_153;
	setp.lt.f64 	%p44, %fd200, %fd199;
	mov.f64 	%fd336, %fd335;
	mov.u64 	%rd352, %rd351;
	@%p44 bra 	$L__BB2_153;
	setp.lt.s64 	%p45, %rd351, %rd148;
	selp.f64 	%fd336, %fd335, %fd198, %p45;
	min.s64 	%rd352, %rd351, %rd148;
$L__BB2_153:
	add.s32 	%r52, %r398, 512;
	cvt.u64.u32 	%rd252, %r52;
	add.s64 	%rd151, %rd198, %rd252;
	ld.global.f64 	%fd203, [%rd348+-2048];
	abs.f64 	%fd204, %fd336;
	abs.f64 	%fd205, %fd203;
	setp.lt.f64 	%p46, %fd204, %fd205;
	mov.f64 	%fd337, %fd203;
	mov.u64 	%rd353, %rd151;
	@%p46 bra 	$L__BB2_156;
	setp.lt.f64 	%p47, %fd205, %fd204;
	mov.f64 	%fd337, %fd336;
	mov.u64 	%rd353, %rd352;
	@%p47 bra 	$L__BB2_156;
	setp.lt.s64 	%p48, %rd352, %rd151;
	selp.f64 	%fd337, %fd336, %fd203, %p48;
	min.s64 	%rd353, %rd352, %rd151;
$L__BB2_156:
	add.s32 	%r53, %r398, 768;
	cvt.u64.u32 	%rd253, %r53;
	add.s64 	%rd154, %rd198, %rd253;
	ld.global.f64 	%fd208, [%rd348];
	abs.f64 	%fd209, %fd337;
	abs.f64 	%fd210, %fd208;
	setp.lt.f64 	%p49, %fd209, %fd210;
	mov.f64 	%fd338, %fd208;
	mov.u64 	%rd354, %rd154;
	@%p49 bra 	$L__BB2_159;
	setp.lt.f64 	%p50, %fd210, %fd209;
	mov.f64 	%fd338, %fd337;
	mov.u64 	%rd354, %rd353;
	@%p50 bra 	$L__BB2_159;
	setp.lt.s64 	%p51, %rd353, %rd154;
	selp.f64 	%fd338, %fd337, %fd208, %p51;
	min.s64 	%rd354, %rd353, %rd154;
$L__BB2_159:
	add.s64 	%rd349, %rd349, 1024;
	add.s64 	%rd348, %rd348, 8192;
	add.s64 	%rd347, %rd347, 8192;
	add.s32 	%r399, %r32, 1024;
	add.s32 	%r54, %r32, 512;
	add.s32 	%r398, %r398, 1024;
	setp.lt.s32 	%p52, %r54, %r21;
	@%p52 bra 	$L__BB2_147;
$L__BB2_160:
	// begin inline asm
	mov.u32 %r55, %laneid;
	// end inline asm
	mov.b64 	%rd254, %fd338;
	mov.b64 	{%r57, %r62}, %rd254;
	mov.b32 	%r73, 1;
	mov.b32 	%r74, 31;
	mov.b32 	%r75, -1;
	// begin inline asm
	shfl.sync.down.b32 %r56, %r57, %r73, %r74, %r75;
	// end inline asm
	// begin inline asm
	shfl.sync.down.b32 %r61, %r62, %r73, %r74, %r75;
	// end inline asm
	mov.b64 	%rd255, {%r56, %r61};
	mov.b64 	%fd214, %rd255;
	mov.b64 	{%r67, %r72}, %rd354;
	// begin inline asm
	shfl.sync.down.b32 %r66, %r67, %r73, %r74, %r75;
	// end inline asm
	// begin inline asm
	shfl.sync.down.b32 %r71, %r72, %r73, %r74, %r75;
	// end inline asm
	mov.b64 	%rd161, {%r66, %r71};
	setp.gt.s32 	%p53, %r55, 30;
	mov.f64 	%fd340, %fd338;
	mov.u64 	%rd356, %rd354;
	@%p53 bra 	$L__BB2_164;
	abs.f64 	%fd215, %fd338;
	abs.f64 	%fd216, %fd214;
	setp.lt.f64 	%p54, %fd215, %fd216;
	mov.f64 	%fd340, %fd214;
	mov.u64 	%rd356, %rd161;
	@%p54 bra 	$L__BB2_164;
	setp.lt.f64 	%p55, %fd216, %fd215;
	mov.f64 	%fd340, %fd338;
	mov.u64 	%rd356, %rd354;
	@%p55 bra 	$L__BB2_164;
	setp.lt.s64 	%p56, %rd354, %rd161;
	selp.f64 	%fd340, %fd338, %fd214, %p56;
	min.s64 	%rd356, %rd354, %rd161;
$L__BB2_164:
	mov.b64 	%rd256, %fd340;
	mov.b64 	{%r77, %r82}, %rd256;
	mov.b32 	%r93, 2;
	mov.b32 	%r94, 31;
	mov.b32 	%r95, -1;
	// begin inline asm
	shfl.sync.down.b32 %r76, %r77, %r93, %r94, %r95;
	// end inline asm
	// begin inline asm
	shfl.sync.down.b32 %r81, %r82, %r93, %r94, %r95;
	// end inline asm
	mov.b64 	%rd257, {%r76, %r81};
	mov.b64 	%fd219, %rd257;
	mov.b64 	{%r87, %r92}, %rd356;
	// begin inline asm
	shfl.sync.down.b32 %r86, %r87, %r93, %r94, %r95;
	// end inline asm
	// begin inline asm
	shfl.sync.down.b32 %r91, %r92, %r93, %r94, %r95;
	// end inline asm
	mov.b64 	%rd164, {%r86, %r91};
	setp.gt.s32 	%p57, %r55, 29;
	mov.f64 	%fd341, %fd340;
	mov.u64 	%rd357, %rd356;
	@%p57 bra 	$L__BB2_168;
	abs.f64 	%fd220, %fd340;
	abs.f64 	%fd221, %fd219;
	setp.lt.f64 	%p58, %fd220, %fd221;
	mov.f64 	%fd341, %fd219;
	mov.u64 	%rd357, %rd164;
	@%p58 bra 	$L__BB2_168;
	setp.lt.f64 	%p59, %fd221, %fd220;
	mov.f64 	%fd341, %fd340;
	mov.u64 	%rd357, %rd356;
	@%p59 bra 	$L__BB2_168;
	setp.lt.s64 	%p60, %rd356, %rd164;
	selp.f64 	%fd341, %fd340, %fd219, %p60;
	min.s64 	%rd357, %rd356, %rd164;
$L__BB2_168:
	mov.b64 	%rd258, %fd341;
	mov.b64 	{%r97, %r102}, %rd258;
	mov.b32 	%r113, 4;
	mov.b32 	%r114, 31;
	mov.b32 	%r115, -1;
	// begin inline asm
	shfl.sync.down.b32 %r96, %r97, %r113, %r114, %r115;
	// end inline asm
	// begin inline asm
	shfl.sync.down.b32 %r101, %r102, %r113, %r114, %r115;
	// end inline asm
	mov.b64 	%rd259, {%r96, %r101};
	mov.b64 	%fd224, %rd259;
	mov.b64 	{%r107, %r112}, %rd357;
	// begin inline asm
	shfl.sync.down.b32 %r106, %r107, %r113, %r114, %r115;
	// end inline asm
	// begin inline asm
	shfl.sync.down.b32 %r111, %r112, %r113, %r114, %r115;
	// end inline asm
	mov.b64 	%rd167, {%r106, %r111};
	setp.gt.s32 	%p61, %r55, 27;
	mov.f64 	%fd342, %fd341;
	mov.u64 	%rd358, %rd357;
	@%p61 bra 	$L__BB2_172;
	abs.f64 	%fd225, %fd341;
	abs.f64 	%fd226, %fd224;
	setp.lt.f64 	%p62, %fd225, %fd226;
	mov.f64 	%fd342, %fd224;
	mov.u64 	%rd358, %rd167;
	@%p62 bra 	$L__BB2_172;
	setp.lt.f64 	%p63, %fd226, %fd225;
	mov.f64 	%fd342, %fd341;
	mov.u64 	%rd358, %rd357;
	@%p63 bra 	$L__BB2_172;
	setp.lt.s64 	%p64, %rd357, %rd167;
	selp.f64 	%fd342, %fd341, %fd224, %p64;
	min.s64 	%rd358, %rd357, %rd167;
$L__BB2_172:
	mov.b64 	%rd260, %fd342;
	mov.b64 	{%r117, %r122}, %rd260;
	mov.b32 	%r133, 8;
	mov.b32 	%r134, 31;
	mov.b32 	%r135, -1;
	// begin inline asm
	shfl.sync.down.b32 %r116, %r117, %r133, %r134, %r135;
	// end inline asm
	// begin inline asm
	shfl.sync.down.b32 %r121, %r122, %r133, %r134, %r135;
	// end inline asm
	mov.b64 	%rd261, {%r116, %r121};
	mov.b64 	%fd229, %rd261;
	mov.b64 	{%r127, %r132}, %rd358;
	// begin inline asm
	shfl.sync.down.b32 %r126, %r127, %r133, %r134, %r135;
	// end inline asm
	// begin inline asm
	shfl.sync.down.b32 %r131, %r132, %r133, %r134, %r135;
	// end inline asm
	mov.b64 	%rd170, {%r126, %r131};
	setp.gt.s32 	%p65, %r55, 23;
	mov.f64 	%fd343, %fd342;
	mov.u64 	%rd359, %rd358;
	@%p65 bra 	$L__BB2_176;
	abs.f64 	%fd230, %fd342;
	abs.f64 	%fd231, %fd229;
	setp.lt.f64 	%p66, %fd230, %fd231;
	mov.f64 	%fd343, %fd229;
	mov.u64 	%rd359, %rd170;
	@%p66 bra 	$L__BB2_176;
	setp.lt.f64 	%p67, %fd231, %fd230;
	mov.f64 	%fd343, %fd342;
	mov.u64 	%rd359, %rd358;
	@%p67 bra 	$L__BB2_176;
	setp.lt.s64 	%p68, %rd358, %rd170;
	selp.f64 	%fd343, %fd342, %fd229, %p68;
	min.s64 	%rd359, %rd358, %rd170;
$L__BB2_176:
	mov.b64 	%rd262, %fd343;
	mov.b64 	{%r137, %r142}, %rd262;
	mov.b32 	%r153, 16;
	mov.b32 	%r154, 31;
	mov.b32 	%r155, -1;
	// begin inline asm
	shfl.sync.down.b32 %r136, %r137, %r153, %r154, %r155;
	// end inline asm
	// begin inline asm
	shfl.sync.down.b32 %r141, %r142, %r153, %r154, %r155;
	// end inline asm
	mov.b64 	%rd263, {%r136, %r141};
	mov.b64 	%fd234, %rd263;
	mov.b64 	{%r147, %r152}, %rd359;
	// begin inline asm
	shfl.sync.down.b32 %r146, %r147, %r153, %r154, %r155;
	// end inline asm
	// begin inline asm
	shfl.sync.down.b32 %r151, %r152, %r153, %r154, %r155;
	// end inline asm
	mov.b64 	%rd173, {%r146, %r151};
	setp.gt.s32 	%p69, %r55, 15;
	mov.f64 	%fd351, %fd343;
	mov.u64 	%rd367, %rd359;
	@%p69 bra 	$L__BB2_180;
	abs.f64 	%fd235, %fd343;
	abs.f64 	%fd236, %fd234;
	setp.lt.f64 	%p70, %fd235, %fd236;
	mov.f64 	%fd351, %fd234;
	mov.u64 	%rd367, %rd173;
	@%p70 bra 	$L__BB2_180;
	setp.lt.f64 	%p71, %fd236, %fd235;
	mov.f64 	%fd351, %fd343;
	mov.u64 	%rd367, %rd359;
	@%p71 bra 	$L__BB2_180;
	setp.lt.s64 	%p72, %rd359, %rd173;
	selp.f64 	%fd351, %fd343, %fd234, %p72;
	min.s64 	%rd367, %rd359, %rd173;
$L__BB2_180:
	setp.ne.s32 	%p73, %r55, 0;
	@%p73 bra 	$L__BB2_182;
	shr.u32 	%r156, %r17, 1;
	and.b32  	%r157, %r156, 496;
	mov.u32 	%r158, _ZN6thrust24THRUST_300001_SM_1000_NS8cuda_cub4core6detail5shmemE;
	add.s32 	%r159, %r158, %r157;
	st.shared.f64 	[%r159+8], %fd351;
	st.shared.u64 	[%r159+16], %rd367;
$L__BB2_182:
	bar.sync 	0;
	setp.ne.s32 	%p74, %r17, 0;
	@%p74 bra 	$L__BB2_204;
	ld.shared.f64 	%fd239, [_ZN6thrust24THRUST_300001_SM_1000_NS8cuda_cub4core6detail5shmemE+24];
	ld.shared.u64 	%rd176, [_ZN6thrust24THRUST_300001_SM_1000_NS8cuda_cub4core6detail5shmemE+32];
	abs.f64 	%fd240, %fd351;
	abs.f64 	%fd241, %fd239;
	setp.lt.f64 	%p75, %fd240, %fd241;
	mov.f64 	%fd345, %fd239;
	mov.u64 	%rd361, %rd176;
	@%p75 bra 	$L__BB2_186;
	setp.lt.f64 	%p76, %fd241, %fd240;
	mov.f64 	%fd345, %fd351;
	mov.u64 	%rd361, %rd367;
	@%p76 bra 	$L__BB2_186;
	setp.lt.s64 	%p77, %rd367, %rd176;
	selp.f64 	%fd345, %fd351, %fd239, %p77;
	min.s64 	%rd361, %rd367, %rd176;
$L__BB2_186:
	ld.shared.f64 	%fd244, [_ZN6thrust24THRUST_300001_SM_1000_NS8cuda_cub4core6detail5shmemE+40];
	ld.shared.u64 	%rd179, [_ZN6thrust24THRUST_300001_SM_1000_NS8cuda_cub4core6detail5shmemE+48];
	abs.f64 	%fd245, %fd345;
	abs.f64 	%fd246, %fd244;
	setp.lt.f64 	%p78, %fd245, %fd246;
	mov.f64 	%fd346, %fd244;
	mov.u64 	%rd362, %rd179;
	@%p78 bra 	$L__BB2_189;
	setp.lt.f64 	%p79, %fd246, %fd245;
	mov.f64 	%fd346, %fd345;
	mov.u64 	%rd362, %rd361;
	@%p79 bra 	$L__BB2_189;
	setp.lt.s64 	%p80, %rd361, %rd179;
	selp.f64 	%fd346, %fd345, %fd244, %p80;
	min.s64 	%rd362, %rd361, %rd179;
$L__BB2_189:
	ld.shared.f64 	%fd249, [_ZN6thrust24THRUST_300001_SM_1000_NS8cuda_cub4core6detail5shmemE+56];
	ld.shared.u64 	%rd182, [_ZN6thrust24THRUST_300001_SM_1000_NS8cuda_cub4core6detail5shmemE+64];
	abs.f64 	%fd250, %fd346;
	abs.f64 	%fd251, %fd249;
	setp.lt.f64 	%p81, %fd250, %fd251;
	mov.f64 	%fd347, %fd249;
	mov.u64 	%rd363, %rd182;
	@%p81 bra 	$L__BB2_192;
	setp.lt.f64 	%p82, %fd251, %fd250;
	mov.f64 	%fd347, %fd346;
	mov.u64 	%rd363, %rd362;
	@%p82 bra 	$L__BB2_192;
	setp.lt.s64 	%p83, %rd362, %rd182;
	selp.f64 	%fd347, %fd346, %fd249, %p83;
	min.s64 	%rd363, %rd362, %rd182;
$L__BB2_192:
	ld.shared.f64 	%fd254, [_ZN6thrust24THRUST_300001_SM_1000_NS8cuda_cub4core6detail5shmemE+72];
	ld.shared.u64 	%rd185, [_ZN6thrust24THRUST_300001_SM_1000_NS8cuda_cub4core6detail5shmemE+80];
	abs.f64 	%fd255, %fd347;
	abs.f64 	%fd256, %fd254;
	setp.lt.f64 	%p84, %fd255, %fd256;
	mov.f64 	%fd348, %fd254;
	mov.u64 	%rd364, %rd185;
	@%p84 bra 	$L__BB2_195;
	setp.lt.f64 	%p85, %fd256, %fd255;
	mov.f64 	%fd348, %fd347;
	mov.u64 	%rd364, %rd363;
	@%p85 bra 	$L__BB2_195;
	setp.lt.s64 	%p86, %rd363, %rd185;
	selp.f64 	%fd348, %fd347, %fd254, %p86;
	min.s64 	%rd364, %rd363, %rd185;
$L__BB2_195:
	ld.shared.f64 	%fd259, [_ZN6thrust24THRUST_300001_SM_1000_NS8cuda_cub4core6detail5shmemE+88];
	ld.shared.u64 	%rd188, [_ZN6thrust24THRUST_300001_SM_1000_NS8cuda_cub4core6detail5shmemE+96];
	abs.f64 	%fd260, %fd348;
	abs.f64 	%fd261, %fd259;
	setp.lt.f64 	%p87, %fd260, %fd261;
	mov.f64 	%fd349, %fd259;
	mov.u64 	%rd365, %rd188;
	@%p87 bra 	$L__BB2_198;
	setp.lt.f64 	%p88, %fd261, %fd260;
	mov.f64 	%fd349, %fd348;
	mov.u64 	%rd365, %rd364;
	@%p88 bra 	$L__BB2_198;
	setp.lt.s64 	%p89, %rd364, %rd188;
	selp.f64 	%fd349, %fd348, %fd259, %p89;
	min.s64 	%rd365, %rd364, %rd188;
$L__BB2_198:
	ld.shared.f64 	%fd264, [_ZN6thrust24THRUST_300001_SM_1000_NS8cuda_cub4core6detail5shmemE+104];
	ld.shared.u64 	%rd191, [_ZN6thrust24THRUST_300001_SM_1000_NS8cuda_cub4core6detail5shmemE+112];
	abs.f64 	%fd265, %fd349;
	abs.f64 	%fd266, %fd264;
	setp.lt.f64 	%p90, %fd265, %fd266;
	mov.f64 	%fd350, %fd264;
	mov.u64 	%rd366, %rd191;
	@%p90 bra 	$L__BB2_201;
	setp.lt.f64 	%p91, %fd266, %fd265;
	mov.f64 	%fd350, %fd349;
	mov.u64 	%rd366, %rd365;
	@%p91 bra 	$L__BB2_201;
	setp.lt.s64 	%p92, %rd365, %rd191;
	selp.f64 	%fd350, %fd349, %fd264, %p92;
	min.s64 	%rd366, %rd365, %rd191;
$L__BB2_201:
	ld.shared.f64 	%fd269, [_ZN6thrust24THRUST_300001_SM_1000_NS8cuda_cub4core6detail5shmemE+120];
	ld.shared.u64 	%rd194, [_ZN6thrust24THRUST_300001_SM_1000_NS8cuda_cub4core6detail5shmemE+128];
	abs.f64 	%fd270, %fd350;
	abs.f64 	%fd271, %fd269;
	setp.lt.f64 	%p93, %fd270, %fd271;
	mov.u64 	%rd367, %rd194;
	mov.f64 	%fd351, %fd269;
	@%p93 bra 	$L__BB2_204;
	setp.lt.f64 	%p94, %fd271, %fd270;
	mov.u64 	%rd367, %rd366;
	mov.f64 	%fd351, %fd350;
	@%p94 bra 	$L__BB2_204;
	setp.lt.s64 	%p95, %rd366, %rd194;
	selp.f64 	%fd351, %fd350, %fd269, %p95;
	min.s64 	%rd367, %rd366, %rd194;
$L__BB2_204:
	mov.u32 	%r387, %tid.x;
	setp.ne.s32 	%p212, %r387, 0;
	@%p212 bra 	$L__BB2_206;
	ld.param.u64 	%rd297, [_ZN6thrust24THRUST_300001_SM_1000_NS8cuda_cub4core6detail13_kernel_agentINS1_8__reduce11ReduceAgentINS0_12zip_iteratorIN4cuda3std3__45tupleIJNS0_10device_ptrIdEENS0_17counting_iteratorIlNS0_11use_defaultESF_SF_EEEEEEEPNSB_IJdlEEESJ_iNS1_9__extrema9arg_max_fIdl4cmprEEEEJSI_SK_iSO_EEEvDpT0__param_1];
	cvta.to.global.u64 	%rd296, %rd297;
	st.global.f64 	[%rd296], %fd351;
	st.global.u64 	[%rd296+8], %rd367;
$L__BB2_206:
	ret;

}
	// .globl	_ZN6thrust24THRUST_300001_SM_1000_NS8cuda_cub4core6detail13_kernel_agentINS1_8__reduce11ReduceAgentINS0_12zip_iteratorIN4cuda3std3__45tupleIJNS0_10device_ptrIdEENS0_17counting_iteratorIlNS0_11use_defaultESF_SF_EEEEEEEPNSB_IJdlEEESJ_iNS1_9__extrema9arg_max_fIdl4cmprEEEEJSI_SK_iN3cub18CUB_300001_SM_100013GridEvenShareIiEENSR_9GridQueueIjEESO_EEEvDpT0_
.visible .entry _ZN6thrust24THRUST_300001_SM_1000_NS8cuda_cub4core6detail13_kernel_agentINS1_8__reduce11ReduceAgentINS0_12zip_iteratorIN4cuda3std3__45tupleIJNS0_10device_ptrIdEENS0_17counting_iteratorIlNS0_11use_defaultESF_SF_EEEEEEEPNSB_IJdlEEESJ_iNS1_9__extrema9arg_max_fIdl4cmprEEEEJSI_SK_iN3cub18CUB_300001_SM_100013GridEvenShareIiEENSR_9GridQueueIjEESO_EEEvDpT0_(
	.param .align 8 .b8 _ZN6thrust24THRUST_300001_SM_1000_NS8cuda_cub4core6detail13_kernel_agentINS1_8__reduce11ReduceAgentINS0_12zip_iteratorIN4cuda3std3__45tupleIJNS0_10device_ptrIdEENS0_17counting_iteratorIlNS0_11use_defaultESF_SF_EEEEEEEPNSB_IJdlEEESJ_iNS1_9__extrema9arg_max_fIdl4cmprEEEEJSI_SK_iN3cub18CUB_300001_SM_100013GridEvenShareIiEENSR_9GridQueueIjEESO_EEEvDpT0__param_0[16],
	.param .u64 .ptr .align 1 _ZN6thrust24THRUST_300001_SM_1000_NS8cuda_cub4core6detail13_kernel_agentINS1_8__reduce11ReduceAgentINS0_12zip_iteratorIN4cuda3std3__45tupleIJNS0_10device_ptrIdEENS0_17counting_iteratorIlNS0_11use_defaultESF_SF_EEEEEEEPNSB_IJdlEEESJ_iNS1_9__extrema9arg_max_fIdl4cmprEEEEJSI_SK_iN3cub18CUB_300001_SM_100013GridEvenShareIiEENSR_9GridQueueIjEESO_EEEvDpT0__param_1,
	.param .u32 _ZN6thrust24THRUST_300001_SM_1000_NS8cuda_cub4core6detail13_kernel_agentINS1_8__reduce11ReduceAgentINS0_12zip_iteratorIN4cuda3std3__45tupleIJNS0_10device_ptrIdEENS0_17counting_iteratorIlNS0_11use_defaultESF_SF_EEEEEEEPNSB_IJdlEEESJ_iNS1_9__extrema9arg_max_fIdl4cmprEEEEJSI_SK_iN3cub18CUB_300001_SM_100013GridEvenShareIiEENSR_9GridQueueIjEESO_EEEvDpT0__param_2,
	.param .align 4 .b8 _ZN6thrust24THRUST_300001_SM_1000_NS8cuda_cub4core6detail13_kernel_agentINS1_8__reduce11ReduceAgentINS0_12zip_iteratorIN4cuda3std3__45tupleIJNS0_10device_ptrIdEENS0_17counting_iteratorIlNS0_11use_defaultESF_SF_EEEEEEEPNSB_IJdlEEESJ_iNS1_9__extrema9arg_max_fIdl4cmprEEEEJSI_SK_iN3cub18CUB_300001_SM_100013GridEvenShareIiEENSR_9GridQueueIjEESO_EEEvDpT0__param_3[40],
	.param .align 8 .b8 _ZN6thrust24THRUST_300001_SM_1000_NS8cuda_cub4core6detail13_kernel_agentINS1_8__reduce11ReduceAgentINS0_12zip_iteratorIN4cuda3std3__45tupleIJNS0_10device_ptrIdEENS0_17counting_iteratorIlNS0_11use_defaultESF_SF_EEEEEEEPNSB_IJdlEEESJ_iNS1_9__extrema9arg_max_fIdl4cmprEEEEJSI_SK_iN3cub18CUB_300001_SM_100013GridEvenShareIiEENSR_9GridQueueIjEESO_EEEvDpT0__param_4[8],
	.param .align 1 .b8 _ZN6thrust24THRUST_300001_SM_1000_NS8cuda_cub4core6detail13_kernel_agentINS1_8__reduce11ReduceAgentINS0_12zip_iteratorIN4cuda3std3__45tupleIJNS0_10device_ptrIdEENS0_17counting_iteratorIlNS0_11use_defaultESF_SF_EEEEEEEPNSB_IJdlEEESJ_iNS1_9__extrema9arg_max_fIdl4cmprEEEEJSI_SK_iN3cub18CUB_300001_SM_100013GridEvenShareIiEENSR_9GridQueueIjEESO_EEEvDpT0__param_5[1]
)
.maxntid 256
{
	.reg .pred 	%p<215>;
	.reg .b32 	%r<437>;
	.reg .b64 	%rd<318>;
	.reg .b64 	%fd<352>;

	ld.param.u64 	%rd3, [_ZN6thrust24THRUST_300001_SM_1000_NS8cuda_cub4core6detail13_kernel_agentINS1_8__reduce11ReduceAgentINS0_12zip_iteratorIN4cuda3std3__45tupleIJNS0_10device_ptrIdEENS0_17counting_iteratorIlNS0_11use_defaultESF_SF_EEEEEEEPNSB_IJdlEEESJ_iNS1_9__extrema9arg_max_fIdl4cmprEEEEJSI_SK_iN3cub18CUB_300001_SM_100013GridEvenShareIiEENSR_9GridQueueIjEESO_EEEvDpT0__param_0+8];
	ld.param.u64 	%rd181, [_ZN6thrust24THRUST_300001_SM_1000_NS8cuda_cub4core6detail13_kernel_agentINS1_8__reduce11ReduceAgentINS0_12zip_iteratorIN4cuda3std3__45tupleIJNS0_10device_ptrIdEENS0_17counting_iteratorIlNS0_11use_defaultESF_SF_EEEEEEEPNSB_IJdlEEESJ_iNS1_9__extrema9arg_max_fIdl4cmprEEEEJSI_SK_iN3cub18CUB_300001_SM_100013GridEvenShareIiEENSR_9GridQueueIjEESO_EEEvDpT0__param_0];
	ld.param.u64 	%rd182, [_ZN6thrust24THRUST_300001_SM_1000_NS8cuda_cub4core6detail13_kernel_agentINS1_8__reduce11ReduceAgentINS0_12zip_iteratorIN4cuda3std3__45tupleIJNS0_10device_ptrIdEENS0_17counting_iteratorIlNS0_11use_defaultESF_SF_EEEEEEEPNSB_IJdlEEESJ_iNS1_9__extrema9arg_max_fIdl4cmprEEEEJSI_SK_iN3cub18CUB_300001_SM_100013GridEvenShareIiEENSR_9GridQueueIjEESO_EEEvDpT0__param_4];
	ld.param.u32 	%r66, [_ZN6thrust24THRUST_300001_SM_1000_NS8cuda_cub4core6detail13_kernel_agentINS1_8__reduce11ReduceAgentINS0_12zip_iteratorIN4cuda3std3__45tupleIJNS0_10device_ptrIdEENS0_17counting_iteratorIlNS0_11use_defaultESF_SF_EEEEEEEPNSB_IJdlEEESJ_iNS1_9__extrema9arg_max_fIdl4cmprEEEEJSI_SK_iN3cub18CUB_300001_SM_100013GridEvenShareIiEENSR_9GridQueueIjEESO_EEEvDpT0__param_2];
	cvta.to.global.u64 	%rd1, %rd182;
	cvta.to.global.u64 	%rd2, %rd181;
	mov.u32 	%r1, %ctaid.x;
	mul.lo.s32 	%r2, %r1, 1280;
	mov.u32 	%r67, %nctaid.x;
	mul.lo.s32 	%r3, %r67, 1280;
	add.s32 	%r68, %r2, 1280;
	setp.le.s32 	%p1, %r68, %r66;
	@%p1 bra 	$L__BB3_121;
	sub.s32 	%r4, %r66, %r2;
	mov.u32 	%r5, %tid.x;
	setp.ge.s32 	%p98, %r5, %r4;
	mov.f64 	%fd298, 0d0000000000000000;
	mov.b64 	%rd264, 0;
	mov.u32 	%r420, %r5;
	@%p98 bra 	$L__BB3_3;
	add.s32 	%r190, %r2, %r5;
	cvt.s64.s32 	%rd219, %r190;
	mul.wide.s32 	%rd220, %r190, 8;
	add.s64 	%rd221, %rd2, %rd220;
	add.s64 	%rd264, %rd3, %rd219;
	ld.global.f64 	%fd298, [%rd221];
	add.s32 	%r420, %r5, 256;
$L__BB3_3:
	setp.ge.s32 	%p99, %r420, %r4;
	@%p99 bra 	$L__BB3_25;
	not.b32 	%r191, %r420;
	add.s32 	%r192, %r66, %r191;
	sub.s32 	%r8, %r192, %r2;
	and.b32  	%r193, %r8, 768;
	setp.eq.s32 	%p100, %r193, 768;
	@%p100 bra 	$L__BB3_10;
	add.s32 	%r418, %r420, %r2;
	shr.u32 	%r194, %r8, 8;
	add.s32 	%r195, %r194, 1;
	and.b32  	%r196, %r195, 3;
	neg.s32 	%r417, %r196;
$L__BB3_6:
	.pragma "nounroll";
	mov.u64 	%rd6, %rd264;
	mov.f64 	%fd3, %fd298;
	cvt.s64.s32 	%rd223, %r418;
	add.s64 	%rd7, %rd3, %rd223;
	mul.wide.s32 	%rd224, %r418, 8;
	add.s64 	%rd225, %rd2, %rd224;
	ld.global.f64 	%fd4, [%rd225];
	abs.f64 	%fd5, %fd3;
	abs.f64 	%fd6, %fd4;
	setp.lt.f64 	%p101, %fd5, %fd6;
	mov.u64 	%rd264, %rd7;
	mov.f64 	%fd298, %fd4;
	@%p101 bra 	$L__BB3_9;
	setp.lt.f64 	%p102, %fd6, %fd5;
	mov.u64 	%rd264, %rd6;
	mov.f64 	%fd298, %fd3;
	@%p102 bra 	$L__BB3_9;
	setp.lt.s64 	%p103, %rd6, %rd7;
	min.s64 	%rd264, %rd6, %rd7;
	selp.f64 	%fd298, %fd3, %fd4, %p103;
$L__BB3_9:
	add.s32 	%r420, %r420, 256;
	add.s32 	%r418, %r418, 256;
	add.s32 	%r417, %r417, 1;
	setp.ne.s32 	%p104, %r417, 0;
	@%p104 bra 	$L__BB3_6;
$L__BB3_10:
	setp.lt.u32 	%p105, %r8, 768;
	@%p105 bra 	$L__BB3_25;
	add.s32 	%r421, %r420, %r2;
	add.s32 	%r424, %r421, 256;
	add.s32 	%r423, %r421, 512;
	add.s32 	%r422, %r421, 768;
	add.s64 	%rd12, %rd2, 4096;
$L__BB3_12:
	cvt.s64.s32 	%rd226, %r424;
	add.s64 	%rd14, %rd3, %rd226;
	cvt.s64.s32 	%rd227, %r423;
	add.s64 	%rd15, %rd3, %rd227;
	cvt.s64.s32 	%rd228, %r422;
	add.s64 	%rd16, %rd3, %rd228;
	cvt.s64.s32 	%rd229, %r421;
	mul.wide.s32 	%rd230, %r421, 8;
	add.s64 	%rd17, %rd12, %rd230;
	add.s64 	%rd18, %rd3, %rd229;
	ld.global.f64 	%fd12, [%rd17+-4096];
	abs.f64 	%fd13, %fd298;
	abs.f64 	%fd14, %fd12;
	setp.lt.f64 	%p106, %fd13, %fd14;
	mov.u64 	%rd261, %rd18;
	mov.f64 	%fd295, %fd12;
	@%p106 bra 	$L__BB3_15;
	setp.lt.f64 	%p107, %fd14, %fd13;
	mov.u64 	%rd261, %rd264;
	mov.f64 	%fd295, %fd298;
	@%p107 bra 	$L__BB3_15;
	setp.lt.s64 	%p108, %rd264, %rd18;
	min.s64 	%rd261, %rd264, %rd18;
	selp.f64 	%fd295, %fd298, %fd12, %p108;
$L__BB3_15:
	ld.global.f64 	%fd17, [%rd17+-2048];
	abs.f64 	%fd18, %fd295;
	abs.f64 	%fd19, %fd17;
	setp.lt.f64 	%p109, %fd18, %fd19;
	mov.u64 	%rd262, %rd14;
	mov.f64 	%fd296, %fd17;
	@%p109 bra 	$L__BB3_18;
	setp.lt.f64 	%p110, %fd19, %fd18;
	mov.u64 	%rd262, %rd261;
	mov.f64 	%fd296, %fd295;
	@%p110 bra 	$L__BB3_18;
	setp.lt.s64 	%p111, %rd261, %rd14;
	min.s64 	%rd262, %rd261, %rd14;
	selp.f64 	%fd296, %fd295, %fd17, %p111;
$L__BB3_18:
	ld.global.f64 	%fd22, [%rd17];
	abs.f64 	%fd23, %fd296;
	abs.f64 	%fd24, %fd22;
	setp.lt.f64 	%p112, %fd23, %fd24;
	mov.u64 	%rd263, %rd15;
	mov.f64 	%fd297, %fd22;
	@%p112 bra 	$L__BB3_21;
	setp.lt.f64 	%p113, %fd24, %fd23;
	mov.u64 	%rd263, %rd262;
	mov.f64 	%fd297, %fd296;
	@%p113 bra 	$L__BB3_21;
	setp.lt.s64 	%p114, %rd262, %rd15;
	min.s64 	%rd263, %rd262, %rd15;
	selp.f64 	%fd297, %fd296, %fd22, %p114;
$L__BB3_21:
	ld.global.f64 	%fd27, [%rd17+2048];
	abs.f64 	%fd28, %fd297;
	abs.f64 	%fd29, %fd27;
	setp.lt.f64 	%p115, %fd28, %fd29;
	mov.u64 	%rd264, %rd16;
	mov.f64 	%fd298, %fd27;
	@%p115 bra 	$L__BB3_24;
	setp.lt.f64 	%p116, %fd29, %fd28;
	mov.u64 	%rd264, %rd263;
	mov.f64 	%fd298, %fd297;
	@%p116 bra 	$L__BB3_24;
	setp.lt.s64 	%p117, %rd263, %rd16;
	min.s64 	%rd264, %rd263, %rd16;
	selp.f64 	%fd298, %fd297, %fd27, %p117;
$L__BB3_24:
	add.s32 	%r420, %r420, 1024;
	add.s32 	%r424, %r424, 1024;
	add.s32 	%r423, %r423, 1024;
	add.s32 	%r422, %r422, 1024;
	add.s32 	%r421, %r421, 1024;
	setp.lt.s32 	%p118, %r420, %r4;
	@%p118 bra 	$L__BB3_12;
$L__BB3_25:
	setp.lt.s32 	%p119, %r4, 256;
	@%p119 bra 	$L__BB3_70;
	// begin inline asm
	mov.u32 %r310, %laneid;
	// end inline asm
	mov.b64 	%rd241, %fd298;
	mov.b64 	{%r312, %r317}, %rd241;
	mov.b32 	%r328, 1;
	mov.b32 	%r329, 31;
	mov.b32 	%r330, -1;
	// begin inline asm
	shfl.sync.down.b32 %r311, %r312, %r328, %r329, %r330;
	// end inline asm
	// begin inline asm
	shfl.sync.down.b32 %r316, %r317, %r328, %r329, %r330;
	// end inline asm
	mov.b64 	%rd242, {%r311, %r316};
	mov.b64 	%fd33, %rd242;
	mov.b64 	{%r322, %r327}, %rd264;
	// begin inline asm
	shfl.sync.down.b32 %r321, %r322, %r328, %r329, %r330;
	// end inline asm
	// begin inline asm
	shfl.sync.down.b32 %r326, %r327, %r328, %r329, %r330;
	// end inline asm
	mov.b64 	%rd28, {%r321, %r326};
	setp.gt.s32 	%p171, %r310, 30;
	mov.u64 	%rd266, %rd264;
	mov.f64 	%fd300, %fd298;
	@%p171 bra 	$L__BB3_30;
	abs.f64 	%fd34, %fd298;
	abs.f64 	%fd35, %fd33;
	setp.lt.f64 	%p172, %fd34, %fd35;
	mov.u64 	%rd266, %rd28;
	mov.f64 	%fd300, %fd33;
	@%p172 bra 	$L__BB3_30;
	setp.lt.f64 	%p173, %fd35, %fd34;
	mov.u64 	%rd266, %rd264;
	mov.f64 	%fd300, %fd298;
	@%p173 bra 	$L__BB3_30;
	setp.lt.s64 	%p174, %rd264, %rd28;
	min.s64 	%rd266, %rd264, %rd28;
	selp.f64 	%fd300, %fd298, %fd33, %p174;
$L__BB3_30:
	mov.b64 	%rd243, %fd300;
	mov.b64 	{%r332, %r337}, %rd243;
	mov.b32 	%r348, 2;
	mov.b32 	%r349, 31;
	mov.b32 	%r350, -1;
	// begin inline asm
	shfl.sync.down.b32 %r331, %r332, %r348, %r349, %r350;
	// end inline asm
	// begin inline asm
	shfl.sync.down.b32 %r336, %r337, %r348, %r349, %r350;
	// end inline asm
	mov.b64 	%rd244, {%r331, %r336};
	mov.b64 	%fd38, %rd244;
	mov.b64 	{%r342, %r347}, %rd266;
	// begin inline asm
	shfl.sync.down.b32 %r341, %r342, %r348, %r349, %r350;
	// end inline asm
	// begin inline asm
	shfl.sync.down.b32 %r346, %r347, %r348, %r349, %r350;
	// end inline asm
	mov.b64 	%rd31, {%r341, %r346};
	setp.gt.s32 	%p175, %r310, 29;
	mov.u64 	%rd267, %rd266;
	mov.f64 	%fd301, %fd300;
	@%p175 bra 	$L__BB3_34;
	abs.f64 	%fd39, %fd300;
	abs.f64 	%fd40, %fd38;
	setp.lt.f64 	%p176, %fd39, %fd40;
	mov.u64 	%rd267, %rd31;
	mov.f64 	%fd301, %fd38;
	@%p176 bra 	$L__BB3_34;
	setp.lt.f64 	%p177, %fd40, %fd39;
	mov.u64 	%rd267, %rd266;
	mov.f64 	%fd301, %fd300;
	@%p177 bra 	$L__BB3_34;
	setp.lt.s64 	%p178, %rd266, %rd31;
	min.s64 	%rd267, %rd266, %rd31;
	selp.f64 	%fd301, %fd300, %fd38, %p178;
$L__BB3_34:
	mov.b64 	%rd245, %fd301;
	mov.b64 	{%r352, %r357}, %rd245;
	mov.b32 	%r368, 4;
	mov.b32 	%r369, 31;
	mov.b32 	%r370, -1;
	// begin inline asm
	shfl.sync.down.b32 %r351, %r352, %r368, %r369, %r370;
	// end inline asm
	// begin inline asm
	shfl.sync.down.b32 %r356, %r357, %r368, %r369, %r370;
	// end inline asm
	mov.b64 	%rd246, {%r351, %r356};
	mov.b64 	%fd43, %rd246;
	mov.b64 	{%r362, %r367}, %rd267;
	// begin inline asm
	shfl.sync.down.b32 %r361, %r362, %r368, %r369, %r370;
	// end inline asm
	// begin inline asm
	shfl.sync.down.b32 %r366, %r367, %r368, %r369, %r370;
	// end inline asm
	mov.b64 	%rd34, {%r361, %r366};
	setp.gt.s32 	%p179, %r310, 27;
	mov.u64 	%rd268, %rd267;
	mov.f64 	%fd302, %fd301;
	@%p179 bra 	$L__BB3_38;
	abs.f64 	%fd44, %fd301;
	abs.f64 	%fd45, %fd43;
	setp.lt.f64 	%p180, %fd44, %fd45;
	mov.u64 	%rd268, %rd34;
	mov.f64 	%fd302, %fd43;
	@%p180 bra 	$L__BB3_38;
	setp.lt.f64 	%p181, %fd45, %fd44;
	mov.u64 	%rd268, %rd267;
	mov.f64 	%fd302, %fd301;
	@%p181 bra 	$L__BB3_38;
	setp.lt.s64 	%p182, %rd267, %rd34;
	min.s64 	%rd268, %rd267, %rd34;
	selp.f64 	%fd302, %fd301, %fd43, %p182;
$L__BB3_38:
	mov.b64 	%rd247, %fd302;
	mov.b64 	{%r372, %r377}, %rd247;
	mov.b32 	%r388, 8;
	mov.b32 	%r389, 31;
	mov.b32 	%r390, -1;
	// begin inline asm
	shfl.sync.down.b32 %r371, %r372, %r388, %r389, %r390;
	// end inline asm
	// begin inline asm
	shfl.sync.down.b32 %r376, %r377, %r388, %r389, %r390;
	// end inline asm
	mov.b64 	%rd248, {%r371, %r376};
	mov.b64 	%fd48, %rd248;
	mov.b64 	{%r382, %r387}, %rd268;
	// begin inline asm
	shfl.sync.down.b32 %r381, %r382, %r388, %r389, %r390;
	// end inline asm
	// begin inline asm
	shfl.sync.down.b32 %r386, %r387, %r388, %r389, %r390;
	// end inline asm
	mov.b64 	%rd37, {%r381, %r386};
	setp.gt.s32 	%p183, %r310, 23;
	mov.u64 	%rd269, %rd268;
	mov.f64 	%fd303, %fd302;
	@%p183 bra 	$L__BB3_42;
	abs.f64 	%fd49, %fd302;
	abs.f64 	%fd50, %fd48;
	setp.lt.f64 	%p184, %fd49, %fd50;
	mov.u64 	%rd269, %rd37;
	mov.f64 	%fd303, %fd48;
	@%p184 bra 	$L__BB3_42;
	setp.lt.f64 	%p185, %fd50, %fd49;
	mov.u64 	%rd269, %rd268;
	mov.f64 	%fd303, %fd302;
	@%p185 bra 	$L__BB3_42;
	setp.lt.s64 	%p186, %rd268, %rd37;
	min.s64 	%rd269, %rd268, %rd37;
	selp.f64 	%fd303, %fd302, %fd48, %p186;
$L__BB3_42:
	mov.b64 	%rd249, %fd303;
	mov.b64 	{%r392, %r397}, %rd249;
	mov.b32 	%r408, 16;
	mov.b32 	%r409, 31;
	mov.b32 	%r410, -1;
	// begin inline asm
	shfl.sync.down.b32 %r391, %r392, %r408, %r409, %r410;
	// end inline asm
	// begin inline asm
	shfl.sync.down.b32 %r396, %r397, %r408, %r409, %r410;
	// end inline asm
	mov.b64 	%rd250, {%r391, %r396};
	mov.b64 	%fd53, %rd250;
	mov.b64 	{%r402, %r407}, %rd269;
	// begin inline asm
	shfl.sync.down.b32 %r401, %r402, %r408, %r409, %r410;
	// end inline asm
	// begin inline asm
	shfl.sync.down.b32 %r406, %r407, %r408, %r409, %r410;
	// end inline asm
	mov.b64 	%rd40, {%r401, %r406};
	setp.gt.s32 	%p187, %r310, 15;
	mov.u64 	%rd317, %rd269;
	mov.f64 	%fd351, %fd303;
	@%p187 bra 	$L__BB3_46;
	abs.f64 	%fd54, %fd303;
	abs.f64 	%fd55, %fd53;
	setp.lt.f64 	%p188, %fd54, %fd55;
	mov.u64 	%rd317, %rd40;
	mov.f64 	%fd351, %fd53;
	@%p188 bra 	$L__BB3_46;
	setp.lt.f64 	%p189, %fd55, %fd54;
	mov.u64 	%rd317, %rd269;
	mov.f64 	%fd351, %fd303;
	@%p189 bra 	$L__BB3_46;
	setp.lt.s64 	%p190, %rd269, %rd40;
	min.s64 	%rd317, %rd269, %rd40;
	selp.f64 	%fd351, %fd303, %fd53, %p190;
$L__BB3_46:
	setp.ne.s32 	%p191, %r310, 0;
	@%p191 bra 	$L__BB3_48;
	shr.u32 	%r411, %r5, 1;
	and.b32  	%r412, %r411, 496;
	mov.u32 	%r413, _ZN6thrust24THRUST_300001_SM_1000_NS8cuda_cub4core6detail5shmemE;
	add.s32 	%r414, %r413, %r412;
	st.shared.f64 	[%r414+8], %fd351;
	st.shared.u64 	[%r414+16], %rd317;
$L__BB3_48:
	bar.sync 	0;
	setp.ne.s32 	%p192, %r5, 0;
	@%p192 bra 	$L__BB3_208;
	ld.shared.f64 	%fd58, [_ZN6thrust24THRUST_300001_SM_1000_NS8cuda_cub4core6detail5shmemE+24];
	ld.shared.u64 	%rd43, [_ZN6thrust24THRUST_300001_SM_1000_NS8cuda_cub4core6detail5shmemE+32];
	abs.f64 	%fd59, %fd351;
	abs.f64 	%fd60, %fd58;
	setp.lt.f64 	%p193, %fd59, %fd60;
	mov.u64 	%rd271, %rd43;
	mov.f64 	%fd305, %fd58;
	@%p193 bra 	$L__BB3_52;
	setp.lt.f64 	%p194, %fd60, %fd59;
	mov.u64 	%rd271, %rd317;
	mov.f64 	%fd305, %fd351;
	@%p194 bra 	$L__BB3_52;
	setp.lt.s64 	%p195, %rd317, %rd43;
	min.s64 	%rd271, %rd317, %rd43;
	selp.f64 	%fd305, %fd351, %fd58, %p195;
$L__BB3_52:
	ld.shared.f64 	%fd63, [_ZN6thrust24THRUST_300001_SM_1000_NS8cuda_cub4core6detail5shmemE+40];
	ld.shared.u64 	%rd46, [_ZN6thrust24THRUST_300001_SM_1000_NS8cuda_cub4core6detail5shmemE+48];
	abs.f64 	%fd64, %fd305;
	abs.f64 	%fd65, %fd63;
	setp.lt.f64 	%p196, %fd64, %fd65;
	mov.u64 	%rd272, %rd46;
	mov.f64 	%fd306, %fd63;
	@%p196 bra 	$L__BB3_55;
	setp.lt.f64 	%p197, %fd65, %fd64;
	mov.u64 	%rd272, %rd271;
	mov.f64 	%fd306, %fd305;
	@%p197 bra 	$L__BB3_55;
	setp.lt.s64 	%p198, %rd271, %rd46;
	min.s64 	%rd272, %rd271, %rd46;
	selp.f64 	%fd306, %fd305, %fd63, %p198;
$L__BB3_55:
	ld.shared.f64 	%fd68, [_ZN6thrust24THRUST_300001_SM_1000_NS8cuda_cub4core6detail5shmemE+56];
	ld.shared.u64 	%rd49, [_ZN6thrust24THRUST_300001_SM_1000_NS8cuda_cub4core6detail5shmemE+64];
	abs.f64 	%fd69, %fd306;
	abs.f64 	%fd70, %fd68;
	setp.lt.f64 	%p199, %fd69, %fd70;
	mov.u64 	%rd273, %rd49;
	mov.f64 	%fd307, %fd68;
	@%p199 bra 	$L__BB3_58;
	setp.lt.f64 	%p200, %fd70, %fd69;
	mov.u64 	%rd273, %rd272;
	mov.f64 	%fd307, %fd306;
	@%p200 bra 	$L__BB3_58;
	setp.lt.s64 	%p201, %rd272, %rd49;
	min.s64 	%rd273, %rd272, %rd49;
	selp.f64 	%fd307, %fd306, %fd68, %p201;
$L__BB3_58:
	ld.shared.f64 	%fd73, [_ZN6thrust24THRUST_300001_SM_1000_NS8cuda_cub4core6detail5shmemE+72];
	ld.shared.u64 	%rd52, [_ZN6thrust24THRUST_300001_SM_1000_NS8cuda_cub4core6detail5shmemE+80];
	abs.f64 	%fd74, %fd307;
	abs.f64 	%fd75, %fd73;
	setp.lt.f64 	%p202, %fd74, %fd75;
	mov.u64 	%rd274, %rd52;
	mov.f64 	%fd308, %fd73;
	@%p202 bra 	$L__BB3_61;
	setp.lt.f64 	%p203, %fd75, %fd74;
	mov.u64 	%rd274, %rd273;
	mov.f64 	%fd308, %fd307;
	@%p203 bra 	$L__BB3_61;
	setp.lt.s64 	%p204, %rd273, %rd52;
	min.s64 	%rd274, %rd273, %rd52;
	selp.f64 	%fd308, %fd307, %fd73, %p204;
$L__BB3_61:
	ld.shared.f64 	%fd78, [_ZN6thrust24THRUST_300001_SM_1000_NS8cuda_cub4core6detail5shmemE+88];
	ld.shared.u64 	%rd55, [_ZN6thrust24THRUST_300001_SM_1000_NS8cuda_cub4core6detail5shmemE+96];
	abs.f64 	%fd79, %fd308;
	abs.f64 	%fd80, %fd78;
	setp.lt.f64 	%p205, %fd79, %fd80;
	mov.u64 	%rd275, %rd55;
	mov.f64 	%fd309, %fd78;
	@%p205 bra 	$L__BB3_64;
	setp.lt.f64 	%p206, %fd80, %fd79;
	mov.u64 	%rd275, %rd274;
	mov.f64 	%fd309, %fd308;
	@%p206 bra 	$L__BB3_64;
	setp.lt.s64 	%p207, %rd274, %rd55;
	min.s64 	%rd275, %rd274, %rd55;
	selp.f64 	%fd309, %fd308, %fd78, %p207;
$L__BB3_64:
	ld.shared.f64 	%fd83, [_ZN6thrust24THRUST_300001_SM_1000_NS8cuda_cub4core6detail5shmemE+104];
	ld.shared.u64 	%rd58, [_ZN6thrust24THRUST_300001_SM_1000_NS8cuda_cub4core6detail5shmemE+112];
	abs.f64 	%fd84, %fd309;
	abs.f64 	%fd85, %fd83;
	setp.lt.f64 	%p208, %fd84, %fd85;
	mov.u64 	%rd276, %rd58;
	mov.f64 	%fd310, %fd83;
	@%p208 bra 	$L__BB3_67;
	setp.lt.f64 	%p209, %fd85, %fd84;
	mov.u64 	%rd276, %rd275;
	mov.f64 	%fd310, %fd309;
	@%p209 bra 	$L__BB3_67;
	setp.lt.s64 	%p210, %rd275, %rd58;
	min.s64 	%rd276, %rd275, %rd58;
	selp.f64 	%fd310, %fd309, %fd83, %p210;
$L__BB3_67:
	ld.shared.f64 	%fd88, [_ZN6thrust24THRUST_300001_SM_1000_NS8cuda_cub4core6detail5shmemE+120];
	ld.shared.u64 	%rd61, [_ZN6thrust24THRUST_300001_SM_1000_NS8cuda_cub4core6detail5shmemE+128];
	abs.f64 	%fd89, %fd310;
	abs.f64 	%fd90, %fd88;
	setp.lt.f64 	%p211, %fd89, %fd90;
	mov.u64 	%rd317, %rd61;
	mov.f64 	%fd351, %fd88;
	@%p211 bra 	$L__BB3_208;
	setp.lt.f64 	%p212, %fd90, %fd89;
	mov.u64 	%rd317, %rd276;
	mov.f64 	%fd351, %fd310;
	@%p212 bra 	$L__BB3_208;
	setp.lt.s64 	%p213, %rd276, %rd61;
	min.s64 	%rd317, %rd276, %rd61;
	selp.f64 	%fd351, %fd310, %fd88, %p213;
	bra.uni 	$L__BB3_208;
$L__BB3_70:
	// begin inline asm
	mov.u32 %r197, %laneid;
	// end inline asm
	and.b32  	%r218, %r5, 992;
	add.s32 	%r219, %r218, 32;
	setp.gt.s32 	%p120, %r219, %r4;
	not.b32 	%r220, %r218;
	add.s32 	%r221, %r4, %r220;
	selp.b32 	%r216, %r221, 31, %p120;
	mov.b64 	%rd231, %fd298;
	mov.b64 	{%r199, %r204}, %rd231;
	mov.b32 	%r215, 1;
	mov.b32 	%r217, -1;
	// begin inline asm
	shfl.sync.down.b32 %r198, %r199, %r215, %r216, %r217;
	// end inline asm
	// begin inline asm
	shfl.sync.down.b32 %r203, %r204, %r215, %r216, %r217;
	// end inline asm
	mov.b64 	%rd232, {%r198, %r203};
	mov.b64 	%fd92, %rd232;
	mov.b64 	{%r209, %r214}, %rd264;
	// begin inline asm
	shfl.sync.down.b32 %r208, %r209, %r215, %r216, %r217;
	// end inline asm
	// begin inline asm
	shfl.sync.down.b32 %r213, %r214, %r215, %r216, %r217;
	// end inline asm
	mov.b64 	%rd63, {%r208, %r213};
	setp.ge.s32 	%p121, %r197, %r216;
	mov.u64 	%rd277, %rd264;
	mov.f64 	%fd311, %fd298;
	@%p121 bra 	$L__BB3_74;
	abs.f64 	%fd93, %fd298;
	abs.f64 	%fd94, %fd92;
	setp.lt.f64 	%p122, %fd93, %fd94;
	mov.u64 	%rd277, %rd63;
	mov.f64 	%fd311, %fd92;
	@%p122 bra 	$L__BB3_74;
	setp.lt.f64 	%p123, %fd94, %fd93;
	mov.u64 	%rd277, %rd264;
	mov.f64 	%fd311, %fd298;
	@%p123 bra 	$L__BB3_74;
	setp.lt.s64 	%p124, %rd264, %rd63;
	min.s64 	%rd277, %rd264, %rd63;
	selp.f64 	%fd311, %fd298, %fd92, %p124;
$L__BB3_74:
	mov.b64 	%rd233, %fd311;
	mov.b64 	{%r223, %r228}, %rd233;
	mov.b32 	%r239, 2;
	mov.b32 	%r241, -1;
	// begin inline asm
	shfl.sync.down.b32 %r222, %r223, %r239, %r216, %r241;
	// end inline asm
	// begin inline asm
	shfl.sync.down.b32 %r227, %r228, %r239, %r216, %r241;
	// end inline asm
	mov.b64 	%rd234, {%r222, %r227};
	mov.b64 	%fd97, %rd234;
	mov.b64 	{%r233, %r238}, %rd277;
	// begin inline asm
	shfl.sync.down.b32 %r232, %r233, %r239, %r216, %r241;
	// end inline asm
	// begin inline asm
	shfl.sync.down.b32 %r237, %r238, %r239, %r216, %r241;
	// end inline asm
	mov.b64 	%rd66, {%r232, %r237};
	add.s32 	%r242, %r197, 2;
	setp.gt.s32 	%p125, %r242, %r216;
	mov.u64 	%rd278, %rd277;
	mov.f64 	%fd312, %fd311;
	@%p125 bra 	$L__BB3_78;
	abs.f64 	%fd98, %fd311;
	abs.f64 	%fd99, %fd97;
	setp.lt.f64 	%p126, %fd98, %fd99;
	mov.u64 	%rd278, %rd66;
	mov.f64 	%fd312, %fd97;
	@%p126 bra 	$L__BB3_78;
	setp.lt.f64 	%p127, %fd99, %fd98;
	mov.u64 	%rd278, %rd277;
	mov.f64 	%fd312, %fd311;
	@%p127 bra 	$L__BB3_78;
	setp.lt.s64 	%p128, %rd277, %rd66;
	min.s64 	%rd278, %rd277, %rd66;
	selp.f64 	%fd312, %fd311, %fd97, %p128;
$L__BB3_78:
	mov.b64 	%rd235, %fd312;
	mov.b64 	{%r244, %r249}, %rd235;
	mov.b32 	%r260, 4;
	mov.b32 	%r262, -1;
	// begin inline asm
	shfl.sync.down.b32 %r243, %r244, %r260, %r216, %r262;
	// end inline asm
	// begin inline asm
	shfl.sync.down.b32 %r248, %r249, %r260, %r216, %r262;
	// end inline asm
	mov.b64 	%rd236, {%r243, %r248};
	mov.b64 	%fd102, %rd236;
	mov.b64 	{%r254, %r259}, %rd278;
	// begin inline asm
	shfl.sync.down.b32 %r253, %r254, %r260, %r216, %r262;
	// end inline asm
	// begin inline asm
	shfl.sync.down.b32 %r258, %r259, %r260, %r216, %r262;
	// end inline asm
	mov.b64 	%rd69, {%r253, %r258};
	add.s32 	%r263, %r197, 4;
	setp.gt.s32 	%p129, %r263, %r216;
	mov.u64 	%rd279, %rd278;
	mov.f64 	%fd313, %fd312;
	@%p129 bra 	$L__BB3_82;
	abs.f64 	%fd103, %fd312;
	abs.f64 	%fd104, %fd102;
	setp.lt.f64 	%p130, %fd103, %fd104;
	mov.u64 	%rd279, %rd69;
	mov.f64 	%fd313, %fd102;
	@%p130 bra 	$L__BB3_82;
	setp.lt.f64 	%p131, %fd104, %fd103;
	mov.u64 	%rd279, %rd278;
	mov.f64 	%fd313, %fd312;
	@%p131 bra 	$L__BB3_82;
	setp.lt.s64 	%p132, %rd278, %rd69;
	min.s64 	%rd279, %rd278, %rd69;
	selp.f64 	%fd313, %fd312, %fd102, %p132;
$L__BB3_82:
	mov.b64 	%rd237, %fd313;
	mov.b64 	{%r265, %r270}, %rd237;
	mov.b32 	%r281, 8;
	mov.b32 	%r283, -1;
	// begin inline asm
	shfl.sync.down.b32 %r264, %r265, %r281, %r216, %r283;
	// end inline asm
	// begin inline asm
	shfl.sync.down.b32 %r269, %r270, %r281, %r216, %r283;
	// end inline asm
	mov.b64 	%rd238, {%r264, %r269};
	mov.b64 	%fd107, %rd238;
	mov.b64 	{%r275, %r280}, %rd279;
	// begin inline asm
	shfl.sync.down.b32 %r274, %r275, %r281, %r216, %r283;
	// end inline asm
	// begin inline asm
	shfl.sync.down.b32 %r279, %r280, %r281, %r216, %r283;
	// end inline asm
	mov.b64 	%rd72, {%r274, %r279};
	add.s32 	%r284, %r197, 8;
	setp.gt.s32 	%p133, %r284, %r216;
	mov.u64 	%rd280, %rd279;
	mov.f64 	%fd314, %fd313;
	@%p133 bra 	$L__BB3_86;
	abs.f64 	%fd108, %fd313;
	abs.f64 	%fd109, %fd107;
	setp.lt.f64 	%p134, %fd108, %fd109;
	mov.u64 	%rd280, %rd72;
	mov.f64 	%fd314, %fd107;
	@%p134 bra 	$L__BB3_86;
	setp.lt.f64 	%p135, %fd109, %fd108;
	mov.u64 	%rd280, %rd279;
	mov.f64 	%fd314, %fd313;
	@%p135 bra 	$L__BB3_86;
	setp.lt.s64 	%p136, %rd279, %rd72;
	min.s64 	%rd280, %rd279, %rd72;
	selp.f64 	%fd314, %fd313, %fd107, %p136;
$L__BB3_86:
	mov.b64 	%rd239, %fd314;
	mov.b64 	{%r286, %r291}, %rd239;
	mov.b32 	%r302, 16;
	mov.b32 	%r304, -1;
	// begin inline asm
	shfl.sync.down.b32 %r285, %r286, %r302, %r216, %r304;
	// end inline asm
	// begin inline asm
	shfl.sync.down.b32 %r290, %r291, %r302, %r216, %r304;
	// end inline asm
	mov.b64 	%rd240, {%r285, %r290};
	mov.b64 	%fd112, %rd240;
	mov.b64 	{%r296, %r301}, %rd280;
	// begin inline asm
	shfl.sync.down.b32 %r295, %r296, %r302, %r216, %r304;
	// end inline asm
	// begin inline asm
	shfl.sync.down.b32 %r300, %r301, %r302, %r216, %r304;
	// end inline asm
	mov.b64 	%rd75, {%r295, %r300};
	add.s32 	%r305, %r197, 16;
	setp.gt.s32 	%p137, %r305, %r216;
	mov.u64 	%rd317, %rd280;
	mov.f64 	%fd351, %fd314;
	@%p137 bra 	$L__BB3_90;
	abs.f64 	%fd113, %fd314;
	abs.f64 	%fd114, %fd112;
	setp.lt.f64 	%p138, %fd113, %fd114;
	mov.u64 	%rd317, %rd75;
	mov.f64 	%fd351, %fd112;
	@%p138 bra 	$L__BB3_90;
	setp.lt.f64 	%p139, %fd114, %fd113;
	mov.u64 	%rd317, %rd280;
	mov.f64 	%fd351, %fd314;
	@%p139 bra 	$L__BB3_90;
	setp.lt.s64 	%p140, %rd280, %rd75;
	min.s64 	%rd317, %rd280, %rd75;
	selp.f64 	%fd351, %fd314, %fd112, %p140;
$L__BB3_90:
	setp.ne.s32 	%p141, %r197, 0;
	@%p141 bra 	$L__BB3_92;
	shr.u32 	%r306, %r5, 1;
	and.b32  	%r307, %r306, 496;
	mov.u32 	%r308, _ZN6thrust24THRUST_300001_SM_1000_NS8cuda_cub4core6detail5shmemE;
	add.s32 	%r309, %r308, %r307;
	st.shared.f64 	[%r309+8], %fd351;
	st.shared.u64 	[%r309+16], %rd317;
$L__BB3_92:
	bar.sync 	0;
	setp.ne.s32 	%p142, %r5, 0;
	@%p142 bra 	$L__BB3_208;
	setp.lt.s32 	%p143, %r4, 33;
	mov.f64 	%fd316, %fd351;
	mov.u64 	%rd282, %rd317;
	@%p143 bra 	$L__BB3_97;
	ld.shared.f64 	%fd117, [_ZN6thrust24THRUST_300001_SM_1000_NS8cuda_cub4core6detail5shmemE+24];
	ld.shared.u64 	%rd78, [_ZN6thrust24THRUST_300001_SM_1000_NS8cuda_cub4core6detail5shmemE+32];
	abs.f64 	%fd118, %fd351;
	abs.f64 	%fd119, %fd117;
	setp.lt.f64 	%p144, %fd118, %fd119;
	mov.f64 	%fd316, %fd117;
	mov.u64 	%rd282, %rd78;
	@%p144 bra 	$L__BB3_97;
	setp.lt.f64 	%p145, %fd119, %fd118;
	mov.f64 	%fd316, %fd351;
	mov.u64 	%rd282, %rd317;
	@%p145 bra 	$L__BB3_97;
	setp.lt.s64 	%p146, %rd317, %rd78;
	min.s64 	%rd282, %rd317, %rd78;
	selp.f64 	%fd316, %fd351, %fd117, %p146;
$L__BB3_97:
	setp.lt.s32 	%p147, %r4, 65;
	mov.f64 	%fd317, %fd316;
	mov.u64 	%rd283, %rd282;
	@%p147 bra 	$L__BB3_101;
	ld.shared.f64 	%fd122, [_ZN6thrust24THRUST_300001_SM_1000_NS8cuda_cub4core6detail5shmemE+40];
	ld.shared.u64 	%rd81, [_ZN6thrust24THRUST_300001_SM_1000_NS8cuda_cub4core6detail5shmemE+48];
	abs.f64 	%fd123, %fd316;
	abs.f64 	%fd124, %fd122;
	setp.lt.f64 	%p148, %fd123, %fd124;
	mov.f64 	%fd317, %fd122;
	mov.u64 	%rd283, %rd81;
	@%p148 bra 	$L__BB3_101;
	setp.lt.f64 	%p149, %fd124, %fd123;
	mov.f64 	%fd317, %fd316;
	mov.u64 	%rd283, %rd282;
	@%p149 bra 	$L__BB3_101;
	setp.lt.s64 	%p150, %rd282, %rd81;
	selp.f64 	%fd317, %fd316, %fd122, %p150;
	min.s64 	%rd283, %rd282, %rd81;
$L__BB3_101:
	setp.lt.s32 	%p151, %r4, 97;
	mov.f64 	%fd318, %fd317;
	mov.u64 	%rd284, %rd283;
	@%p151 bra 	$L__BB3_105;
	ld.shared.f64 	%fd127, [_ZN6thrust24THRUST_300001_SM_1000_NS8cuda_cub4core6detail5shmemE+56];
	ld.shared.u64 	%rd84, [_ZN6thrust24THRUST_300001_SM_1000_NS8cuda_cub4core6detail5shmemE+64];
	abs.f64 	%fd128, %fd317;
	abs.f64 	%fd129, %fd127;
	setp.lt.f64 	%p152, %fd128, %fd129;
	mov.f64 	%fd318, %fd127;
	mov.u64 	%rd284, %rd84;
	@%p152 bra 	$L__BB3_105;
	setp.lt.f64 	%p153, %fd129, %fd128;
	mov.f64 	%fd318, %fd317;
	mov.u64 	%rd284, %rd283;
	@%p153 bra 	$L__BB3_105;
	setp.lt.s64 	%p154, %rd283, %rd84;
	selp.f64 	%fd318, %fd317, %fd127, %p154;
	min.s64 	%rd284, %rd283, %rd84;
$L__BB3_105:
	setp.lt.s32 	%p155, %r4, 129;
	mov.f64 	%fd319, %fd318;
	mov.u64 	%rd285, %rd284;
	@%p155 bra 	$L__BB3_109;
	ld.shared.f64 	%fd132, [_ZN6thrust24THRUST_300001_SM_1000_NS8cuda_cub4core6detail5shmemE+72];
	ld.shared.u64 	%rd87, [_ZN6thrust24THRUST_300001_SM_1000_NS8cuda_cub4core6detail5shmemE+80];
	abs.f64 	%fd133, %fd318;
	abs.f64 	%fd134, %fd132;
	setp.lt.f64 	%p156, %fd133, %fd134;
	mov.f64 	%fd319, %fd132;
	mov.u64 	%rd285, %rd87;
	@%p156 bra 	$L__BB3_109;
	setp.lt.f64 	%p157, %fd134, %fd133;
	mov.f64 	%fd319, %fd318;
	mov.u64 	%rd285, %rd284;
	@%p157 bra 	$L__BB3_109;
	setp.lt.s64 	%p158, %rd284, %rd87;
	selp.f64 	%fd319, %fd318, %fd132, %p158;
	min.s64 	%rd285, %rd284, %rd87;
$L__BB3_109:
	setp.lt.s32 	%p159, %r4, 161;
	mov.f64 	%fd320, %fd319;
	mov.u64 	%rd286, %rd285;
	@%p159 bra 	$L__BB3_113;
	ld.shared.f64 	%fd137, [_ZN6thrust24THRUST_300001_SM_1000_NS8cuda_cub4core6detail5shmemE+88];
	ld.shared.u64 	%rd90, [_ZN6thrust24THRUST_300001_SM_1000_NS8cuda_cub4core6detail5shmemE+96];
	abs.f64 	%fd138, %fd319;
	abs.f64 	%fd139, %fd137;
	setp.lt.f64 	%p160, %fd138, %fd139;
	mov.f64 	%fd320, %fd137;
	mov.u64 	%rd286, %rd90;
	@%p160 bra 	$L__BB3_113;
	setp.lt.f64 	%p161, %fd139, %fd138;
	mov.f64 	%fd320, %fd319;
	mov.u64 	%rd286, %rd285;
	@%p161 bra 	$L__BB3_113;
	setp.lt.s64 	%p162, %rd285, %rd90;
	selp.f64 	%fd320, %fd319, %fd137, %p162;
	min.s64 	%rd286, %rd285, %rd90;
$L__BB3_113:
	setp.lt.s32 	%p163, %r4, 193;
	mov.f64 	%fd321, %fd320;
	mov.u64 	%rd287, %rd286;
	@%p163 bra 	$L__BB3_117;
	ld.shared.f64 	%fd142, [_ZN6thrust24THRUST_300001_SM_1000_NS8cuda_cub4core6detail5shmemE+104];
	ld.shared.u64 	%rd93, [_ZN6thrust24THRUST_300001_SM_1000_NS8cuda_cub4core6detail5shmemE+112];
	abs.f64 	%fd143, %fd320;
	abs.f64 	%fd144, %fd142;
	setp.lt.f64 	%p164, %fd143, %fd144;
	mov.f64 	%fd321, %fd142;
	mov.u64 	%rd287, %rd93;
	@%p164 bra 	$L__BB3_117;
	setp.lt.f64 	%p165, %fd144, %fd143;
	mov.f64 	%fd321, %fd320;
	mov.u64 	%rd287, %rd286;
	@%p165 bra 	$L__BB3_117;
	setp.lt.s64 	%p166, %rd286, %rd93;
	selp.f64 	%fd321, %fd320, %fd142, %p166;
	min.s64 	%rd287, %rd286, %rd93;
$L__BB3_117:
	setp.lt.s32 	%p167, %r4, 225;
	mov.u64 	%rd317, %rd287;
	mov.f64 	%fd351, %fd321;
	@%p167 bra 	$L__BB3_208;
	ld.shared.f64 	%fd147, [_ZN6thrust24THRUST_300001_SM_1000_NS8cuda_cub4core6detail5shmemE+120];
	ld.shared.u64 	%rd96, [_ZN6thrust24THRUST_300001_SM_1000_NS8cuda_cub4core6detail5shmemE+128];
	abs.f64 	%fd148, %fd321;
	abs.f64 	%fd149, %fd147;
	setp.lt.f64 	%p168, %fd148, %fd149;
	mov.u64 	%rd317, %rd96;
	mov.f64 	%fd351, %fd147;
	@%p168 bra 	$L__BB3_208;
	setp.lt.f64 	%p169, %fd149, %fd148;
	mov.u64 	%rd317, %rd287;
	mov.f64 	%fd351, %fd321;
	@%p169 bra 	$L__BB3_208;
	setp.lt.s64 	%p170, %rd287, %rd96;
	selp.f64 	%fd351, %fd321, %fd147, %p170;
	min.s64 	%rd317, %rd287, %rd96;
	bra.uni 	$L__BB3_208;
$L__BB3_121:
	mov.u32 	%r35, %tid.x;
	cvt.s64.s32 	%rd183, %r2;
	add.s64 	%rd98, %rd3, %rd183;
	cvt.u64.u32 	%rd99, %r35;
	add.s64 	%rd184, %rd99, %rd183;
	shl.b64 	%rd185, %rd184, 3;
	add.s64 	%rd186, %rd2, %rd185;
	ld.global.f64 	%fd274, [%rd186];
	add.s32 	%r69, %r35, 256;
	cvt.u64.u32 	%rd187, %r69;
	ld.global.f64 	%fd275, [%rd186+2048];
	add.s32 	%r70, %r35, 512;
	cvt.u64.u32 	%rd188, %r70;
	ld.global.f64 	%fd276, [%rd186+4096];
	add.s32 	%r71, %r35, 768;
	cvt.u64.u32 	%rd189, %r71;
	ld.global.f64 	%fd277, [%rd186+6144];
	or.b32  	%r72, %r35, 1024;
	cvt.u64.u32 	%rd100, %r72;
	add.s64 	%rd305, %rd98, %rd100;
	ld.global.f64 	%fd339, [%rd186+8192];
	abs.f64 	%fd278, %fd274;
	abs.f64 	%fd279, %fd275;
	setp.geu.f64 	%p2, %fd278, %fd279;
	selp.f64 	%fd280, %fd274, %fd275, %p2;
	selp.b64 	%rd190, %rd99, %rd187, %p2;
	abs.f64 	%fd281, %fd280;
	abs.f64 	%fd282, %fd276;
	setp.geu.f64 	%p3, %fd281, %fd282;
	selp.f64 	%fd283, %fd280, %fd276, %p3;
	selp.b64 	%rd191, %rd190, %rd188, %p3;
	abs.f64 	%fd284, %fd283;
	abs.f64 	%fd285, %fd277;
	setp.geu.f64 	%p4, %fd284, %fd285;
	selp.f64 	%fd152, %fd283, %fd277, %p4;
	selp.b64 	%rd102, %rd191, %rd189, %p4;
	abs.f64 	%fd153, %fd152;
	abs.f64 	%fd154, %fd339;
	setp.lt.f64 	%p5, %fd153, %fd154;
	@%p5 bra 	$L__BB3_123;
	setp.lt.f64 	%p6, %fd154, %fd153;
	setp.lt.u64 	%p7, %rd102, %rd100;
	or.pred  	%p8, %p6, %p7;
	selp.f64 	%fd339, %fd152, %fd339, %p8;
	add.s64 	%rd194, %rd98, %rd102;
	selp.b64 	%rd305, %rd194, %rd305, %p8;
$L__BB3_123:
	setp.le.s32 	%p9, %r66, %r3;
	@%p9 bra 	$L__BB3_164;
	setp.ne.s32 	%p10, %r35, 0;
	@%p10 bra 	$L__BB3_126;
	atom.global.add.u32 	%r73, [%rd1+4], 1280;
	add.s32 	%r74, %r73, %r3;
	st.shared.u32 	[_ZN6thrust24THRUST_300001_SM_1000_NS8cuda_cub4core6detail5shmemE+152], %r74;
$L__BB3_126:
	bar.sync 	0;
	ld.shared.u32 	%r427, [_ZN6thrust24THRUST_300001_SM_1000_NS8cuda_cub4core6detail5shmemE+152];
	add.s32 	%r75, %r427, 1280;
	setp.gt.s32 	%p11, %r75, %r66;
	@%p11 bra 	$L__BB3_141;
	mov.f64 	%fd323, %fd339;
	mov.u64 	%rd289, %rd305;
$L__BB3_128:
	cvt.s64.s32 	%rd195, %r427;
	add.s64 	%rd196, %rd99, %rd195;
	shl.b64 	%rd197, %rd196, 3;
	add.s64 	%rd198, %rd2, %rd197;
	add.s64 	%rd290, %rd196, %rd3;
	ld.global.f64 	%fd324, [%rd198];
	add.s64 	%rd291, %rd290, 256;
	ld.global.f64 	%fd325, [%rd198+2048];
	add.s64 	%rd292, %rd290, 512;
	ld.global.f64 	%fd326, [%rd198+4096];
	add.s64 	%rd293, %rd290, 768;
	ld.global.f64 	%fd327, [%rd198+6144];
	add.s64 	%rd305, %rd290, 1024;
	ld.global.f64 	%fd339, [%rd198+8192];
	abs.f64 	%fd163, %fd323;
	abs.f64 	%fd164, %fd324;
	setp.lt.f64 	%p12, %fd163, %fd164;
	@%p12 bra 	$L__BB3_130;
	setp.lt.f64 	%p13, %fd164, %fd163;
	setp.lt.s64 	%p14, %rd289, %rd290;
	or.pred  	%p15, %p13, %p14;
	selp.f64 	%fd324, %fd323, %fd324, %p15;
	selp.b64 	%rd290, %rd289, %rd290, %p15;
$L__BB3_130:
	abs.f64 	%fd167, %fd324;
	abs.f64 	%fd168, %fd325;
	setp.lt.f64 	%p16, %fd167, %fd168;
	@%p16 bra 	$L__BB3_132;
	setp.lt.f64 	%p17, %fd168, %fd167;
	setp.lt.s64 	%p18, %rd290, %rd291;
	or.pred  	%p19, %p17, %p18;
	selp.f64 	%fd325, %fd324, %fd325, %p19;
	selp.b64 	%rd291, %rd290, %rd291, %p19;
$L__BB3_132:
	abs.f64 	%fd171, %fd325;
	abs.f64 	%fd172, %fd326;
	setp.lt.f64 	%p20, %fd171, %fd172;
	@%p20 bra 	$L__BB3_134;
	setp.lt.f64 	%p21, %fd172, %fd171;
	setp.lt.s64 	%p22, %rd291, %rd292;
	or.pred  	%p23, %p21, %p22;
	selp.f64 	%fd326, %fd325, %fd326, %p23;
	selp.b64 	%rd292, %rd291, %rd292, %p23;
$L__BB3_134:
	abs.f64 	%fd175, %fd326;
	abs.f64 	%fd176, %fd327;
	setp.lt.f64 	%p24, %fd175, %fd176;
	@%p24 bra 	$L__BB3_136;
	setp.lt.f64 	%p25, %fd176, %fd175;
	setp.lt.s64 	%p26, %rd292, %rd293;
	or.pred  	%p27, %p25, %p26;
	selp.f64 	%fd327, %fd326, %fd327, %p27;
	selp.b64 	%rd293, %rd292, %rd293, %p27;
$L__BB3_136:
	abs.f64 	%fd179, %fd327;
	abs.f64 	%fd180, %fd339;
	setp.lt.f64 	%p28, %fd179, %fd180;
	@%p28 bra 	$L__BB3_138;
	setp.lt.f64 	%p29, %fd180, %fd179;
	setp.lt.s64 	%p30, %rd293, %rd305;
	or.pred  	%p31, %p29, %p30;
	selp.f64 	%fd339, %fd327, %fd339, %p31;
	selp.b64 	%rd305, %rd293, %rd305, %p31;
$L__BB3_138:
	setp.ne.s32 	%p32, %r35, 0;
	bar.sync 	0;
	@%p32 bra 	$L__BB3_140;
	atom.global.add.u32 	%r76, [%rd1+4], 1280;
	add.s32 	%r77, %r76, %r3;
	st.shared.u32 	[_ZN6thrust24THRUST_300001_SM_1000_NS8cuda_cub4core6detail5shmemE+152], %r77;
$L__BB3_140:
	bar.sync 	0;
	ld.shared.u32 	%r427, [_ZN6thrust24THRUST_300001_SM_1000_NS8cuda_cub4core6detail5shmemE+152];
	add.s32 	%r78, %r427, 1280;
	setp.le.s32 	%p33, %r78, %r66;
	mov.f64 	%fd323, %fd339;
	mov.u64 	%rd289, %rd305;
	@%p33 bra 	$L__BB3_128;
$L__BB3_141:
	setp.le.s32 	%p34, %r66, %r427;
	@%p34 bra 	$L__BB3_164;
	sub.s32 	%r40, %r66, %r427;
	setp.ge.s32 	%p35, %r35, %r40;
	@%p35 bra 	$L__BB3_164;
	not.b32 	%r79, %r35;
	add.s32 	%r80, %r66, %r79;
	sub.s32 	%r41, %r80, %r427;
	and.b32  	%r81, %r41, 768;
	setp.eq.s32 	%p36, %r81, 768;
	mov.u32 	%r431, %r35;
	@%p36 bra 	$L__BB3_149;
	add.s32 	%r429, %r35, %r427;
	shr.u32 	%r82, %r41, 8;
	add.s32 	%r83, %r82, 1;
	and.b32  	%r84, %r83, 3;
	neg.s32 	%r428, %r84;
	mov.u32 	%r431, %r35;
$L__BB3_145:
	.pragma "nounroll";
	mov.u64 	%rd122, %rd305;
	mov.f64 	%fd184, %fd339;
	cvt.s64.s32 	%rd200, %r429;
	add.s64 	%rd123, %rd3, %rd200;
	mul.wide.s32 	%rd201, %r429, 8;
	add.s64 	%rd202, %rd2, %rd201;
	ld.global.f64 	%fd185, [%rd202];
	abs.f64 	%fd186, %fd184;
	abs.f64 	%fd187, %fd185;
	setp.lt.f64 	%p37, %fd186, %fd187;
	mov.f64 	%fd339, %fd185;
	mov.u64 	%rd305, %rd123;
	@%p37 bra 	$L__BB3_148;
	setp.lt.f64 	%p38, %fd187, %fd186;
	mov.f64 	%fd339, %fd184;
	mov.u64 	%rd305, %rd122;
	@%p38 bra 	$L__BB3_148;
	setp.lt.s64 	%p39, %rd122, %rd123;
	selp.f64 	%fd339, %fd184, %fd185, %p39;
	min.s64 	%rd305, %rd122, %rd123;
$L__BB3_148:
	add.s32 	%r431, %r431, 256;
	add.s32 	%r429, %r429, 256;
	add.s32 	%r428, %r428, 1;
	setp.ne.s32 	%p40, %r428, 0;
	@%p40 bra 	$L__BB3_145;
$L__BB3_149:
	setp.lt.u32 	%p41, %r41, 768;
	@%p41 bra 	$L__BB3_164;
	add.s32 	%r432, %r431, %r427;
	add.s32 	%r435, %r432, 256;
	add.s32 	%r434, %r432, 512;
	add.s32 	%r433, %r432, 768;
	add.s64 	%rd128, %rd2, 4096;
$L__BB3_151:
	cvt.s64.s32 	%rd203, %r435;
	add.s64 	%rd130, %rd3, %rd203;
	cvt.s64.s32 	%rd204, %r434;
	add.s64 	%rd131, %rd3, %rd204;
	cvt.s64.s32 	%rd205, %r433;
	add.s64 	%rd132, %rd3, %rd205;
	cvt.s64.s32 	%rd206, %r432;
	mul.wide.s32 	%rd207, %r432, 8;
	add.s64 	%rd133, %rd128, %rd207;
	add.s64 	%rd134, %rd3, %rd206;
	ld.global.f64 	%fd193, [%rd133+-4096];
	abs.f64 	%fd194, %fd339;
	abs.f64 	%fd195, %fd193;
	setp.lt.f64 	%p42, %fd194, %fd195;
	mov.f64 	%fd335, %fd193;
	mov.u64 	%rd301, %rd134;
	@%p42 bra 	$L__BB3_154;
	setp.lt.f64 	%p43, %fd195, %fd194;
	mov.f64 	%fd335, %fd339;
	mov.u64 	%rd301, %rd305;
	@%p43 bra 	$L__BB3_154;
	setp.lt.s64 	%p44, %rd305, %rd134;
	selp.f64 	%fd335, %fd339, %fd193, %p44;
	min.s64 	%rd301, %rd305, %rd134;
$L__BB3_154:
	ld.global.f64 	%fd198, [%rd133+-2048];
	abs.f64 	%fd199, %fd335;
	abs.f64 	%fd200, %fd198;
	setp.lt.f64 	%p45, %fd199, %fd200;
	mov.f64 	%fd336, %fd198;
	mov.u64 	%rd302, %rd130;
	@%p45 bra 	$L__BB3_157;
	setp.lt.f64 	%p46, %fd200, %fd199;
	mov.f64 	%fd336, %fd335;
	mov.u64 	%rd302, %rd301;
	@%p46 bra 	$L__BB3_157;
	setp.lt.s64 	%p47, %rd301, %rd130;
	selp.f64 	%fd336, %fd335, %fd198, %p47;
	min.s64 	%rd302, %rd301, %rd130;
$L__BB3_157:
	ld.global.f64 	%fd203, [%rd133];
	abs.f64 	%fd204, %fd336;
	abs.f64 	%fd205, %fd203;
	setp.lt.f64 	%p48, %fd204, %fd205;
	mov.f64 	%fd337, %fd203;
	mov.u64 	%rd303, %rd131;
	@%p48 bra 	$L__BB3_160;
	setp.lt.f64 	%p49, %fd205, %fd204;
	mov.f64 	%fd337, %fd336;
	mov.u64 	%rd303, %rd302;
	@%p49 bra 	$L__BB3_160;
	setp.lt.s64 	%p50, %rd302, %rd131;
	selp.f64 	%fd337, %fd336, %fd203, %p50;
	min.s64 	%rd303, %rd302, %rd131;
$L__BB3_160:
	ld.global.f64 	%fd208, [%rd133+2048];
	abs.f64 	%fd209, %fd337;
	abs.f64 	%fd210, %fd208;
	setp.lt.f64 	%p51, %fd209, %fd210;
	mov.f64 	%fd339, %fd208;
	mov.u64 	%rd305, %rd132;
	@%p51 bra 	$L__BB3_163;
	setp.lt.f64 	%p52, %fd210, %fd209;
	mov.f64 	%fd339, %fd337;
	mov.u64 	%rd305, %rd303;
	@%p52 bra 	$L__BB3_163;
	setp.lt.s64 	%p53, %rd303, %rd132;
	selp.f64 	%fd339, %fd337, %fd208, %p53;
	min.s64 	%rd305, %rd303, %rd132;
$L__BB3_163:
	add.s32 	%r431, %r431, 1024;
	add.s32 	%r435, %r435, 1024;
	add.s32 	%r434, %r434, 1024;
	add.s32 	%r433, %r433, 1024;
	add.s32 	%r432, %r432, 1024;
	setp.lt.s32 	%p54, %r431, %r40;
	@%p54 bra 	$L__BB3_151;
$L__BB3_164:
	// begin inline asm
	mov.u32 %r85, %laneid;
	// end inline asm
	mov.b64 	%rd208, %fd339;
	mov.b64 	{%r87, %r92}, %rd208;
	mov.b32 	%r103, 1;
	mov.b32 	%r104, 31;
	mov.b32 	%r105, -1;
	// begin inline asm
	shfl.sync.down.b32 %r86, %r87, %r103, %r104, %r105;
	// end inline asm
	// begin inline asm
	shfl.sync.down.b32 %r91, %r92, %r103, %r104, %r105;
	// end inline asm
	mov.b64 	%rd209, {%r86, %r91};
	mov.b64 	%fd214, %rd209;
	mov.b64 	{%r97, %r102}, %rd305;
	// begin inline asm
	shfl.sync.down.b32 %r96, %r97, %r103, %r104, %r105;
	// end inline asm
	// begin inline asm
	shfl.sync.down.b32 %r101, %r102, %r103, %r104, %r105;
	// end inline asm
	mov.b64 	%rd144, {%r96, %r101};
	setp.gt.s32 	%p55, %r85, 30;
	mov.f64 	%fd340, %fd339;
	mov.u64 	%rd306, %rd305;
	@%p55 bra 	$L__BB3_168;
	abs.f64 	%fd215, %fd339;
	abs.f64 	%fd216, %fd214;
	setp.lt.f64 	%p56, %fd215, %fd216;
	mov.f64 	%fd340, %fd214;
	mov.u64 	%rd306, %rd144;
	@%p56 bra 	$L__BB3_168;
	setp.lt.f64 	%p57, %fd216, %fd215;
	mov.f64 	%fd340, %fd339;
	mov.u64 	%rd306, %rd305;
	@%p57 bra 	$L__BB3_168;
	setp.lt.s64 	%p58, %rd305, %rd144;
	selp.f64 	%fd340, %fd339, %fd214, %p58;
	min.s64 	%rd306, %rd305, %rd144;
$L__BB3_168:
	mov.b64 	%rd210, %fd340;
	mov.b64 	{%r107, %r112}, %rd210;
	mov.b32 	%r123, 2;
	mov.b32 	%r124, 31;
	mov.b32 	%r125, -1;
	// begin inline asm
	shfl.sync.down.b32 %r106, %r107, %r123, %r124, %r125;
	// end inline asm
	// begin inline asm
	shfl.sync.down.b32 %r111, %r112, %r123, %r124, %r125;
	// end inline asm
	mov.b64 	%rd211, {%r106, %r111};
	mov.b64 	%fd219, %rd211;
	mov.b64 	{%r117, %r122}, %rd306;
	// begin inline asm
	shfl.sync.down.b32 %r116, %r117, %r123, %r124, %r125;
	// end inline asm
	// begin inline asm
	shfl.sync.down.b32 %r121, %r122, %r123, %r124, %r125;
	// end inline asm
	mov.b64 	%rd147, {%r116, %r121};
	setp.gt.s32 	%p59, %r85, 29;
	mov.f64 	%fd341, %fd340;
	mov.u64 	%rd307, %rd306;
	@%p59 bra 	$L__BB3_172;
	abs.f64 	%fd220, %fd340;
	abs.f64 	%fd221, %fd219;
	setp.lt.f64 	%p60, %fd220, %fd221;
	mov.f64 	%fd341, %fd219;
	mov.u64 	%rd307, %rd147;
	@%p60 bra 	$L__BB3_172;
	setp.lt.f64 	%p61, %fd221, %fd220;
	mov.f64 	%fd341, %fd340;
	mov.u64 	%rd307, %rd306;
	@%p61 bra 	$L__BB3_172;
	setp.lt.s64 	%p62, %rd306, %rd147;
	selp.f64 	%fd341, %fd340, %fd219, %p62;
	min.s64 	%rd307, %rd306, %rd147;
$L__BB3_172:
	mov.b64 	%rd212, %fd341;
	mov.b64 	{%r127, %r132}, %rd212;
	mov.b32 	%r143, 4;
	mov.b32 	%r144, 31;
	mov.b32 	%r145, -1;
	// begin inline asm
	shfl.sync.down.b32 %r126, %r127, %r143, %r144, %r145;
	// end inline asm
	// begin inline asm
	shfl.sync.down.b32 %r131, %r132, %r143, %r144, %r145;
	// end inline asm
	mov.b64 	%rd213, {%r126, %r131};
	mov.b64 	%fd224, %rd213;
	mov.b64 	{%r137, %r142}, %rd307;
	// begin inline asm
	shfl.sync.down.b32 %r136, %r137, %r143, %r144, %r145;
	// end inline asm
	// begin inline asm
	shfl.sync.down.b32 %r141, %r142, %r143, %r144, %r145;
	// end inline asm
	mov.b64 	%rd150, {%r136, %r141};
	setp.gt.s32 	%p63, %r85, 27;
	mov.f64 	%fd342, %fd341;
	mov.u64 	%rd308, %rd307;
	@%p63 bra 	$L__BB3_176;
	abs.f64 	%fd225, %fd341;
	abs.f64 	%fd226, %fd224;
	setp.lt.f64 	%p64, %fd225, %fd226;
	mov.f64 	%fd342, %fd224;
	mov.u64 	%rd308, %rd150;
	@%p64 bra 	$L__BB3_176;
	setp.lt.f64 	%p65, %fd226, %fd225;
	mov.f64 	%fd342, %fd341;
	mov.u64 	%rd308, %rd307;
	@%p65 bra 	$L__BB3_176;
	setp.lt.s64 	%p66, %rd307, %rd150;
	selp.f64 	%fd342, %fd341, %fd224, %p66;
	min.s64 	%rd308, %rd307, %rd150;
$L__BB3_176:
	mov.b64 	%rd214, %fd342;
	mov.b64 	{%r147, %r152}, %rd214;
	mov.b32 	%r163, 8;
	mov.b32 	%r164, 31;
	mov.b32 	%r165, -1;
	// begin inline asm
	shfl.sync.down.b32 %r146, %r147, %r163, %r164, %r165;
	// end inline asm
	// begin inline asm
	shfl.sync.down.b32 %r151, %r152, %r163, %r164, %r165;
	// end inline asm
	mov.b64 	%rd215, {%r146, %r151};
	mov.b64 	%fd229, %rd215;
	mov.b64 	{%r157, %r162}, %rd308;
	// begin inline asm
	shfl.sync.down.b32 %r156, %r157, %r163, %r164, %r165;
	// end inline asm
	// begin inline asm
	shfl.sync.down.b32 %r161, %r162, %r163, %r164, %r165;
	// end inline asm
	mov.b64 	%rd153, {%r156, %r161};
	setp.gt.s32 	%p67, %r85, 23;
	mov.f64 	%fd343, %fd342;
	mov.u64 	%rd309, %rd308;
	@%p67 bra 	$L__BB3_180;
	abs.f64 	%fd230, %fd342;
	abs.f64 	%fd231, %fd229;
	setp.lt.f64 	%p68, %fd230, %fd231;
	mov.f64 	%fd343, %fd229;
	mov.u64 	%rd309, %rd153;
	@%p68 bra 	$L__BB3_180;
	setp.lt.f64 	%p69, %fd231, %fd230;
	mov.f64 	%fd343, %fd342;
	mov.u64 	%rd309, %rd308;
	@%p69 bra 	$L__BB3_180;
	setp.lt.s64 	%p70, %rd308, %rd153;
	selp.f64 	%fd343, %fd342, %fd229, %p70;
	min.s64 	%rd309, %rd308, %rd153;
$L__BB3_180:
	mov.b64 	%rd216, %fd343;
	mov.b64 	{%r167, %r172}, %rd216;
	mov.b32 	%r183, 16;
	mov.b32 	%r184, 31;
	mov.b32 	%r185, -1;
	// begin inline asm
	shfl.sync.down.b32 %r166, %r167, %r183, %r184, %r185;
	// end inline asm
	// begin inline asm
	shfl.sync.down.b32 %r171, %r172, %r183, %r184, %r185;
	// end inline asm
	mov.b64 	%rd217, {%r166, %r171};
	mov.b64 	%fd234, %rd217;
	mov.b64 	{%r177, %r182}, %rd309;
	// begin inline asm
	shfl.sync.down.b32 %r176, %r177, %r183, %r184, %r185;
	// end inline asm
	// begin inline asm
	shfl.sync.down.b32 %r181, %r182, %r183, %r184, %r185;
	// end inline asm
	mov.b64 	%rd156, {%r176, %r181};
	setp.gt.s32 	%p71, %r85, 15;
	mov.f64 	%fd351, %fd343;
	mov.u64 	%rd317, %rd309;
	@%p71 bra 	$L__BB3_184;
	abs.f64 	%fd235, %fd343;
	abs.f64 	%fd236, %fd234;
	setp.lt.f64 	%p72, %fd235, %fd236;
	mov.f64 	%fd351, %fd234;
	mov.u64 	%rd317, %rd156;
	@%p72 bra 	$L__BB3_184;
	setp.lt.f64 	%p73, %fd236, %fd235;
	mov.f64 	%fd351, %fd343;
	mov.u64 	%rd317, %rd309;
	@%p73 bra 	$L__BB3_184;
	setp.lt.s64 	%p74, %rd309, %rd156;
	selp.f64 	%fd351, %fd343, %fd234, %p74;
	min.s64 	%rd317, %rd309, %rd156;
$L__BB3_184:
	setp.ne.s32 	%p75, %r85, 0;
	@%p75 bra 	$L__BB3_186;
	shr.u32 	%r186, %r35, 1;
	and.b32  	%r187, %r186, 496;
	mov.u32 	%r188, _ZN6thrust24THRUST_300001_SM_1000_NS8cuda_cub4core6detail5shmemE;
	add.s32 	%r189, %r188, %r187;
	st.shared.f64 	[%r189+8], %fd351;
	st.shared.u64 	[%r189+16], %rd317;
$L__BB3_186:
	bar.sync 	0;
	setp.ne.s32 	%p76, %r35, 0;
	@%p76 bra 	$L__BB3_208;
	ld.shared.f64 	%fd239, [_ZN6thrust24THRUST_300001_SM_1000_NS8cuda_cub4core6detail5shmemE+24];
	ld.shared.u64 	%rd159, [_ZN6thrust24THRUST_300001_SM_1000_NS8cuda_cub4core6detail5shmemE+32];
	abs.f64 	%fd240, %fd351;
	abs.f64 	%fd241, %fd239;
	setp.lt.f64 	%p77, %fd240, %fd241;
	mov.f64 	%fd345, %fd239;
	mov.u64 	%rd311, %rd159;
	@%p77 bra 	$L__BB3_190;
	setp.lt.f64 	%p78, %fd241, %fd240;
	mov.f64 	%fd345, %fd351;
	mov.u64 	%rd311, %rd317;
	@%p78 bra 	$L__BB3_190;
	setp.lt.s64 	%p79, %rd317, %rd159;
	selp.f64 	%fd345, %fd351, %fd239, %p79;
	min.s64 	%rd311, %rd317, %rd159;
$L__BB3_190:
	ld.shared.f64 	%fd244, [_ZN6thrust24THRUST_300001_SM_1000_NS8cuda_cub4core6detail5shmemE+40];
	ld.shared.u64 	%rd162, [_ZN6thrust24THRUST_300001_SM_1000_NS8cuda_cub4core6detail5shmemE+48];
	abs.f64 	%fd245, %fd345;
	abs.f64 	%fd246, %fd244;
	setp.lt.f64 	%p80, %fd245, %fd246;
	mov.f64 	%fd346, %fd244;
	mov.u64 	%rd312, %rd162;
	@%p80 bra 	$L__BB3_193;
	setp.lt.f64 	%p81, %fd246, %fd245;
	mov.f64 	%fd346, %fd345;
	mov.u64 	%rd312, %rd311;
	@%p81 bra 	$L__BB3_193;
	setp.lt.s64 	%p82, %rd311, %rd162;
	selp.f64 	%fd346, %fd345, %fd244, %p82;
	min.s64 	%rd312, %rd311, %rd162;
$L__BB3_193:
	ld.shared.f64 	%fd249, [_ZN6thrust24THRUST_300001_SM_1000_NS8cuda_cub4core6detail5shmemE+56];
	ld.shared.u64 	%rd165, [_ZN6thrust24THRUST_300001_SM_1000_NS8cuda_cub4core6detail5shmemE+64];
	abs.f64 	%fd250, %fd346;
	abs.f64 	%fd251, %fd249;
	setp.lt.f64 	%p83, %fd250, %fd251;
	mov.f64 	%fd347, %fd249;
	mov.u64 	%rd313, %rd165;
	@%p83 bra 	$L__BB3_196;
	setp.lt.f64 	%p84, %fd251, %fd250;
	mov.f64 	%fd347, %fd346;
	mov.u64 	%rd313, %rd312;
	@%p84 bra 	$L__BB3_196;
	setp.lt.s64 	%p85, %rd312, %rd165;
	selp.f64 	%fd347, %fd346, %fd249, %p85;
	min.s64 	%rd313, %rd312, %rd165;
$L__BB3_196:
	ld.shared.f64 	%fd254, [_ZN6thrust24THRUST_300001_SM_1000_NS8cuda_cub4core6detail5shmemE+72];
	ld.shared.u64 	%rd168, [_ZN6thrust24THRUST_300001_SM_1000_NS8cuda_cub4core6detail5shmemE+80];
	abs.f64 	%fd255, %fd347;
	abs.f64 	%fd256, %fd254;
	setp.lt.f64 	%p86, %fd255, %fd256;
	mov.f64 	%fd348, %fd254;
	mov.u64 	%rd314, %rd168;
	@%p86 bra 	$L__BB3_199;
	setp.lt.f64 	%p87, %fd256, %fd255;
	mov.f64 	%fd348, %fd347;
	mov.u64 	%rd314, %rd313;
	@%p87 bra 	$L__BB3_199;
	setp.lt.s64 	%p88, %rd313, %rd168;
	selp.f64 	%fd348, %fd347, %fd254, %p88;
	min.s64 	%rd314, %rd313, %rd168;
$L__BB3_199:
	ld.shared.f64 	%fd259, [_ZN6thrust24THRUST_300001_SM_1000_NS8cuda_cub4core6detail5shmemE+88];
	ld.shared.u64 	%rd171, [_ZN6thrust24THRUST_300001_SM_1000_NS8cuda_cub4core6detail5shmemE+96];
	abs.f64 	%fd260, %fd348;
	abs.f64 	%fd261, %fd259;
	setp.lt.f64 	%p89, %fd260, %fd261;
	mov.f64 	%fd349, %fd259;
	mov.u64 	%rd315, %rd171;
	@%p89 bra 	$L__BB3_202;
	setp.lt.f64 	%p90, %fd261, %fd260;
	mov.f64 	%fd349, %fd348;
	mov.u64 	%rd315, %rd314;
	@%p90 bra 	$L__BB3_202;
	setp.lt.s64 	%p91, %rd314, %rd171;
	selp.f64 	%fd349, %fd348, %fd259, %p91;
	min.s64 	%rd315, %rd314, %rd171;
$L__BB3_202:
	ld.shared.f64 	%fd264, [_ZN6thrust24THRUST_300001_SM_1000_NS8cuda_cub4core6detail5shmemE+104];
	ld.shared.u64 	%rd174, [_ZN6thrust24THRUST_300001_SM_1000_NS8cuda_cub4core6detail5shmemE+112];
	abs.f64 	%fd265, %fd349;
	abs.f64 	%fd266, %fd264;
	setp.lt.f64 	%p92, %fd265, %fd266;
	mov.f64 	%fd350, %fd264;
	mov.u64 	%rd316, %rd174;
	@%p92 bra 	$L__BB3_205;
	setp.lt.f64 	%p93, %fd266, %fd265;
	mov.f64 	%fd350, %fd349;
	mov.u64 	%rd316, %rd315;
	@%p93 bra 	$L__BB3_205;
	setp.lt.s64 	%p94, %rd315, %rd174;
	selp.f64 	%fd350, %fd349, %fd264, %p94;
	min.s64 	%rd316, %rd315, %rd174;
$L__BB3_205:
	ld.shared.f64 	%fd269, [_ZN6thrust24THRUST_300001_SM_1000_NS8cuda_cub4core6detail5shmemE+120];
	ld.shared.u64 	%rd177, [_ZN6thrust24THRUST_300001_SM_1000_NS8cuda_cub4core6detail5shmemE+128];
	abs.f64 	%fd270, %fd350;
	abs.f64 	%fd271, %fd269;
	setp.lt.f64 	%p95, %fd270, %fd271;
	mov.u64 	%rd317, %rd177;
	mov.f64 	%fd351, %fd269;
	@%p95 bra 	$L__BB3_208;
	setp.lt.f64 	%p96, %fd271, %fd270;
	mov.u64 	%rd317, %rd316;
	mov.f64 	%fd351, %fd350;
	@%p96 bra 	$L__BB3_208;
	setp.lt.s64 	%p97, %rd316, %rd177;
	selp.f64 	%fd351, %fd350, %fd269, %p97;
	min.s64 	%rd317, %rd316, %rd177;
$L__BB3_208:
	mov.u32 	%r415, %tid.x;
	setp.ne.s32 	%p214, %r415, 0;
	@%p214 bra 	$L__BB3_210;
	ld.param.u64 	%rd254, [_ZN6thrust24THRUST_300001_SM_1000_NS8cuda_cub4core6detail13_kernel_agentINS1_8__reduce11ReduceAgentINS0_12zip_iteratorIN4cuda3std3__45tupleIJNS0_10device_ptrIdEENS0_17counting_iteratorIlNS0_11use_defaultESF_SF_EEEEEEEPNSB_IJdlEEESJ_iNS1_9__extrema9arg_max_fIdl4cmprEEEEJSI_SK_iN3cub18CUB_300001_SM_100013GridEvenShareIiEENSR_9GridQueueIjEESO_EEEvDpT0__param_1];
	cvta.to.global.u64 	%rd251, %rd254;
	mul.wide.u32 	%rd252, %r1, 16;
	add.s64 	%rd253, %rd251, %rd252;
	st.global.f64 	[%rd253], %fd351;
	st.global.u64 	[%rd253+8], %rd317;
$L__BB3_210:
	ret;

}
	// .globl	_ZN6thrust24THRUST_300001_SM_1000_NS8cuda_cub4core6detail13_kernel_agentINS1_8__reduce10DrainAgentIiEEJN3cub18CUB_300001_SM_10009GridQueueIjEEiEEEvDpT0_
.visible .entry _ZN6thrust24THRUST_300001_SM_1000_NS8cuda_cub4core6detail13_kernel_agentINS1_8__reduce10DrainAgentIiEEJN3cub18CUB_300001_SM_10009GridQueueIjEEiEEEvDpT0_(
	.param .align 8 .b8 _ZN6thrust24THRUST_300001_SM_1000_NS8cuda_cub4core6detail13_kernel_agentINS1_8__reduce10DrainAgentIiEEJN3cub18CUB_300001_SM_10009GridQueueIjEEiEEEvDpT0__param_0[8],
	.param .u32 _ZN6thrust24THRUST_300001_SM_1000_NS8cuda_cub4core6detail13_kernel_agentINS1_8__reduce10DrainAgentIiEEJN3cub18CUB_300001_SM_10009GridQueueIjEEiEEEvDpT0__param_1
)
.maxntid 1
{
	.reg .b32 	%r<3>;
	.reg .b64 	%rd<3>;

	ld.param.u64 	%rd1, [_ZN6thrust24THRUST_300001_SM_1000_NS8cuda_cub4core6detail13_kernel_agentINS1_8__reduce10DrainAgentIiEEJN3cub18CUB_300001_SM_10009GridQueueIjEEiEEEvDpT0__param_0];
	ld.param.u32 	%r1, [_ZN6thrust24THRUST_300001_SM_1000_NS8cuda_cub4core6detail13_kernel_agentINS1_8__reduce10DrainAgentIiEEJN3cub18CUB_300001_SM_10009GridQueueIjEEiEEEvDpT0__param_1];
	cvta.to.global.u64 	%rd2, %rd1;
	st.global.u32 	[%rd2], %r1;
	mov.b32 	%r2, 0;
	st.global.u32 	[%rd2+4], %r2;
	ret;

}
	// .globl	_ZN6thrust24THRUST_300001_SM_1000_NS8cuda_cub4core6detail13_kernel_agentINS1_8__reduce11ReduceAgentIPN4cuda3std3__45tupleIJdlEEESC_SB_iNS1_9__extrema9arg_max_fIdl4cmprEEEEJSC_SC_iSG_EEEvDpT0_
.visible .entry _ZN6thrust24THRUST_300001_SM_1000_NS8cuda_cub4core6detail13_kernel_agentINS1_8__reduce11ReduceAgentIPN4cuda3std3__45tupleIJdlEEESC_SB_iNS1_9__extrema9arg_max_fIdl4cmprEEEEJSC_SC_iSG_EEEvDpT0_(
	.param .u64 .ptr .align 1 _ZN6thrust24THRUST_300001_SM_1000_NS8cuda_cub4core6detail13_kernel_agentINS1_8__reduce11ReduceAgentIPN4cuda3std3__45tupleIJdlEEESC_SB_iNS1_9__extrema9arg_max_fIdl4cmprEEEEJSC_SC_iSG_EEEvDpT0__param_0,
	.param .u64 .ptr .align 1 _ZN6thrust24THRUST_300001_SM_1000_NS8cuda_cub4core6detail13_kernel_agentINS1_8__reduce11ReduceAgentIPN4cuda3std3__45tupleIJdlEEESC_SB_iNS1_9__extrema9arg_max_fIdl4cmprEEEEJSC_SC_iSG_EEEvDpT0__param_1,
	.param .u32 _ZN6thrust24THRUST_300001_SM_1000_NS8cuda_cub4core6detail13_kernel_agentINS1_8__reduce11ReduceAgentIPN4cuda3std3__45tupleIJdlEEESC_SB_iNS1_9__extrema9arg_max_fIdl4cmprEEEEJSC_SC_iSG_EEEvDpT0__param_2,
	.param .align 1 .b8 _ZN6thrust24THRUST_300001_SM_1000_NS8cuda_cub4core6detail13_kernel_agentINS1_8__reduce11ReduceAgentIPN4cuda3std3__45tupleIJdlEEESC_SB_iNS1_9__extrema9arg_max_fIdl4cmprEEEEJSC_SC_iSG_EEEvDpT0__param_3[1]
)
.maxntid 256
{
	.reg .pred 	%p<222>;
	.reg .b32 	%r<390>;
	.reg .b64 	%rd<395>;
	.reg .b64 	%fd<358>;

	ld.param.u32 	%r37, [_ZN6thrust24THRUST_300001_SM_1000_NS8cuda_cub4core6detail13_kernel_agentINS1_8__reduce11ReduceAgentIPN4cuda3std3__45tupleIJdlEEESC_SB_iNS1_9__extrema9arg_max_fIdl4cmprEEEEJSC_SC_iSG_EEEvDpT0__param_2];
	setp.eq.s32 	%p1, %r37, 0;
	@%p1 bra 	$L__BB5_211;
	setp.gt.s32 	%p2, %r37, 1279;
	@%p2 bra 	$L__BB5_121;
	mov.u32 	%r1, %tid.x;
	setp.ge.s32 	%p105, %r1, %r37;
	mov.f64 	%fd301, 0d0000000000000000;
	mov.b64 	%rd337, 0;
	mov.u32 	%r380, %r1;
	@%p105 bra 	$L__BB5_4;
	ld.param.u64 	%rd323, [_ZN6thrust24THRUST_300001_SM_1000_NS8cuda_cub4core6detail13_kernel_agentINS1_8__reduce11ReduceAgentIPN4cuda3std3__45tupleIJdlEEESC_SB_iNS1_9__extrema9arg_max_fIdl4cmprEEEEJSC_SC_iSG_EEEvDpT0__param_0];
	mul.wide.u32 	%rd273, %r1, 16;
	add.s64 	%rd270, %rd323, %rd273;
	// begin inline asm
	ld.global.nc.u64 %rd269, [%rd270];
	// end inline asm
	add.s64 	%rd272, %rd270, 8;
	// begin inline asm
	ld.global.nc.u64 %rd337, [%rd272];
	// end inline asm
	mov.b64 	%fd301, %rd269;
	add.s32 	%r380, %r1, 256;
$L__BB5_4:
	setp.ge.s32 	%p106, %r380, %r37;
	@%p106 bra 	$L__BB5_25;
	not.b32 	%r153, %r380;
	add.s32 	%r4, %r37, %r153;
	and.b32  	%r154, %r4, 768;
	setp.eq.s32 	%p107, %r154, 768;
	@%p107 bra 	$L__BB5_11;
	ld.param.u64 	%rd324, [_ZN6thrust24THRUST_300001_SM_1000_NS8cuda_cub4core6detail13_kernel_agentINS1_8__reduce11ReduceAgentIPN4cuda3std3__45tupleIJdlEEESC_SB_iNS1_9__extrema9arg_max_fIdl4cmprEEEEJSC_SC_iSG_EEEvDpT0__param_0];
	mul.wide.u32 	%rd275, %r380, 16;
	add.s64 	%rd328, %rd324, %rd275;
	shr.u32 	%r155, %r4, 8;
	add.s32 	%r156, %r155, 1;
	and.b32  	%r157, %r156, 3;
	neg.s32 	%r378, %r157;
$L__BB5_7:
	.pragma "nounroll";
	mov.u64 	%rd5, %rd337;
	mov.f64 	%fd3, %fd301;
	// begin inline asm
	ld.global.nc.u64 %rd276, [%rd328];
	// end inline asm
	add.s64 	%rd279, %rd328, 8;
	// begin inline asm
	ld.global.nc.u64 %rd278, [%rd279];
	// end inline asm
	mov.b64 	%fd4, %rd276;
	abs.f64 	%fd5, %fd3;
	abs.f64 	%fd6, %fd4;
	setp.lt.f64 	%p108, %fd5, %fd6;
	mov.u64 	%rd337, %rd278;
	mov.f64 	%fd301, %fd4;
	@%p108 bra 	$L__BB5_10;
	setp.lt.f64 	%p109, %fd6, %fd5;
	mov.u64 	%rd337, %rd5;
	mov.f64 	%fd301, %fd3;
	@%p109 bra 	$L__BB5_10;
	setp.lt.s64 	%p110, %rd5, %rd278;
	min.s64 	%rd337, %rd5, %rd278;
	selp.f64 	%fd301, %fd3, %fd4, %p110;
$L__BB5_10:
	add.s32 	%r380, %r380, 256;
	add.s64 	%rd328, %rd328, 4096;
	add.s32 	%r378, %r378, 1;
	setp.ne.s32 	%p111, %r378, 0;
	@%p111 bra 	$L__BB5_7;
$L__BB5_11:
	setp.lt.u32 	%p112, %r4, 768;
	@%p112 bra 	$L__BB5_25;
$L__BB5_12:
	ld.param.u64 	%rd325, [_ZN6thrust24THRUST_300001_SM_1000_NS8cuda_cub4core6detail13_kernel_agentINS1_8__reduce11ReduceAgentIPN4cuda3std3__45tupleIJdlEEESC_SB_iNS1_9__extrema9arg_max_fIdl4cmprEEEEJSC_SC_iSG_EEEvDpT0__param_0];
	mul.wide.s32 	%rd284, %r380, 16;
	add.s64 	%rd281, %rd325, %rd284;
	// begin inline asm
	ld.global.nc.u64 %rd280, [%rd281];
	// end inline asm
	add.s64 	%rd283, %rd281, 8;
	// begin inline asm
	ld.global.nc.u64 %rd282, [%rd283];
	// end inline asm
	mov.b64 	%fd12, %rd280;
	abs.f64 	%fd13, %fd301;
	abs.f64 	%fd14, %fd12;
	setp.lt.f64 	%p113, %fd13, %fd14;
	mov.u64 	%rd334, %rd282;
	mov.f64 	%fd298, %fd12;
	@%p113 bra 	$L__BB5_15;
	setp.lt.f64 	%p114, %fd14, %fd13;
	mov.u64 	%rd334, %rd337;
	mov.f64 	%fd298, %fd301;
	@%p114 bra 	$L__BB5_15;
	setp.lt.s64 	%p115, %rd337, %rd282;
	min.s64 	%rd334, %rd337, %rd282;
	selp.f64 	%fd298, %fd301, %fd12, %p115;
$L__BB5_15:
	add.s64 	%rd286, %rd281, 4096;
	// begin inline asm
	ld.global.nc.u64 %rd285, [%rd286];
	// end inline asm
	add.s64 	%rd288, %rd281, 4104;
	// begin inline asm
	ld.global.nc.u64 %rd287, [%rd288];
	// end inline asm
	mov.b64 	%fd17, %rd285;
	abs.f64 	%fd18, %fd298;
	abs.f64 	%fd19, %fd17;
	setp.lt.f64 	%p116, %fd18, %fd19;
	mov.u64 	%rd335, %rd287;
	mov.f64 	%fd299, %fd17;
	@%p116 bra 	$L__BB5_18;
	setp.lt.f64 	%p117, %fd19, %fd18;
	mov.u64 	%rd335, %rd334;
	mov.f64 	%fd299, %fd298;
	@%p117 bra 	$L__BB5_18;
	setp.lt.s64 	%p118, %rd334, %rd287;
	min.s64 	%rd335, %rd334, %rd287;
	selp.f64 	%fd299, %fd298, %fd17, %p118;
$L__BB5_18:
	add.s64 	%rd290, %rd281, 8192;
	// begin inline asm
	ld.global.nc.u64 %rd289, [%rd290];
	// end inline asm
	add.s64 	%rd292, %rd281, 8200;
	// begin inline asm
	ld.global.nc.u64 %rd291, [%rd292];
	// end inline asm
	mov.b64 	%fd22, %rd289;
	abs.f64 	%fd23, %fd299;
	abs.f64 	%fd24, %fd22;
	setp.lt.f64 	%p119, %fd23, %fd24;
	mov.u64 	%rd336, %rd291;
	mov.f64 	%fd300, %fd22;
	@%p119 bra 	$L__BB5_21;
	setp.lt.f64 	%p120, %fd24, %fd23;
	mov.u64 	%rd336, %rd335;
	mov.f64 	%fd300, %fd299;
	@%p120 bra 	$L__BB5_21;
	setp.lt.s64 	%p121, %rd335, %rd291;
	min.s64 	%rd336, %rd335, %rd291;
	selp.f64 	%fd300, %fd299, %fd22, %p121;
$L__BB5_21:
	add.s64 	%rd294, %rd281, 12288;
	// begin inline asm
	ld.global.nc.u64 %rd293, [%rd294];
	// end inline asm
	add.s64 	%rd296, %rd281, 12296;
	// begin inline asm
	ld.global.nc.u64 %rd295, [%rd296];
	// end inline asm
	mov.b64 	%fd27, %rd293;
	abs.f64 	%fd28, %fd300;
	abs.f64 	%fd29, %fd27;
	setp.lt.f64 	%p122, %fd28, %fd29;
	mov.u64 	%rd337, %rd295;
	mov.f64 	%fd301, %fd27;
	@%p122 bra 	$L__BB5_24;
	setp.lt.f64 	%p123, %fd29, %fd28;
	mov.u64 	%rd337, %rd336;
	mov.f64 	%fd301, %fd300;
	@%p123 bra 	$L__BB5_24;
	setp.lt.s64 	%p124, %rd336, %rd295;
	min.s64 	%rd337, %rd336, %rd295;
	selp.f64 	%fd301, %fd300, %fd27, %p124;
$L__BB5_24:
	add.s32 	%r380, %r380, 1024;
	setp.lt.s32 	%p125, %r380, %r37;
	@%p125 bra 	$L__BB5_12;
$L__BB5_25:
	setp.lt.s32 	%p126, %r37, 256;
	@%p126 bra 	$L__BB5_70;
	// begin inline asm
	mov.u32 %r271, %laneid;
	// end inline asm
	mov.b64 	%rd307, %fd301;
	mov.b64 	{%r273, %r278}, %rd307;
	mov.b32 	%r289, 1;
	mov.b32 	%r290, 31;
	mov.b32 	%r291, -1;
	// begin inline asm
	shfl.sync.down.b32 %r272, %r273, %r289, %r290, %r291;
	// end inline asm
	// begin inline asm
	shfl.sync.down.b32 %r277, %r278, %r289, %r290, %r291;
	// end inline asm
	mov.b64 	%rd308, {%r272, %r277};
	mov.b64 	%fd33, %rd308;
	mov.b64 	{%r283, %r288}, %rd337;
	// begin inline asm
	shfl.sync.down.b32 %r282, %r283, %r289, %r290, %r291;
	// end inline asm
	// begin inline asm
	shfl.sync.down.b32 %r287, %r288, %r289, %r290, %r291;
	// end inline asm
	mov.b64 	%rd27, {%r282, %r287};
	setp.gt.s32 	%p178, %r271, 30;
	mov.u64 	%rd339, %rd337;
	mov.f64 	%fd303, %fd301;
	@%p178 bra 	$L__BB5_30;
	abs.f64 	%fd34, %fd301;
	abs.f64 	%fd35, %fd33;
	setp.lt.f64 	%p179, %fd34, %fd35;
	mov.u64 	%rd339, %rd27;
	mov.f64 	%fd303, %fd33;
	@%p179 bra 	$L__BB5_30;
	setp.lt.f64 	%p180, %fd35, %fd34;
	mov.u64 	%rd339, %rd337;
	mov.f64 	%fd303, %fd301;
	@%p180 bra 	$L__BB5_30;
	setp.lt.s64 	%p181, %rd337, %rd27;
	min.s64 	%rd339, %rd337, %rd27;
	selp.f64 	%fd303, %fd301, %fd33, %p181;
$L__BB5_30:
	mov.b64 	%rd309, %fd303;
	mov.b64 	{%r293, %r298}, %rd309;
	mov.b32 	%r309, 2;
	mov.b32 	%r310, 31;
	mov.b32 	%r311, -1;
	// begin inline asm
	shfl.sync.down.b32 %r292, %r293, %r309, %r310, %r311;
	// end inline asm
	// begin inline asm
	shfl.sync.down.b32 %r297, %r298, %r309, %r310, %r311;
	// end inline asm
	mov.b64 	%rd310, {%r292, %r297};
	mov.b64 	%fd38, %rd310;
	mov.b64 	{%r303, %r308}, %rd339;
	// begin inline asm
	shfl.sync.down.b32 %r302, %r303, %r309, %r310, %r311;
	// end inline asm
	// begin inline asm
	shfl.sync.down.b32 %r307, %r308, %r309, %r310, %r311;
	// end inline asm
	mov.b64 	%rd30, {%r302, %r307};
	setp.gt.s32 	%p182, %r271, 29;
	mov.u64 	%rd340, %rd339;
	mov.f64 	%fd304, %fd303;
	@%p182 bra 	$L__BB5_34;
	abs.f64 	%fd39, %fd303;
	abs.f64 	%fd40, %fd38;
	setp.lt.f64 	%p183, %fd39, %fd40;
	mov.u64 	%rd340, %rd30;
	mov.f64 	%fd304, %fd38;
	@%p183 bra 	$L__BB5_34;
	setp.lt.f64 	%p184, %fd40, %fd39;
	mov.u64 	%rd340, %rd339;
	mov.f64 	%fd304, %fd303;
	@%p184 bra 	$L__BB5_34;
	setp.lt.s64 	%p185, %rd339, %rd30;
	min.s64 	%rd340, %rd339, %rd30;
	selp.f64 	%fd304, %fd303, %fd38, %p185;
$L__BB5_34:
	mov.b64 	%rd311, %fd304;
	mov.b64 	{%r313, %r318}, %rd311;
	mov.b32 	%r329, 4;
	mov.b32 	%r330, 31;
	mov.b32 	%r331, -1;
	// begin inline asm
	shfl.sync.down.b32 %r312, %r313, %r329, %r330, %r331;
	// end inline asm
	// begin inline asm
	shfl.sync.down.b32 %r317, %r318, %r329, %r330, %r331;
	// end inline asm
	mov.b64 	%rd312, {%r312, %r317};
	mov.b64 	%fd43, %rd312;
	mov.b64 	{%r323, %r328}, %rd340;
	// begin inline asm
	shfl.sync.down.b32 %r322, %r323, %r329, %r330, %r331;
	// end inline asm
	// begin inline asm
	shfl.sync.down.b32 %r327, %r328, %r329, %r330, %r331;
	// end inline asm
	mov.b64 	%rd33, {%r322, %r327};
	setp.gt.s32 	%p186, %r271, 27;
	mov.u64 	%rd341, %rd340;
	mov.f64 	%fd305, %fd304;
	@%p186 bra 	$L__BB5_38;
	abs.f64 	%fd44, %fd304;
	abs.f64 	%fd45, %fd43;
	setp.lt.f64 	%p187, %fd44, %fd45;
	mov.u64 	%rd341, %rd33;
	mov.f64 	%fd305, %fd43;
	@%p187 bra 	$L__BB5_38;
	setp.lt.f64 	%p188, %fd45, %fd44;
	mov.u64 	%rd341, %rd340;
	mov.f64 	%fd305, %fd304;
	@%p188 bra 	$L__BB5_38;
	setp.lt.s64 	%p189, %rd340, %rd33;
	min.s64 	%rd341, %rd340, %rd33;
	selp.f64 	%fd305, %fd304, %fd43, %p189;
$L__BB5_38:
	mov.b64 	%rd313, %fd305;
	mov.b64 	{%r333, %r338}, %rd313;
	mov.b32 	%r349, 8;
	mov.b32 	%r350, 31;
	mov.b32 	%r351, -1;
	// begin inline asm
	shfl.sync.down.b32 %r332, %r333, %r349, %r350, %r351;
	// end inline asm
	// begin inline asm
	shfl.sync.down.b32 %r337, %r338, %r349, %r350, %r351;
	// end inline asm
	mov.b64 	%rd314, {%r332, %r337};
	mov.b64 	%fd48, %rd314;
	mov.b64 	{%r343, %r348}, %rd341;
	// begin inline asm
	shfl.sync.down.b32 %r342, %r343, %r349, %r350, %r351;
	// end inline asm
	// begin inline asm
	shfl.sync.down.b32 %r347, %r348, %r349, %r350, %r351;
	// end inline asm
	mov.b64 	%rd36, {%r342, %r347};
	setp.gt.s32 	%p190, %r271, 23;
	mov.u64 	%rd342, %rd341;
	mov.f64 	%fd306, %fd305;
	@%p190 bra 	$L__BB5_42;
	abs.f64 	%fd49, %fd305;
	abs.f64 	%fd50, %fd48;
	setp.lt.f64 	%p191, %fd49, %fd50;
	mov.u64 	%rd342, %rd36;
	mov.f64 	%fd306, %fd48;
	@%p191 bra 	$L__BB5_42;
	setp.lt.f64 	%p192, %fd50, %fd49;
	mov.u64 	%rd342, %rd341;
	mov.f64 	%fd306, %fd305;
	@%p192 bra 	$L__BB5_42;
	setp.lt.s64 	%p193, %rd341, %rd36;
	min.s64 	%rd342, %rd341, %rd36;
	selp.f64 	%fd306, %fd305, %fd48, %p193;
$L__BB5_42:
	mov.b64 	%rd315, %fd306;
	mov.b64 	{%r353, %r358}, %rd315;
	mov.b32 	%r369, 16;
	mov.b32 	%r370, 31;
	mov.b32 	%r371, -1;
	// begin inline asm
	shfl.sync.down.b32 %r352, %r353, %r369, %r370, %r371;
	// end inline asm
	// begin inline asm
	shfl.sync.down.b32 %r357, %r358, %r369, %r370, %r371;
	// end inline asm
	mov.b64 	%rd316, {%r352, %r357};
	mov.b64 	%fd53, %rd316;
	mov.b64 	{%r363, %r368}, %rd342;
	// begin inline asm
	shfl.sync.down.b32 %r362, %r363, %r369, %r370, %r371;
	// end inline asm
	// begin inline asm
	shfl.sync.down.b32 %r367, %r368, %r369, %r370, %r371;
	// end inline asm
	mov.b64 	%rd39, {%r362, %r367};
	setp.gt.s32 	%p194, %r271, 15;
	mov.u64 	%rd394, %rd342;
	mov.f64 	%fd357, %fd306;
	@%p194 bra 	$L__BB5_46;
	abs.f64 	%fd54, %fd306;
	abs.f64 	%fd55, %fd53;
	setp.lt.f64 	%p195, %fd54, %fd55;
	mov.u64 	%rd394, %rd39;
	mov.f64 	%fd357, %fd53;
	@%p195 bra 	$L__BB5_46;
	setp.lt.f64 	%p196, %fd55, %fd54;
	mov.u64 	%rd394, %rd342;
	mov.f64 	%fd357, %fd306;
	@%p196 bra 	$L__BB5_46;
	setp.lt.s64 	%p197, %rd342, %rd39;
	min.s64 	%rd394, %rd342, %rd39;
	selp.f64 	%fd357, %fd306, %fd53, %p197;
$L__BB5_46:
	setp.ne.s32 	%p198, %r271, 0;
	@%p198 bra 	$L__BB5_48;
	shr.u32 	%r372, %r1, 1;
	and.b32  	%r373, %r372, 496;
	mov.u32 	%r374, _ZN6thrust24THRUST_300001_SM_1000_NS8cuda_cub4core6detail5shmemE;
	add.s32 	%r375, %r374, %r373;
	st.shared.f64 	[%r375+8], %fd357;
	st.shared.u64 	[%r375+16], %rd394;
$L__BB5_48:
	bar.sync 	0;
	setp.ne.s32 	%p199, %r1, 0;
	@%p199 bra 	$L__BB5_209;
	ld.shared.f64 	%fd58, [_ZN6thrust24THRUST_300001_SM_1000_NS8cuda_cub4core6detail5shmemE+24];
	ld.shared.u64 	%rd42, [_ZN6thrust24THRUST_300001_SM_1000_NS8cuda_cub4core6detail5shmemE+32];
	abs.f64 	%fd59, %fd357;
	abs.f64 	%fd60, %fd58;
	setp.lt.f64 	%p200, %fd59, %fd60;
	mov.u64 	%rd344, %rd42;
	mov.f64 	%fd308, %fd58;
	@%p200 bra 	$L__BB5_52;
	setp.lt.f64 	%p201, %fd60, %fd59;
	mov.u64 	%rd344, %rd394;
	mov.f64 	%fd308, %fd357;
	@%p201 bra 	$L__BB5_52;
	setp.lt.s64 	%p202, %rd394, %rd42;
	min.s64 	%rd344, %rd394, %rd42;
	selp.f64 	%fd308, %fd357, %fd58, %p202;
$L__BB5_52:
	ld.shared.f64 	%fd63, [_ZN6thrust24THRUST_300001_SM_1000_NS8cuda_cub4core6detail5shmemE+40];
	ld.shared.u64 	%rd45, [_ZN6thrust24THRUST_300001_SM_1000_NS8cuda_cub4core6detail5shmemE+48];
	abs.f64 	%fd64, %fd308;
	abs.f64 	%fd65, %fd63;
	setp.lt.f64 	%p203, %fd64, %fd65;
	mov.u64 	%rd345, %rd45;
	mov.f64 	%fd309, %fd63;
	@%p203 bra 	$L__BB5_55;
	setp.lt.f64 	%p204, %fd65, %fd64;
	mov.u64 	%rd345, %rd344;
	mov.f64 	%fd309, %fd308;
	@%p204 bra 	$L__BB5_55;
	setp.lt.s64 	%p205, %rd344, %rd45;
	min.s64 	%rd345, %rd344, %rd45;
	selp.f64 	%fd309, %fd308, %fd63, %p205;
$L__BB5_55:
	ld.shared.f64 	%fd68, [_ZN6thrust24THRUST_300001_SM_1000_NS8cuda_cub4core6detail5shmemE+56];
	ld.shared.u64 	%rd48, [_ZN6thrust24THRUST_300001_SM_1000_NS8cuda_cub4core6detail5shmemE+64];
	abs.f64 	%fd69, %fd309;
	abs.f64 	%fd70, %fd68;
	setp.lt.f64 	%p206, %fd69, %fd70;
	mov.u64 	%rd346, %rd48;
	mov.f64 	%fd310, %fd68;
	@%p206 bra 	$L__BB5_58;
	setp.lt.f64 	%p207, %fd70, %fd69;
	mov.u64 	%rd346, %rd345;
	mov.f64 	%fd310, %fd309;
	@%p207 bra 	$L__BB5_58;
	setp.lt.s64 	%p208, %rd345, %rd48;
	min.s64 	%rd346, %rd345, %rd48;
	selp.f64 	%fd310, %fd309, %fd68, %p208;
$L__BB5_58:
	ld.shared.f64 	%fd73, [_ZN6thrust24THRUST_300001_SM_1000_NS8cuda_cub4core6detail5shmemE+72];
	ld.shared.u64 	%rd51, [_ZN6thrust24THRUST_300001_SM_1000_NS8cuda_cub4core6detail5shmemE+80];
	abs.f64 	%fd74, %fd310;
	abs.f64 	%fd75, %fd73;
	setp.lt.f64 	%p209, %fd74, %fd75;
	mov.u64 	%rd347, %rd51;
	mov.f64 	%fd311, %fd73;
	@%p209 bra 	$L__BB5_61;
	setp.lt.f64 	%p210, %fd75, %fd74;
	mov.u64 	%rd347, %rd346;
	mov.f64 	%fd311, %fd310;
	@%p210 bra 	$L__BB5_61;
	setp.lt.s64 	%p211, %rd346, %rd51;
	min.s64 	%rd347, %rd346, %rd51;
	selp.f64 	%fd311, %fd310, %fd73, %p211;
$L__BB5_61:
	ld.shared.f64 	%fd78, [_ZN6thrust24THRUST_300001_SM_1000_NS8cuda_cub4core6detail5shmemE+88];
	ld.shared.u64 	%rd54, [_ZN6thrust24THRUST_300001_SM_1000_NS8cuda_cub4core6detail5shmemE+96];
	abs.f64 	%fd79, %fd311;
	abs.f64 	%fd80, %fd78;
	setp.lt.f64 	%p212, %fd79, %fd80;
	mov.u64 	%rd348, %rd54;
	mov.f64 	%fd312, %fd78;
	@%p212 bra 	$L__BB5_64;
	setp.lt.f64 	%p213, %fd80, %fd79;
	mov.u64 	%rd348, %rd347;
	mov.f64 	%fd312, %fd311;
	@%p213 bra 	$L__BB5_64;
	setp.lt.s64 	%p214, %rd347, %rd54;
	min.s64 	%rd348, %rd347, %rd54;
	selp.f64 	%fd312, %fd311, %fd78, %p214;
$L__BB5_64:
	ld.shared.f64 	%fd83, [_ZN6thrust24THRUST_300001_SM_1000_NS8cuda_cub4core6detail5shmemE+104];
	ld.shared.u64 	%rd57, [_ZN6thrust24THRUST_300001_SM_1000_NS8cuda_cub4core6detail5shmemE+112];
	abs.f64 	%fd84, %fd312;
	abs.f64 	%fd85, %fd83;
	setp.lt.f64 	%p215, %fd84, %fd85;
	mov.u64 	%rd349, %rd57;
	mov.f64 	%fd313, %fd83;
	@%p215 bra 	$L__BB5_67;
	setp.lt.f64 	%p216, %fd85, %fd84;
	mov.u64 	%rd349, %rd348;
	mov.f64 	%fd313, %fd312;
	@%p216 bra 	$L__BB5_67;
	setp.lt.s64 	%p217, %rd348, %rd57;
	min.s64 	%rd349, %rd348, %rd57;
	selp.f64 	%fd313, %fd312, %fd83, %p217;
$L__BB5_67:
	ld.shared.f64 	%fd88, [_ZN6thrust24THRUST_300001_SM_1000_NS8cuda_cub4core6detail5shmemE+120];
	ld.shared.u64 	%rd60, [_ZN6thrust24THRUST_300001_SM_1000_NS8cuda_cub4core6detail5shmemE+128];
	abs.f64 	%fd89, %fd313;
	abs.f64 	%fd90, %fd88;
	setp.lt.f64 	%p218, %fd89, %fd90;
	mov.u64 	%rd394, %rd60;
	mov.f64 	%fd357, %fd88;
	@%p218 bra 	$L__BB5_209;
	setp.lt.f64 	%p219, %fd90, %fd89;
	mov.u64 	%rd394, %rd349;
	mov.f64 	%fd357, %fd313;
	@%p219 bra 	$L__BB5_209;
	setp.lt.s64 	%p220, %rd349, %rd60;
	min.s64 	%rd394, %rd349, %rd60;
	selp.f64 	%fd357, %fd313, %fd88, %p220;
	bra.uni 	$L__BB5_209;
$L__BB5_70:
	// begin inline asm
	mov.u32 %r158, %laneid;
	// end inline asm
	and.b32  	%r179, %r1, 992;
	add.s32 	%r180, %r179, 32;
	setp.gt.s32 	%p127, %r180, %r37;
	not.b32 	%r181, %r179;
	add.s32 	%r182, %r37, %r181;
	selp.b32 	%r177, %r182, 31, %p127;
	mov.b64 	%rd297, %fd301;
	mov.b64 	{%r160, %r165}, %rd297;
	mov.b32 	%r176, 1;
	mov.b32 	%r178, -1;
	// begin inline asm
	shfl.sync.down.b32 %r159, %r160, %r176, %r177, %r178;
	// end inline asm
	// begin inline asm
	shfl.sync.down.b32 %r164, %r165, %r176, %r177, %r178;
	// end inline asm
	mov.b64 	%rd298, {%r159, %r164};
	mov.b64 	%fd92, %rd298;
	mov.b64 	{%r170, %r175}, %rd337;
	// begin inline asm
	shfl.sync.down.b32 %r169, %r170, %r176, %r177, %r178;
	// end inline asm
	// begin inline asm
	shfl.sync.down.b32 %r174, %r175, %r176, %r177, %r178;
	// end inline asm
	mov.b64 	%rd62, {%r169, %r174};
	setp.ge.s32 	%p128, %r158, %r177;
	mov.u64 	%rd350, %rd337;
	mov.f64 	%fd314, %fd301;
	@%p128 bra 	$L__BB5_74;
	abs.f64 	%fd93, %fd301;
	abs.f64 	%fd94, %fd92;
	setp.lt.f64 	%p129, %fd93, %fd94;
	mov.u64 	%rd350, %rd62;
	mov.f64 	%fd314, %fd92;
	@%p129 bra 	$L__BB5_74;
	setp.lt.f64 	%p130, %fd94, %fd93;
	mov.u64 	%rd350, %rd337;
	mov.f64 	%fd314, %fd301;
	@%p130 bra 	$L__BB5_74;
	setp.lt.s64 	%p131, %rd337, %rd62;
	min.s64 	%rd350, %rd337, %rd62;
	selp.f64 	%fd314, %fd301, %fd92, %p131;
$L__BB5_74:
	mov.b64 	%rd299, %fd314;
	mov.b64 	{%r184, %r189}, %rd299;
	mov.b32 	%r200, 2;
	mov.b32 	%r202, -1;
	// begin inline asm
	shfl.sync.down.b32 %r183, %r184, %r200, %r177, %r202;
	// end inline asm
	// begin inline asm
	shfl.sync.down.b32 %r188, %r189, %r200, %r177, %r202;
	// end inline asm
	mov.b64 	%rd300, {%r183, %r188};
	mov.b64 	%fd97, %rd300;
	mov.b64 	{%r194, %r199}, %rd350;
	// begin inline asm
	shfl.sync.down.b32 %r193, %r194, %r200, %r177, %r202;
	// end inline asm
	// begin inline asm
	shfl.sync.down.b32 %r198, %r199, %r200, %r177, %r202;
	// end inline asm
	mov.b64 	%rd65, {%r193, %r198};
	add.s32 	%r203, %r158, 2;
	setp.gt.s32 	%p132, %r203, %r177;
	mov.u64 	%rd351, %rd350;
	mov.f64 	%fd315, %fd314;
	@%p132 bra 	$L__BB5_78;
	abs.f64 	%fd98, %fd314;
	abs.f64 	%fd99, %fd97;
	setp.lt.f64 	%p133, %fd98, %fd99;
	mov.u64 	%rd351, %rd65;
	mov.f64 	%fd315, %fd97;
	@%p133 bra 	$L__BB5_78;
	setp.lt.f64 	%p134, %fd99, %fd98;
	mov.u64 	%rd351, %rd350;
	mov.f64 	%fd315, %fd314;
	@%p134 bra 	$L__BB5_78;
	setp.lt.s64 	%p135, %rd350, %rd65;
	min.s64 	%rd351, %rd350, %rd65;
	selp.f64 	%fd315, %fd314, %fd97, %p135;
$L__BB5_78:
	mov.b64 	%rd301, %fd315;
	mov.b64 	{%r205, %r210}, %rd301;
	mov.b32 	%r221, 4;
	mov.b32 	%r223, -1;
	// begin inline asm
	shfl.sync.down.b32 %r204, %r205, %r221, %r177, %r223;
	// end inline asm
	// begin inline asm
	shfl.sync.down.b32 %r209, %r210, %r221, %r177, %r223;
	// end inline asm
	mov.b64 	%rd302, {%r204, %r209};
	mov.b64 	%fd102, %rd302;
	mov.b64 	{%r215, %r220}, %rd351;
	// begin inline asm
	shfl.sync.down.b32 %r214, %r215, %r221, %r177, %r223;
	// end inline asm
	// begin inline asm
	shfl.sync.down.b32 %r219, %r220, %r221, %r177, %r223;
	// end inline asm
	mov.b64 	%rd68, {%r214, %r219};
	add.s32 	%r224, %r158, 4;
	setp.gt.s32 	%p136, %r224, %r177;
	mov.u64 	%rd352, %rd351;
	mov.f64 	%fd316, %fd315;
	@%p136 bra 	$L__BB5_82;
	abs.f64 	%fd103, %fd315;
	abs.f64 	%fd104, %fd102;
	setp.lt.f64 	%p137, %fd103, %fd104;
	mov.u64 	%rd352, %rd68;
	mov.f64 	%fd316, %fd102;
	@%p137 bra 	$L__BB5_82;
	setp.lt.f64 	%p138, %fd104, %fd103;
	mov.u64 	%rd352, %rd351;
	mov.f64 	%fd316, %fd315;
	@%p138 bra 	$L__BB5_82;
	setp.lt.s64 	%p139, %rd351, %rd68;
	min.s64 	%rd352, %rd351, %rd68;
	selp.f64 	%fd316, %fd315, %fd102, %p139;
$L__BB5_82:
	mov.b64 	%rd303, %fd316;
	mov.b64 	{%r226, %r231}, %rd303;
	mov.b32 	%r242, 8;
	mov.b32 	%r244, -1;
	// begin inline asm
	shfl.sync.down.b32 %r225, %r226, %r242, %r177, %r244;
	// end inline asm
	// begin inline asm
	shfl.sync.down.b32 %r230, %r231, %r242, %r177, %r244;
	// end inline asm
	mov.b64 	%rd304, {%r225, %r230};
	mov.b64 	%fd107, %rd304;
	mov.b64 	{%r236, %r241}, %rd352;
	// begin inline asm
	shfl.sync.down.b32 %r235, %r236, %r242, %r177, %r244;
	// end inline asm
	// begin inline asm
	shfl.sync.down.b32 %r240, %r241, %r242, %r177, %r244;
	// end inline asm
	mov.b64 	%rd71, {%r235, %r240};
	add.s32 	%r245, %r158, 8;
	setp.gt.s32 	%p140, %r245, %r177;
	mov.u64 	%rd353, %rd352;
	mov.f64 	%fd317, %fd316;
	@%p140 bra 	$L__BB5_86;
	abs.f64 	%fd108, %fd316;
	abs.f64 	%fd109, %fd107;
	setp.lt.f64 	%p141, %fd108, %fd109;
	mov.u64 	%rd353, %rd71;
	mov.f64 	%fd317, %fd107;
	@%p141 bra 	$L__BB5_86;
	setp.lt.f64 	%p142, %fd109, %fd108;
	mov.u64 	%rd353, %rd352;
	mov.f64 	%fd317, %fd316;
	@%p142 bra 	$L__BB5_86;
	setp.lt.s64 	%p143, %rd352, %rd71;
	min.s64 	%rd353, %rd352, %rd71;
	selp.f64 	%fd317, %fd316, %fd107, %p143;
$L__BB5_86:
	mov.b64 	%rd305, %fd317;
	mov.b64 	{%r247, %r252}, %rd305;
	mov.b32 	%r263, 16;
	mov.b32 	%r265, -1;
	// begin inline asm
	shfl.sync.down.b32 %r246, %r247, %r263, %r177, %r265;
	// end inline asm
	// begin inline asm
	shfl.sync.down.b32 %r251, %r252, %r263, %r177, %r265;
	// end inline asm
	mov.b64 	%rd306, {%r246, %r251};
	mov.b64 	%fd112, %rd306;
	mov.b64 	{%r257, %r262}, %rd353;
	// begin inline asm
	shfl.sync.down.b32 %r256, %r257, %r263, %r177, %r265;
	// end inline asm
	// begin inline asm
	shfl.sync.down.b32 %r261, %r262, %r263, %r177, %r265;
	// end inline asm
	mov.b64 	%rd74, {%r256, %r261};
	add.s32 	%r266, %r158, 16;
	setp.gt.s32 	%p144, %r266, %r177;
	mov.u64 	%rd394, %rd353;
	mov.f64 	%fd357, %fd317;
	@%p144 bra 	$L__BB5_90;
	abs.f64 	%fd113, %fd317;
	abs.f64 	%fd114, %fd112;
	setp.lt.f64 	%p145, %fd113, %fd114;
	mov.u64 	%rd394, %rd74;
	mov.f64 	%fd357, %fd112;
	@%p145 bra 	$L__BB5_90;
	setp.lt.f64 	%p146, %fd114, %fd113;
	mov.u64 	%rd394, %rd353;
	mov.f64 	%fd357, %fd317;
	@%p146 bra 	$L__BB5_90;
	setp.lt.s64 	%p147, %rd353, %rd74;
	min.s64 	%rd394, %rd353, %rd74;
	selp.f64 	%fd357, %fd317, %fd112, %p147;
$L__BB5_90:
	setp.ne.s32 	%p148, %r158, 0;
	@%p148 bra 	$L__BB5_92;
	shr.u32 	%r267, %r1, 1;
	and.b32  	%r268, %r267, 496;
	mov.u32 	%r269, _ZN6thrust24THRUST_300001_SM_1000_NS8cuda_cub4core6detail5shmemE;
	add.s32 	%r270, %r269, %r268;
	st.shared.f64 	[%r270+8], %fd357;
	st.shared.u64 	[%r270+16], %rd394;
$L__BB5_92:
	bar.sync 	0;
	setp.ne.s32 	%p149, %r1, 0;
	@%p149 bra 	$L__BB5_209;
	setp.lt.s32 	%p150, %r37, 33;
	mov.f64 	%fd319, %fd357;
	mov.u64 	%rd355, %rd394;
	@%p150 bra 	$L__BB5_97;
	ld.shared.f64 	%fd117, [_ZN6thrust24THRUST_300001_SM_1000_NS8cuda_cub4core6detail5shmemE+24];
	ld.shared.u64 	%rd77, [_ZN6thrust24THRUST_300001_SM_1000_NS8cuda_cub4core6detail5shmemE+32];
	abs.f64 	%fd118, %fd357;
	abs.f64 	%fd119, %fd117;
	setp.lt.f64 	%p151, %fd118, %fd119;
	mov.f64 	%fd319, %fd117;
	mov.u64 	%rd355, %rd77;
	@%p151 bra 	$L__BB5_97;
	setp.lt.f64 	%p152, %fd119, %fd118;
	mov.f64 	%fd319, %fd357;
	mov.u64 	%rd355, %rd394;
	@%p152 bra 	$L__BB5_97;
	setp.lt.s64 	%p153, %rd394, %rd77;
	min.s64 	%rd355, %rd394, %rd77;
	selp.f64 	%fd319, %fd357, %fd117, %p153;
$L__BB5_97:
	setp.lt.s32 	%p154, %r37, 65;
	mov.f64 	%fd320, %fd319;
	mov.u64 	%rd356, %rd355;
	@%p154 bra 	$L__BB5_101;
	ld.shared.f64 	%fd122, [_ZN6thrust24THRUST_300001_SM_1000_NS8cuda_cub4core6detail5shmemE+40];
	ld.shared.u64 	%rd80, [_ZN6thrust24THRUST_300001_SM_1000_NS8cuda_cub4core6detail5shmemE+48];
	abs.f64 	%fd123, %fd319;
	abs.f64 	%fd124, %fd122;
	setp.lt.f64 	%p155, %fd123, %fd124;
	mov.f64 	%fd320, %fd122;
	mov.u64 	%rd356, %rd80;
	@%p155 bra 	$L__BB5_101;
	setp.lt.f64 	%p156, %fd124, %fd123;
	mov.f64 	%fd320, %fd319;
	mov.u64 	%rd356, %rd355;
	@%p156 bra 	$L__BB5_101;
	setp.lt.s64 	%p157, %rd355, %rd80;
	min.s64 	%rd356, %rd355, %rd80;
	selp.f64 	%fd320, %fd319, %fd122, %p157;
$L__BB5_101:
	setp.lt.s32 	%p158, %r37, 97;
	mov.f64 	%fd321, %fd320;
	mov.u64 	%rd357, %rd356;
	@%p158 bra 	$L__BB5_105;
	ld.shared.f64 	%fd127, [_ZN6thrust24THRUST_300001_SM_1000_NS8cuda_cub4core6detail5shmemE+56];
	ld.shared.u64 	%rd83, [_ZN6thrust24THRUST_300001_SM_1000_NS8cuda_cub4core6detail5shmemE+64];
	abs.f64 	%fd128, %fd320;
	abs.f64 	%fd129, %fd127;
	setp.lt.f64 	%p159, %fd128, %fd129;
	mov.f64 	%fd321, %fd127;
	mov.u64 	%rd357, %rd83;
	@%p159 bra 	$L__BB5_105;
	setp.lt.f64 	%p160, %fd129, %fd128;
	mov.f64 	%fd321, %fd320;
	mov.u64 	%rd357, %rd356;
	@%p160 bra 	$L__BB5_105;
	setp.lt.s64 	%p161, %rd356, %rd83;
	min.s64 	%rd357, %rd356, %rd83;
	selp.f64 	%fd321, %fd320, %fd127, %p161;
$L__BB5_105:
	setp.lt.s32 	%p162, %r37, 129;
	mov.f64 	%fd322, %fd321;
	mov.u64 	%rd358, %rd357;
	@%p162 bra 	$L__BB5_109;
	ld.shared.f64 	%fd132, [_ZN6thrust24THRUST_300001_SM_1000_NS8cuda_cub4core6detail5shmemE+72];
	ld.shared.u64 	%rd86, [_ZN6thrust24THRUST_300001_SM_1000_NS8cuda_cub4core6detail5shmemE+80];
	abs.f64 	%fd133, %fd321;
	abs.f64 	%fd134, %fd132;
	setp.lt.f64 	%p163, %fd133, %fd134;
	mov.f64 	%fd322, %fd132;
	mov.u64 	%rd358, %rd86;
	@%p163 bra 	$L__BB5_109;
	setp.lt.f64 	%p164, %fd134, %fd133;
	mov.f64 	%fd322, %fd321;
	mov.u64 	%rd358, %rd357;
	@%p164 bra 	$L__BB5_109;
	setp.lt.s64 	%p165, %rd357, %rd86;
	min.s64 	%rd358, %rd357, %rd86;
	selp.f64 	%fd322, %fd321, %fd132, %p165;
$L__BB5_109:
	setp.lt.s32 	%p166, %r37, 161;
	mov.f64 	%fd323, %fd322;
	mov.u64 	%rd359, %rd358;
	@%p166 bra 	$L__BB5_113;
	ld.shared.f64 	%fd137, [_ZN6thrust24THRUST_300001_SM_1000_NS8cuda_cub4core6detail5shmemE+88];
	ld.shared.u64 	%rd89, [_ZN6thrust24THRUST_300001_SM_1000_NS8cuda_cub4core6detail5shmemE+96];
	abs.f64 	%fd138, %fd322;
	abs.f64 	%fd139, %fd137;
	setp.lt.f64 	%p167, %fd138, %fd139;
	mov.f64 	%fd323, %fd137;
	mov.u64 	%rd359, %rd89;
	@%p167 bra 	$L__BB5_113;
	setp.lt.f64 	%p168, %fd139, %fd138;
	mov.f64 	%fd323, %fd322;
	mov.u64 	%rd359, %rd358;
	@%p168 bra 	$L__BB5_113;
	setp.lt.s64 	%p169, %rd358, %rd89;
	min.s64 	%rd359, %rd358, %rd89;
	selp.f64 	%fd323, %fd322, %fd137, %p169;
$L__BB5_113:
	setp.lt.s32 	%p170, %r37, 193;
	mov.f64 	%fd324, %fd323;
	mov.u64 	%rd360, %rd359;
	@%p170 bra 	$L__BB5_117;
	ld.shared.f64 	%fd142, [_ZN6thrust24THRUST_300001_SM_1000_NS8cuda_cub4core6detail5shmemE+104];
	ld.shared.u64 	%rd92, [_ZN6thrust24THRUST_300001_SM_1000_NS8cuda_cub4core6detail5shmemE+112];
	abs.f64 	%fd143, %fd323;
	abs.f64 	%fd144, %fd142;
	setp.lt.f64 	%p171, %fd143, %fd144;
	mov.f64 	%fd324, %fd142;
	mov.u64 	%rd360, %rd92;
	@%p171 bra 	$L__BB5_117;
	setp.lt.f64 	%p172, %fd144, %fd143;
	mov.f64 	%fd324, %fd323;
	mov.u64 	%rd360, %rd359;
	@%p172 bra 	$L__BB5_117;
	setp.lt.s64 	%p173, %rd359, %rd92;
	min.s64 	%rd360, %rd359, %rd92;
	selp.f64 	%fd324, %fd323, %fd142, %p173;
$L__BB5_117:
	setp.lt.s32 	%p174, %r37, 225;
	mov.u64 	%rd394, %rd360;
	mov.f64 	%fd357, %fd324;
	@%p174 bra 	$L__BB5_209;
	ld.shared.f64 	%fd147, [_ZN6thrust24THRUST_300001_SM_1000_NS8cuda_cub4core6detail5shmemE+120];
	ld.shared.u64 	%rd95, [_ZN6thrust24THRUST_300001_SM_1000_NS8cuda_cub4core6detail5shmemE+128];
	abs.f64 	%fd148, %fd324;
	abs.f64 	%fd149, %fd147;
	setp.lt.f64 	%p175, %fd148, %fd149;
	mov.u64 	%rd394, %rd95;
	mov.f64 	%fd357, %fd147;
	@%p175 bra 	$L__BB5_209;
	setp.lt.f64 	%p176, %fd149, %fd148;
	mov.u64 	%rd394, %rd360;
	mov.f64 	%fd357, %fd324;
	@%p176 bra 	$L__BB5_209;
	setp.lt.s64 	%p177, %rd360, %rd95;
	min.s64 	%rd394, %rd360, %rd95;
	selp.f64 	%fd357, %fd324, %fd147, %p177;
	bra.uni 	$L__BB5_209;
$L__BB5_121:
	ld.param.u64 	%rd318, [_ZN6thrust24THRUST_300001_SM_1000_NS8cuda_cub4core6detail13_kernel_agentINS1_8__reduce11ReduceAgentIPN4cuda3std3__45tupleIJdlEEESC_SB_iNS1_9__extrema9arg_max_fIdl4cmprEEEEJSC_SC_iSG_EEEvDpT0__param_0];
	mov.u32 	%r16, %tid.x;
	mul.wide.u32 	%rd208, %r16, 16;
	add.s64 	%rd189, %rd318, %rd208;
	// begin inline asm
	ld.global.nc.u64 %rd188, [%rd189];
	// end inline asm
	add.s64 	%rd191, %rd189, 8;
	// begin inline asm
	ld.global.nc.u64 %rd190, [%rd191];
	// end inline asm
	mov.b64 	%fd151, %rd188;
	add.s64 	%rd193, %rd189, 4096;
	// begin inline asm
	ld.global.nc.u64 %rd192, [%rd193];
	// end inline asm
	add.s64 	%rd195, %rd189, 4104;
	// begin inline asm
	ld.global.nc.u64 %rd361, [%rd195];
	// end inline asm
	mov.b64 	%fd325, %rd192;
	add.s64 	%rd197, %rd189, 8192;
	// begin inline asm
	ld.global.nc.u64 %rd196, [%rd197];
	// end inline asm
	add.s64 	%rd199, %rd189, 8200;
	// begin inline asm
	ld.global.nc.u64 %rd362, [%rd199];
	// end inline asm
	mov.b64 	%fd326, %rd196;
	add.s64 	%rd201, %rd189, 12288;
	// begin inline asm
	ld.global.nc.u64 %rd200, [%rd201];
	// end inline asm
	add.s64 	%rd203, %rd189, 12296;
	// begin inline asm
	ld.global.nc.u64 %rd363, [%rd203];
	// end inline asm
	mov.b64 	%fd327, %rd200;
	add.s64 	%rd205, %rd189, 16384;
	// begin inline asm
	ld.global.nc.u64 %rd204, [%rd205];
	// end inline asm
	add.s64 	%rd207, %rd189, 16392;
	// begin inline asm
	ld.global.nc.u64 %rd381, [%rd207];
	// end inline asm
	mov.b64 	%fd344, %rd204;
	abs.f64 	%fd156, %fd151;
	abs.f64 	%fd157, %fd325;
	setp.lt.f64 	%p3, %fd156, %fd157;
	@%p3 bra 	$L__BB5_123;
	setp.lt.f64 	%p4, %fd157, %fd156;
	setp.lt.s64 	%p5, %rd190, %rd361;
	or.pred  	%p6, %p4, %p5;
	selp.b64 	%rd361, %rd190, %rd361, %p6;
	selp.f64 	%fd325, %fd151, %fd325, %p6;
$L__BB5_123:
	abs.f64 	%fd160, %fd325;
	abs.f64 	%fd161, %fd326;
	setp.lt.f64 	%p7, %fd160, %fd161;
	@%p7 bra 	$L__BB5_125;
	setp.lt.f64 	%p8, %fd161, %fd160;
	setp.lt.s64 	%p9, %rd361, %rd362;
	or.pred  	%p10, %p8, %p9;
	selp.b64 	%rd362, %rd361, %rd362, %p10;
	selp.f64 	%fd326, %fd325, %fd326, %p10;
$L__BB5_125:
	abs.f64 	%fd164, %fd326;
	abs.f64 	%fd165, %fd327;
	setp.lt.f64 	%p11, %fd164, %fd165;
	@%p11 bra 	$L__BB5_127;
	setp.lt.f64 	%p12, %fd165, %fd164;
	setp.lt.s64 	%p13, %rd362, %rd363;
	or.pred  	%p14, %p12, %p13;
	selp.b64 	%rd363, %rd362, %rd363, %p14;
	selp.f64 	%fd327, %fd326, %fd327, %p14;
$L__BB5_127:
	abs.f64 	%fd168, %fd327;
	abs.f64 	%fd169, %fd344;
	setp.lt.f64 	%p15, %fd168, %fd169;
	@%p15 bra 	$L__BB5_129;
	setp.lt.f64 	%p16, %fd169, %fd168;
	setp.lt.s64 	%p17, %rd363, %rd381;
	or.pred  	%p18, %p16, %p17;
	selp.b64 	%rd381, %rd363, %rd381, %p18;
	selp.f64 	%fd344, %fd327, %fd344, %p18;
$L__BB5_129:
	setp.lt.u32 	%p19, %r37, 2560;
	mov.b32 	%r383, 1280;
	@%p19 bra 	$L__BB5_142;
	mov.b32 	%r382, 1280;
	mov.f64 	%fd329, %fd344;
	mov.u64 	%rd365, %rd381;
$L__BB5_131:
	ld.param.u64 	%rd319, [_ZN6thrust24THRUST_300001_SM_1000_NS8cuda_cub4core6detail13_kernel_agentINS1_8__reduce11ReduceAgentIPN4cuda3std3__45tupleIJdlEEESC_SB_iNS1_9__extrema9arg_max_fIdl4cmprEEEEJSC_SC_iSG_EEEvDpT0__param_0];
	add.s32 	%r40, %r382, %r16;
	mul.wide.u32 	%rd229, %r40, 16;
	add.s64 	%rd210, %rd319, %rd229;
	// begin inline asm
	ld.global.nc.u64 %rd209, [%rd210];
	// end inline asm
	add.s64 	%rd212, %rd210, 8;
	// begin inline asm
	ld.global.nc.u64 %rd366, [%rd212];
	// end inline asm
	mov.b64 	%fd330, %rd209;
	add.s64 	%rd214, %rd210, 4096;
	// begin inline asm
	ld.global.nc.u64 %rd213, [%rd214];
	// end inline asm
	add.s64 	%rd216, %rd210, 4104;
	// begin inline asm
	ld.global.nc.u64 %rd367, [%rd216];
	// end inline asm
	mov.b64 	%fd331, %rd213;
	add.s64 	%rd218, %rd210, 8192;
	// begin inline asm
	ld.global.nc.u64 %rd217, [%rd218];
	// end inline asm
	add.s64 	%rd220, %rd210, 8200;
	// begin inline asm
	ld.global.nc.u64 %rd368, [%rd220];
	// end inline asm
	mov.b64 	%fd332, %rd217;
	add.s64 	%rd222, %rd210, 12288;
	// begin inline asm
	ld.global.nc.u64 %rd221, [%rd222];
	// end inline asm
	add.s64 	%rd224, %rd210, 12296;
	// begin inline asm
	ld.global.nc.u64 %rd369, [%rd224];
	// end inline asm
	mov.b64 	%fd333, %rd221;
	add.s64 	%rd226, %rd210, 16384;
	// begin inline asm
	ld.global.nc.u64 %rd225, [%rd226];
	// end inline asm
	add.s64 	%rd228, %rd210, 16392;
	// begin inline asm
	ld.global.nc.u64 %rd381, [%rd228];
	// end inline asm
	mov.b64 	%fd344, %rd225;
	abs.f64 	%fd178, %fd329;
	abs.f64 	%fd179, %fd330;
	setp.lt.f64 	%p20, %fd178, %fd179;
	@%p20 bra 	$L__BB5_133;
	setp.lt.f64 	%p21, %fd179, %fd178;
	setp.lt.s64 	%p22, %rd365, %rd366;
	or.pred  	%p23, %p21, %p22;
	selp.b64 	%rd366, %rd365, %rd366, %p23;
	selp.f64 	%fd330, %fd329, %fd330, %p23;
$L__BB5_133:
	abs.f64 	%fd182, %fd330;
	abs.f64 	%fd183, %fd331;
	setp.lt.f64 	%p24, %fd182, %fd183;
	@%p24 bra 	$L__BB5_135;
	setp.lt.f64 	%p25, %fd183, %fd182;
	setp.lt.s64 	%p26, %rd366, %rd367;
	or.pred  	%p27, %p25, %p26;
	selp.b64 	%rd367, %rd366, %rd367, %p27;
	selp.f64 	%fd331, %fd330, %fd331, %p27;
$L__BB5_135:
	abs.f64 	%fd186, %fd331;
	abs.f64 	%fd187, %fd332;
	setp.lt.f64 	%p28, %fd186, %fd187;
	@%p28 bra 	$L__BB5_137;
	setp.lt.f64 	%p29, %fd187, %fd186;
	setp.lt.s64 	%p30, %rd367, %rd368;
	or.pred  	%p31, %p29, %p30;
	selp.b64 	%rd368, %rd367, %rd368, %p31;
	selp.f64 	%fd332, %fd331, %fd332, %p31;
$L__BB5_137:
	abs.f64 	%fd190, %fd332;
	abs.f64 	%fd191, %fd333;
	setp.lt.f64 	%p32, %fd190, %fd191;
	@%p32 bra 	$L__BB5_139;
	setp.lt.f64 	%p33, %fd191, %fd190;
	setp.lt.s64 	%p34, %rd368, %rd369;
	or.pred  	%p35, %p33, %p34;
	selp.b64 	%rd369, %rd368, %rd369, %p35;
	selp.f64 	%fd333, %fd332, %fd333, %p35;
$L__BB5_139:
	abs.f64 	%fd194, %fd333;
	abs.f64 	%fd195, %fd344;
	setp.lt.f64 	%p36, %fd194, %fd195;
	@%p36 bra 	$L__BB5_141;
	setp.lt.f64 	%p37, %fd195, %fd194;
	setp.lt.s64 	%p38, %rd369, %rd381;
	or.pred  	%p39, %p37, %p38;
	selp.b64 	%rd381, %rd369, %rd381, %p39;
	selp.f64 	%fd344, %fd333, %fd344, %p39;
$L__BB5_141:
	add.s32 	%r383, %r382, 1280;
	add.s32 	%r41, %r382, 2560;
	setp.le.s32 	%p40, %r41, %r37;
	mov.u32 	%r382, %r383;
	mov.f64 	%fd329, %fd344;
	mov.u64 	%rd365, %rd381;
	@%p40 bra 	$L__BB5_131;
$L__BB5_142:
	setp.le.s32 	%p41, %r37, %r383;
	@%p41 bra 	$L__BB5_165;
	sub.s32 	%r20, %r37, %r383;
	setp.ge.s32 	%p42, %r16, %r20;
	@%p42 bra 	$L__BB5_165;
	not.b32 	%r42, %r16;
	add.s32 	%r43, %r37, %r42;
	sub.s32 	%r21, %r43, %r383;
	and.b32  	%r44, %r21, 768;
	setp.eq.s32 	%p43, %r44, 768;
	mov.u32 	%r387, %r16;
	@%p43 bra 	$L__BB5_150;
	add.s32 	%r385, %r16, %r383;
	shr.u32 	%r45, %r21, 8;
	add.s32 	%r46, %r45, 1;
	and.b32  	%r47, %r46, 3;
	neg.s32 	%r384, %r47;
	mov.u32 	%r387, %r16;
$L__BB5_146:
	.pragma "nounroll";
	mov.u64 	%rd127, %rd381;
	mov.f64 	%fd199, %fd344;
	ld.param.u64 	%rd320, [_ZN6thrust24THRUST_300001_SM_1000_NS8cuda_cub4core6detail13_kernel_agentINS1_8__reduce11ReduceAgentIPN4cuda3std3__45tupleIJdlEEESC_SB_iNS1_9__extrema9arg_max_fIdl4cmprEEEEJSC_SC_iSG_EEEvDpT0__param_0];
	mul.wide.u32 	%rd235, %r385, 16;
	add.s64 	%rd232, %rd320, %rd235;
	// begin inline asm
	ld.global.nc.u64 %rd231, [%rd232];
	// end inline asm
	add.s64 	%rd234, %rd232, 8;
	// begin inline asm
	ld.global.nc.u64 %rd233, [%rd234];
	// end inline asm
	mov.b64 	%fd200, %rd231;
	abs.f64 	%fd201, %fd199;
	abs.f64 	%fd202, %fd200;
	setp.lt.f64 	%p44, %fd201, %fd202;
	mov.f64 	%fd344, %fd200;
	mov.u64 	%rd381, %rd233;
	@%p44 bra 	$L__BB5_149;
	setp.lt.f64 	%p45, %fd202, %fd201;
	mov.f64 	%fd344, %fd199;
	mov.u64 	%rd381, %rd127;
	@%p45 bra 	$L__BB5_149;
	setp.lt.s64 	%p46, %rd127, %rd233;
	selp.f64 	%fd344, %fd199, %fd200, %p46;
	min.s64 	%rd381, %rd127, %rd233;
$L__BB5_149:
	add.s32 	%r387, %r387, 256;
	add.s32 	%r385, %r385, 256;
	add.s32 	%r384, %r384, 1;
	setp.ne.s32 	%p47, %r384, 0;
	@%p47 bra 	$L__BB5_146;
$L__BB5_150:
	setp.lt.u32 	%p48, %r21, 768;
	@%p48 bra 	$L__BB5_165;
	ld.param.u64 	%rd321, [_ZN6thrust24THRUST_300001_SM_1000_NS8cuda_cub4core6detail13_kernel_agentINS1_8__reduce11ReduceAgentIPN4cuda3std3__45tupleIJdlEEESC_SB_iNS1_9__extrema9arg_max_fIdl4cmprEEEEJSC_SC_iSG_EEEvDpT0__param_0];
	cvt.u64.u32 	%rd236, %r387;
	cvt.u64.u32 	%rd237, %r383;
	add.s64 	%rd238, %rd236, %rd237;
	shl.b64 	%rd239, %rd238, 4;
	add.s64 	%rd240, %rd239, %rd321;
	add.s64 	%rd376, %rd240, 12296;
	add.s32 	%r388, %r387, %r383;
$L__BB5_152:
	ld.param.u64 	%rd322, [_ZN6thrust24THRUST_300001_SM_1000_NS8cuda_cub4core6detail13_kernel_agentINS1_8__reduce11ReduceAgentIPN4cuda3std3__45tupleIJdlEEESC_SB_iNS1_9__extrema9arg_max_fIdl4cmprEEEEJSC_SC_iSG_EEEvDpT0__param_0];
	mul.wide.u32 	%rd245, %r388, 16;
	add.s64 	%rd242, %rd322, %rd245;
	// begin inline asm
	ld.global.nc.u64 %rd241, [%rd242];
	// end inline asm
	add.s64 	%rd244, %rd242, 8;
	// begin inline asm
	ld.global.nc.u64 %rd243, [%rd244];
	// end inline asm
	mov.b64 	%fd208, %rd241;
	abs.f64 	%fd209, %fd344;
	abs.f64 	%fd210, %fd208;
	setp.lt.f64 	%p49, %fd209, %fd210;
	mov.f64 	%fd341, %fd208;
	mov.u64 	%rd378, %rd243;
	@%p49 bra 	$L__BB5_155;
	setp.lt.f64 	%p50, %fd210, %fd209;
	mov.f64 	%fd341, %fd344;
	mov.u64 	%rd378, %rd381;
	@%p50 bra 	$L__BB5_155;
	setp.lt.s64 	%p51, %rd381, %rd243;
	selp.f64 	%fd341, %fd344, %fd208, %p51;
	min.s64 	%rd378, %rd381, %rd243;
$L__BB5_155:
	add.s64 	%rd247, %rd376, -8200;
	// begin inline asm
	ld.global.nc.u64 %rd246, [%rd247];
	// end inline asm
	add.s64 	%rd249, %rd376, -8192;
	// begin inline asm
	ld.global.nc.u64 %rd248, [%rd249];
	// end inline asm
	mov.b64 	%fd213, %rd246;
	abs.f64 	%fd214, %fd341;
	abs.f64 	%fd215, %fd213;
	setp.lt.f64 	%p52, %fd214, %fd215;
	mov.f64 	%fd342, %fd213;
	mov.u64 	%rd379, %rd248;
	@%p52 bra 	$L__BB5_158;
	setp.lt.f64 	%p53, %fd215, %fd214;
	mov.f64 	%fd342, %fd341;
	mov.u64 	%rd379, %rd378;
	@%p53 bra 	$L__BB5_158;
	setp.lt.s64 	%p54, %rd378, %rd248;
	selp.f64 	%fd342, %fd341, %fd213, %p54;
	min.s64 	%rd379, %rd378, %rd248;
$L__BB5_158:
	add.s64 	%rd251, %rd376, -4104;
	// begin inline asm
	ld.global.nc.u64 %rd250, [%rd251];
	// end inline asm
	add.s64 	%rd253, %rd376, -4096;
	// begin inline asm
	ld.global.nc.u64 %rd252, [%rd253];
	// end inline asm
	mov.b64 	%fd218, %rd250;
	abs.f64 	%fd219, %fd342;
	abs.f64 	%fd220, %fd218;
	setp.lt.f64 	%p55, %fd219, %fd220;
	mov.f64 	%fd343, %fd218;
	mov.u64 	%rd380, %rd252;
	@%p55 bra 	$L__BB5_161;
	setp.lt.f64 	%p56, %fd220, %fd219;
	mov.f64 	%fd343, %fd342;
	mov.u64 	%rd380, %rd379;
	@%p56 bra 	$L__BB5_161;
	setp.lt.s64 	%p57, %rd379, %rd252;
	selp.f64 	%fd343, %fd342, %fd218, %p57;
	min.s64 	%rd380, %rd379, %rd252;
$L__BB5_161:
	add.s64 	%rd255, %rd376, -8;
	// begin inline asm
	ld.global.nc.u64 %rd254, [%rd255];
	// end inline asm
	// begin inline asm
	ld.global.nc.u64 %rd256, [%rd376];
	// end inline asm
	mov.b64 	%fd223, %rd254;
	abs.f64 	%fd224, %fd343;
	abs.f64 	%fd225, %fd223;
	setp.lt.f64 	%p58, %fd224, %fd225;
	mov.f64 	%fd344, %fd223;
	mov.u64 	%rd381, %rd256;
	@%p58 bra 	$L__BB5_164;
	setp.lt.f64 	%p59, %fd225, %fd224;
	mov.f64 	%fd344, %fd343;
	mov.u64 	%rd381, %rd380;
	@%p59 bra 	$L__BB5_164;
	setp.lt.s64 	%p60, %rd380, %rd256;
	selp.f64 	%fd344, %fd343, %fd223, %p60;
	min.s64 	%rd381, %rd380, %rd256;
$L__BB5_164:
	add.s32 	%r387, %r387, 1024;
	add.s64 	%rd376, %rd376, 16384;
	add.s32 	%r388, %r388, 1024;
	setp.lt.s32 	%p61, %r387, %r20;
	@%p61 bra 	$L__BB5_152;
$L__BB5_165:
	// begin inline asm
	mov.u32 %r48, %laneid;
	// end inline asm
	mov.b64 	%rd258, %fd344;
	mov.b64 	{%r50, %r55}, %rd258;
	mov.b32 	%r66, 1;
	mov.b32 	%r67, 31;
	mov.b32 	%r68, -1;
	// begin inline asm
	shfl.sync.down.b32 %r49, %r50, %r66, %r67, %r68;
	// end inline asm
	// begin inline asm
	shfl.sync.down.b32 %r54, %r55, %r66, %r67, %r68;
	// end inline asm
	mov.b64 	%rd259, {%r49, %r54};
	mov.b64 	%fd229, %rd259;
	mov.b64 	{%r60, %r65}, %rd381;
	// begin inline asm
	shfl.sync.down.b32 %r59, %r60, %r66, %r67, %r68;
	// end inline asm
	// begin inline asm
	shfl.sync.down.b32 %r64, %r65, %r66, %r67, %r68;
	// end inline asm
	mov.b64 	%rd150, {%r59, %r64};
	setp.gt.s32 	%p62, %r48, 30;
	mov.f64 	%fd346, %fd344;
	mov.u64 	%rd383, %rd381;
	@%p62 bra 	$L__BB5_169;
	abs.f64 	%fd230, %fd344;
	abs.f64 	%fd231, %fd229;
	setp.lt.f64 	%p63, %fd230, %fd231;
	mov.f64 	%fd346, %fd229;
	mov.u64 	%rd383, %rd150;
	@%p63 bra 	$L__BB5_169;
	setp.lt.f64 	%p64, %fd231, %fd230;
	mov.f64 	%fd346, %fd344;
	mov.u64 	%rd383, %rd381;
	@%p64 bra 	$L__BB5_169;
	setp.lt.s64 	%p65, %rd381, %rd150;
	selp.f64 	%fd346, %fd344, %fd229, %p65;
	min.s64 	%rd383, %rd381, %rd150;
$L__BB5_169:
	mov.b64 	%rd260, %fd346;
	mov.b64 	{%r70, %r75}, %rd260;
	mov.b32 	%r86, 2;
	mov.b32 	%r87, 31;
	mov.b32 	%r88, -1;
	// begin inline asm
	shfl.sync.down.b32 %r69, %r70, %r86, %r87, %r88;
	// end inline asm
	// begin inline asm
	shfl.sync.down.b32 %r74, %r75, %r86, %r87, %r88;
	// end inline asm
	mov.b64 	%rd261, {%r69, %r74};
	mov.b64 	%fd234, %rd261;
	mov.b64 	{%r80, %r85}, %rd383;
	// begin inline asm
	shfl.sync.down.b32 %r79, %r80, %r86, %r87, %r88;
	// end inline asm
	// begin inline asm
	shfl.sync.down.b32 %r84, %r85, %r86, %r87, %r88;
	// end inline asm
	mov.b64 	%rd153, {%r79, %r84};
	setp.gt.s32 	%p66, %r48, 29;
	mov.f64 	%fd347, %fd346;
	mov.u64 	%rd384, %rd383;
	@%p66 bra 	$L__BB5_173;
	abs.f64 	%fd235, %fd346;
	abs.f64 	%fd236, %fd234;
	setp.lt.f64 	%p67, %fd235, %fd236;
	mov.f64 	%fd347, %fd234;
	mov.u64 	%rd384, %rd153;
	@%p67 bra 	$L__BB5_173;
	setp.lt.f64 	%p68, %fd236, %fd235;
	mov.f64 	%fd347, %fd346;
	mov.u64 	%rd384, %rd383;
	@%p68 bra 	$L__BB5_173;
	setp.lt.s64 	%p69, %rd383, %rd153;
	selp.f64 	%fd347, %fd346, %fd234, %p69;
	min.s64 	%rd384, %rd383, %rd153;
$L__BB5_173:
	mov.b64 	%rd262, %fd347;
	mov.b64 	{%r90, %r95}, %rd262;
	mov.b32 	%r106, 4;
	mov.b32 	%r107, 31;
	mov.b32 	%r108, -1;
	// begin inline asm
	shfl.sync.down.b32 %r89, %r90, %r106, %r107, %r108;
	// end inline asm
	// begin inline asm
	shfl.sync.down.b32 %r94, %r95, %r106, %r107, %r108;
	// end inline asm
	mov.b64 	%rd263, {%r89, %r94};
	mov.b64 	%fd239, %rd263;
	mov.b64 	{%r100, %r105}, %rd384;
	// begin inline asm
	shfl.sync.down.b32 %r99, %r100, %r106, %r107, %r108;
	// end inline asm
	// begin inline asm
	shfl.sync.down.b32 %r104, %r105, %r106, %r107, %r108;
	// end inline asm
	mov.b64 	%rd156, {%r99, %r104};
	setp.gt.s32 	%p70, %r48, 27;
	mov.f64 	%fd348, %fd347;
	mov.u64 	%rd385, %rd384;
	@%p70 bra 	$L__BB5_177;
	abs.f64 	%fd240, %fd347;
	abs.f64 	%fd241, %fd239;
	setp.lt.f64 	%p71, %fd240, %fd241;
	mov.f64 	%fd348, %fd239;
	mov.u64 	%rd385, %rd156;
	@%p71 bra 	$L__BB5_177;
	setp.lt.f64 	%p72, %fd241, %fd240;
	mov.f64 	%fd348, %fd347;
	mov.u64 	%rd385, %rd384;
	@%p72 bra 	$L__BB5_177;
	setp.lt.s64 	%p73, %rd384, %rd156;
	selp.f64 	%fd348, %fd347, %fd239, %p73;
	min.s64 	%rd385, %rd384, %rd156;
$L__BB5_177:
	mov.b64 	%rd264, %fd348;
	mov.b64 	{%r110, %r115}, %rd264;
	mov.b32 	%r126, 8;
	mov.b32 	%r127, 31;
	mov.b32 	%r128, -1;
	// begin inline asm
	shfl.sync.down.b32 %r109, %r110, %r126, %r127, %r128;
	// end inline asm
	// begin inline asm
	shfl.sync.down.b32 %r114, %r115, %r126, %r127, %r128;
	// end inline asm
	mov.b64 	%rd265, {%r109, %r114};
	mov.b64 	%fd244, %rd265;
	mov.b64 	{%r120, %r125}, %rd385;
	// begin inline asm
	shfl.sync.down.b32 %r119, %r120, %r126, %r127, %r128;
	// end inline asm
	// begin inline asm
	shfl.sync.down.b32 %r124, %r125, %r126, %r127, %r128;
	// end inline asm
	mov.b64 	%rd159, {%r119, %r124};
	setp.gt.s32 	%p74, %r48, 23;
	mov.f64 	%fd349, %fd348;
	mov.u64 	%rd386, %rd385;
	@%p74 bra 	$L__BB5_181;
	abs.f64 	%fd245, %fd348;
	abs.f64 	%fd246, %fd244;
	setp.lt.f64 	%p75, %fd245, %fd246;
	mov.f64 	%fd349, %fd244;
	mov.u64 	%rd386, %rd159;
	@%p75 bra 	$L__BB5_181;
	setp.lt.f64 	%p76, %fd246, %fd245;
	mov.f64 	%fd349, %fd348;
	mov.u64 	%rd386, %rd385;
	@%p76 bra 	$L__BB5_181;
	setp.lt.s64 	%p77, %rd385, %rd159;
	selp.f64 	%fd349, %fd348, %fd244, %p77;
	min.s64 	%rd386, %rd385, %rd159;
$L__BB5_181:
	mov.b64 	%rd266, %fd349;
	mov.b64 	{%r130, %r135}, %rd266;
	mov.b32 	%r146, 16;
	mov.b32 	%r147, 31;
	mov.b32 	%r148, -1;
	// begin inline asm
	shfl.sync.down.b32 %r129, %r130, %r146, %r147, %r148;
	// end inline asm
	// begin inline asm
	shfl.sync.down.b32 %r134, %r135, %r146, %r147, %r148;
	// end inline asm
	mov.b64 	%rd267, {%r129, %r134};
	mov.b64 	%fd249, %rd267;
	mov.b64 	{%r140, %r145}, %rd386;
	// begin inline asm
	shfl.sync.down.b32 %r139, %r140, %r146, %r147, %r148;
	// end inline asm
	// begin inline asm
	shfl.sync.down.b32 %r144, %r145, %r146, %r147, %r148;
	// end inline asm
	mov.b64 	%rd162, {%r139, %r144};
	setp.gt.s32 	%p78, %r48, 15;
	mov.f64 	%fd357, %fd349;
	mov.u64 	%rd394, %rd386;
	@%p78 bra 	$L__BB5_185;
	abs.f64 	%fd250, %fd349;
	abs.f64 	%fd251, %fd249;
	setp.lt.f64 	%p79, %fd250, %fd251;
	mov.f64 	%fd357, %fd249;
	mov.u64 	%rd394, %rd162;
	@%p79 bra 	$L__BB5_185;
	setp.lt.f64 	%p80, %fd251, %fd250;
	mov.f64 	%fd357, %fd349;
	mov.u64 	%rd394, %rd386;
	@%p80 bra 	$L__BB5_185;
	setp.lt.s64 	%p81, %rd386, %rd162;
	selp.f64 	%fd357, %fd349, %fd249, %p81;
	min.s64 	%rd394, %rd386, %rd162;
$L__BB5_185:
	setp.ne.s32 	%p82, %r48, 0;
	@%p82 bra 	$L__BB5_187;
	shr.u32 	%r149, %r16, 1;
	and.b32  	%r150, %r149, 496;
	mov.u32 	%r151, _ZN6thrust24THRUST_300001_SM_1000_NS8cuda_cub4core6detail5shmemE;
	add.s32 	%r152, %r151, %r150;
	st.shared.f64 	[%r152+8], %fd357;
	st.shared.u64 	[%r152+16], %rd394;
$L__BB5_187:
	bar.sync 	0;
	setp.ne.s32 	%p83, %r16, 0;
	@%p83 bra 	$L__BB5_209;
	ld.shared.f64 	%fd254, [_ZN6thrust24THRUST_300001_SM_1000_NS8cuda_cub4core6detail5shmemE+24];
	ld.shared.u64 	%rd165, [_ZN6thrust24THRUST_300001_SM_1000_NS8cuda_cub4core6detail5shmemE+32];
	abs.f64 	%fd255, %fd357;
	abs.f64 	%fd256, %fd254;
	setp.lt.f64 	%p84, %fd255, %fd256;
	mov.f64 	%fd351, %fd254;
	mov.u64 	%rd388, %rd165;
	@%p84 bra 	$L__BB5_191;
	setp.lt.f64 	%p85, %fd256, %fd255;
	mov.f64 	%fd351, %fd357;
	mov.u64 	%rd388, %rd394;
	@%p85 bra 	$L__BB5_191;
	setp.lt.s64 	%p86, %rd394, %rd165;
	selp.f64 	%fd351, %fd357, %fd254, %p86;
	min.s64 	%rd388, %rd394, %rd165;
$L__BB5_191:
	ld.shared.f64 	%fd259, [_ZN6thrust24THRUST_300001_SM_1000_NS8cuda_cub4core6detail5shmemE+40];
	ld.shared.u64 	%rd168, [_ZN6thrust24THRUST_300001_SM_1000_NS8cuda_cub4core6detail5shmemE+48];
	abs.f64 	%fd260, %fd351;
	abs.f64 	%fd261, %fd259;
	setp.lt.f64 	%p87, %fd260, %fd261;
	mov.f64 	%fd352, %fd259;
	mov.u64 	%rd389, %rd168;
	@%p87 bra 	$L__BB5_194;
	setp.lt.f64 	%p88, %fd261, %fd260;
	mov.f64 	%fd352, %fd351;
	mov.u64 	%rd389, %rd388;
	@%p88 bra 	$L__BB5_194;
	setp.lt.s64 	%p89, %rd388, %rd168;
	selp.f64 	%fd352, %fd351, %fd259, %p89;
	min.s64 	%rd389, %rd388, %rd168;
$L__BB5_194:
	ld.shared.f64 	%fd264, [_ZN6thrust24THRUST_300001_SM_1000_NS8cuda_cub4core6detail5shmemE+56];
	ld.shared.u64 	%rd171, [_ZN6thrust24THRUST_300001_SM_1000_NS8cuda_cub4core6detail5shmemE+64];
	abs.f64 	%fd265, %fd352;
	abs.f64 	%fd266, %fd264;
	setp.lt.f64 	%p90, %fd265, %fd266;
	mov.f64 	%fd353, %fd264;
	mov.u64 	%rd390, %rd171;
	@%p90 bra 	$L__BB5_197;
	setp.lt.f64 	%p91, %fd266, %fd265;
	mov.f64 	%fd353, %fd352;
	mov.u64 	%rd390, %rd389;
	@%p91 bra 	$L__BB5_197;
	setp.lt.s64 	%p92, %rd389, %rd171;
	selp.f64 	%fd353, %fd352, %fd264, %p92;
	min.s64 	%rd390, %rd389, %rd171;
$L__BB5_197:
	ld.shared.f64 	%fd269, [_ZN6thrust24THRUST_300001_SM_1000_NS8cuda_cub4core6detail5shmemE+72];
	ld.shared.u64 	%rd174, [_ZN6thrust24THRUST_300001_SM_1000_NS8cuda_cub4core6detail5shmemE+80];
	abs.f64 	%fd270, %fd353;
	abs.f64 	%fd271, %fd269;
	setp.lt.f64 	%p93, %fd270, %fd271;
	mov.f64 	%fd354, %fd269;
	mov.u64 	%rd391, %rd174;
	@%p93 bra 	$L__BB5_200;
	setp.lt.f64 	%p94, %fd271, %fd270;
	mov.f64 	%fd354, %fd353;
	mov.u64 	%rd391, %rd390;
	@%p94 bra 	$L__BB5_200;
	setp.lt.s64 	%p95, %rd390, %rd174;
	selp.f64 	%fd354, %fd353, %fd269, %p95;
	min.s64 	%rd391, %rd390, %rd174;
$L__BB5_200:
	ld.shared.f64 	%fd274, [_ZN6thrust24THRUST_300001_SM_1000_NS8cuda_cub4core6detail5shmemE+88];
	ld.shared.u64 	%rd177, [_ZN6thrust24THRUST_300001_SM_1000_NS8cuda_cub4core6detail5shmemE+96];
	abs.f64 	%fd275, %fd354;
	abs.f64 	%fd276, %fd274;
	setp.lt.f64 	%p96, %fd275, %fd276;
	mov.f64 	%fd355, %fd274;
	mov.u64 	%rd392, %rd177;
	@%p96 bra 	$L__BB5_203;
	setp.lt.f64 	%p97, %fd276, %fd275;
	mov.f64 	%fd355, %fd354;
	mov.u64 	%rd392, %rd391;
	@%p97 bra 	$L__BB5_203;
	setp.lt.s64 	%p98, %rd391, %rd177;
	selp.f64 	%fd355, %fd354, %fd274, %p98;
	min.s64 	%rd392, %rd391, %rd177;
$L__BB5_203:
	ld.shared.f64 	%fd279, [_ZN6thrust24THRUST_300001_SM_1000_NS8cuda_cub4core6detail5shmemE+104];
	ld.shared.u64 	%rd180, [_ZN6thrust24THRUST_300001_SM_1000_NS8cuda_cub4core6detail5shmemE+112];
	abs.f64 	%fd280, %fd355;
	abs.f64 	%fd281, %fd279;
	setp.lt.f64 	%p99, %fd280, %fd281;
	mov.f64 	%fd356, %fd279;
	mov.u64 	%rd393, %rd180;
	@%p99 bra 	$L__BB5_206;
	setp.lt.f64 	%p100, %fd281, %fd280;
	mov.f64 	%fd356, %fd355;
	mov.u64 	%rd393, %rd392;
	@%p100 bra 	$L__BB5_206;
	setp.lt.s64 	%p101, %rd392, %rd180;
	selp.f64 	%fd356, %fd355, %fd279, %p101;
	min.s64 	%rd393, %rd392, %rd180;
$L__BB5_206:
	ld.shared.f64 	%fd284, [_ZN6thrust24THRUST_300001_SM_1000_NS8cuda_cub4core6detail5shmemE+120];
	ld.shared.u64 	%rd183, [_ZN6thrust24THRUST_300001_SM_1000_NS8cuda_cub4core6detail5shmemE+128];
	abs.f64 	%fd285, %fd356;
	abs.f64 	%fd286, %fd284;
	setp.lt.f64 	%p102, %fd285, %fd286;
	mov.u64 	%rd394, %rd183;
	mov.f64 	%fd357, %fd284;
	@%p102 bra 	$L__BB5_209;
	setp.lt.f64 	%p103, %fd286, %fd285;
	mov.u64 	%rd394, %rd393;
	mov.f64 	%fd357, %fd356;
	@%p103 bra 	$L__BB5_209;
	setp.lt.s64 	%p104, %rd393, %rd183;
	selp.f64 	%fd357, %fd356, %fd284, %p104;
	min.s64 	%rd394, %rd393, %rd183;
$L__BB5_209:
	mov.u32 	%r376, %tid.x;
	setp.ne.s32 	%p221, %r376, 0;
	@%p221 bra 	$L__BB5_211;
	ld.param.u64 	%rd326, [_ZN6thrust24THRUST_300001_SM_1000_NS8cuda_cub4core6detail13_kernel_agentINS1_8__reduce11ReduceAgentIPN4cuda3std3__45tupleIJdlEEESC_SB_iNS1_9__extrema9arg_max_fIdl4cmprEEEEJSC_SC_iSG_EEEvDpT0__param_1];
	cvta.to.global.u64 	%rd317, %rd326;
	st.global.f64 	[%rd317], %fd357;
	st.global.u64 	[%rd317+8], %rd394;
$L__BB5_211:
	ret;

}
	// .globl	_ZN6thrust24THRUST_300001_SM_1000_NS8cuda_cub4core6detail13_kernel_agentINS1_8__reduce11ReduceAgentINS0_12zip_iteratorIN4cuda3std3__45tupleIJNS0_10device_ptrIdEENS0_17counting_iteratorIlNS0_11use_defaultESF_SF_EEEEEEEPNSB_IJdlEEESJ_lNS1_9__extrema9arg_max_fIdl4cmprEEEEJSI_SK_lSO_EEEvDpT0_
.visible .entry _ZN6thrust24THRUST_300001_SM_1000_NS8cuda_cub4core6detail13_kernel_agentINS1_8__reduce11ReduceAgentINS0_12zip_iteratorIN4cuda3std3__45tupleIJNS0_10device_ptrIdEENS0_17counting_iteratorIlNS0_11use_defaultESF_SF_EEEEEEEPNSB_IJdlEEESJ_lNS1_9__extrema9arg_max_fIdl4cmprEEEEJSI_SK_lSO_EEEvDpT0_(
	.param .align 8 .b8 _ZN6thrust24THRUST_300001_SM_1000_NS8cuda_cub4core6detail13_kernel_agentINS1_8__reduce11ReduceAgentINS0_12zip_iteratorIN4cuda3std3__45tupleIJNS0_10device_ptrIdEENS0_17counting_iteratorIlNS0_11use_defaultESF_SF_EEEEEEEPNSB_IJdlEEESJ_lNS1_9__extrema9arg_max_fIdl4cmprEEEEJSI_SK_lSO_EEEvDpT0__param_0[16],
	.param .u64 .ptr .align 1 _ZN6thrust24THRUST_300001_SM_1000_NS8cuda_cub4core6detail13_kernel_agentINS1_8__reduce11ReduceAgentINS0_12zip_iteratorIN4cuda3std3__45tupleIJNS0_10device_ptrIdEENS0_17counting_iteratorIlNS0_11use_defaultESF_SF_EEEEEEEPNSB_IJdlEEESJ_lNS1_9__extrema9arg_max_fIdl4cmprEEEEJSI_SK_lSO_EEEvDpT0__param_1,
	.param .u64 _ZN6thrust24THRUST_300001_SM_1000_NS8cuda_cub4core6detail13_kernel_agentINS1_8__reduce11ReduceAgentINS0_12zip_iteratorIN4cuda3std3__45tupleIJNS0_10device_ptrIdEENS0_17counting_iteratorIlNS0_11use_defaultESF_SF_EEEEEEEPNSB_IJdlEEESJ_lNS1_9__extrema9arg_max_fIdl4cmprEEEEJSI_SK_lSO_EEEvDpT0__param_2,
	.param .align 1 .b8 _ZN6thrust24THRUST_300001_SM_1000_NS8cuda_cub4core6detail13_kernel_agentINS1_8__reduce11ReduceAgentINS0_12zip_iteratorIN4cuda3std3__45tupleIJNS0_10device_ptrIdEENS0_17counting_iteratorIlNS0_11use_defaultESF_SF_EEEEEEEPNSB_IJdlEEESJ_lNS1_9__extrema9arg_max_fIdl4cmprEEEEJSI_SK_lSO_EEEvDpT0__param_3[1]
)
.maxntid 256
{
	.reg .pred 	%p<213>;
	.reg .b32 	%r<391>;
	.reg .b64 	%rd<341>;
	.reg .b64 	%fd<352>;

	ld.param.u64 	%rd192, [_ZN6thrust24THRUST_300001_SM_1000_NS8cuda_cub4core6detail13_kernel_agentINS1_8__reduce11ReduceAgentINS0_12zip_iteratorIN4cuda3std3__45tupleIJNS0_10device_ptrIdEENS0_17counting_iteratorIlNS0_11use_defaultESF_SF_EEEEEEEPNSB_IJdlEEESJ_lNS1_9__extrema9arg_max_fIdl4cmprEEEEJSI_SK_lSO_EEEvDpT0__param_0+8];
	ld.param.u64 	%rd191, [_ZN6thrust24THRUST_300001_SM_1000_NS8cuda_cub4core6detail13_kernel_agentINS1_8__reduce11ReduceAgentINS0_12zip_iteratorIN4cuda3std3__45tupleIJNS0_10device_ptrIdEENS0_17counting_iteratorIlNS0_11use_defaultESF_SF_EEEEEEEPNSB_IJdlEEESJ_lNS1_9__extrema9arg_max_fIdl4cmprEEEEJSI_SK_lSO_EEEvDpT0__param_0];
	ld.param.u64 	%rd194, [_ZN6thrust24THRUST_300001_SM_1000_NS8cuda_cub4core6detail13_kernel_agentINS1_8__reduce11ReduceAgentINS0_12zip_iteratorIN4cuda3std3__45tupleIJNS0_10device_ptrIdEENS0_17counting_iteratorIlNS0_11use_defaultESF_SF_EEEEEEEPNSB_IJdlEEESJ_lNS1_9__extrema9arg_max_fIdl4cmprEEEEJSI_SK_lSO_EEEvDpT0__param_2];
	setp.eq.s64 	%p1, %rd194, 0;
	@%p1 bra 	$L__BB6_206;
	cvta.to.global.u64 	%rd1, %rd191;
	setp.gt.s64 	%p2, %rd194, 1279;
	@%p2 bra 	$L__BB6_122;
	cvt.u32.u64 	%r1, %rd194;
	mov.u32 	%r2, %tid.x;
	setp.ge.s32 	%p96, %r2, %r1;
	mov.f64 	%fd298, 0d0000000000000000;
	mov.b64 	%rd283, 0;
	mov.u32 	%r385, %r2;
	@%p96 bra 	$L__BB6_4;
	cvt.u64.u32 	%rd239, %r2;
	mul.wide.u32 	%rd240, %r2, 8;
	add.s64 	%rd241, %rd1, %rd240;
	add.s64 	%rd283, %rd192, %rd239;
	ld.global.f64 	%fd298, [%rd241];
	add.s32 	%r385, %r2, 256;
$L__BB6_4:
	setp.ge.s32 	%p97, %r385, %r1;
	@%p97 bra 	$L__BB6_26;
	not.b32 	%r154, %r385;
	add.s32 	%r5, %r154, %r1;
	and.b32  	%r155, %r5, 768;
	setp.eq.s32 	%p98, %r155, 768;
	@%p98 bra 	$L__BB6_11;
	cvt.u64.u32 	%rd243, %r385;
	add.s64 	%rd274, %rd192, %rd243;
	mul.wide.u32 	%rd244, %r385, 8;
	add.s64 	%rd273, %rd1, %rd244;
	shr.u32 	%r156, %r5, 8;
	add.s32 	%r157, %r156, 1;
	and.b32  	%r158, %r157, 3;
	neg.s32 	%r383, %r158;
$L__BB6_7:
	.pragma "nounroll";
	mov.u64 	%rd9, %rd283;
	mov.f64 	%fd3, %fd298;
	ld.global.f64 	%fd4, [%rd273];
	abs.f64 	%fd5, %fd3;
	abs.f64 	%fd6, %fd4;
	setp.lt.f64 	%p99, %fd5, %fd6;
	mov.u64 	%rd283, %rd274;
	mov.f64 	%fd298, %fd4;
	@%p99 bra 	$L__BB6_10;
	setp.lt.f64 	%p100, %fd6, %fd5;
	mov.u64 	%rd283, %rd9;
	mov.f64 	%fd298, %fd3;
	@%p100 bra 	$L__BB6_10;
	setp.lt.s64 	%p101, %rd9, %rd274;
	min.s64 	%rd283, %rd9, %rd274;
	selp.f64 	%fd298, %fd3, %fd4, %p101;
$L__BB6_10:
	add.s32 	%r385, %r385, 256;
	add.s64 	%rd274, %rd274, 256;
	add.s64 	%rd273, %rd273, 2048;
	add.s32 	%r383, %r383, 1;
	setp.ne.s32 	%p102, %r383, 0;
	@%p102 bra 	$L__BB6_7;
$L__BB6_11:
	setp.lt.u32 	%p103, %r5, 768;
	@%p103 bra 	$L__BB6_26;
	add.s32 	%r386, %r385, 512;
$L__BB6_13:
	mov.u32 	%r13, %r386;
	add.s32 	%r159, %r13, -512;
	cvt.s64.s32 	%rd245, %r159;
	mul.wide.s32 	%rd246, %r159, 8;
	add.s64 	%rd17, %rd1, %rd246;
	add.s64 	%rd18, %rd192, %rd245;
	ld.global.f64 	%fd12, [%rd17];
	abs.f64 	%fd13, %fd298;
	abs.f64 	%fd14, %fd12;
	setp.lt.f64 	%p104, %fd13, %fd14;
	mov.u64 	%rd280, %rd18;
	mov.f64 	%fd295, %fd12;
	@%p104 bra 	$L__BB6_16;
	setp.lt.f64 	%p105, %fd14, %fd13;
	mov.u64 	%rd280, %rd283;
	mov.f64 	%fd295, %fd298;
	@%p105 bra 	$L__BB6_16;
	setp.lt.s64 	%p106, %rd283, %rd18;
	min.s64 	%rd280, %rd283, %rd18;
	selp.f64 	%fd295, %fd298, %fd12, %p106;
$L__BB6_16:
	add.s32 	%r160, %r13, -256;
	cvt.s64.s32 	%rd247, %r160;
	add.s64 	%rd21, %rd192, %rd247;
	ld.global.f64 	%fd17, [%rd17+2048];
	abs.f64 	%fd18, %fd295;
	abs.f64 	%fd19, %fd17;
	setp.lt.f64 	%p107, %fd18, %fd19;
	mov.u64 	%rd281, %rd21;
	mov.f64 	%fd296, %fd17;
	@%p107 bra 	$L__BB6_19;
	setp.lt.f64 	%p108, %fd19, %fd18;
	mov.u64 	%rd281, %rd280;
	mov.f64 	%fd296, %fd295;
	@%p108 bra 	$L__BB6_19;
	setp.lt.s64 	%p109, %rd280, %rd21;
	min.s64 	%rd281, %rd280, %rd21;
	selp.f64 	%fd296, %fd295, %fd17, %p109;
$L__BB6_19:
	cvt.s64.s32 	%rd248, %r13;
	add.s64 	%rd24, %rd192, %rd248;
	ld.global.f64 	%fd22, [%rd17+4096];
	abs.f64 	%fd23, %fd296;
	abs.f64 	%fd24, %fd22;
	setp.lt.f64 	%p110, %fd23, %fd24;
	mov.u64 	%rd282, %rd24;
	mov.f64 	%fd297, %fd22;
	@%p110 bra 	$L__BB6_22;
	setp.lt.f64 	%p111, %fd24, %fd23;
	mov.u64 	%rd282, %rd281;
	mov.f64 	%fd297, %fd296;
	@%p111 bra 	$L__BB6_22;
	setp.lt.s64 	%p112, %rd281, %rd24;
	min.s64 	%rd282, %rd281, %rd24;
	selp.f64 	%fd297, %fd296, %fd22, %p112;
$L__BB6_22:
	add.s32 	%r161, %r13, 256;
	cvt.s64.s32 	%rd249, %r161;
	add.s64 	%rd27, %rd192, %rd249;
	ld.global.f64 	%fd27, [%rd17+6144];
	abs.f64 	%fd28, %fd297;
	abs.f64 	%fd29, %fd27;
	setp.lt.f64 	%p113, %fd28, %fd29;
	mov.u64 	%rd283, %rd27;
	mov.f64 	%fd298, %fd27;
	@%p113 bra 	$L__BB6_25;
	setp.lt.f64 	%p114, %fd29, %fd28;
	mov.u64 	%rd283, %rd282;
	mov.f64 	%fd298, %fd297;
	@%p114 bra 	$L__BB6_25;
	setp.lt.s64 	%p115, %rd282, %rd27;
	min.s64 	%rd283, %rd282, %rd27;
	selp.f64 	%fd298, %fd297, %fd27, %p115;
$L__BB6_25:
	add.s32 	%r386, %r13, 1024;
	add.s32 	%r162, %r13, 512;
	setp.lt.s32 	%p116, %r162, %r1;
	@%p116 bra 	$L__BB6_13;
$L__BB6_26:
	setp.lt.s32 	%p117, %r1, 256;
	@%p117 bra 	$L__BB6_71;
	// begin inline asm
	mov.u32 %r276, %laneid;
	// end inline asm
	mov.b64 	%rd260, %fd298;
	mov.b64 	{%r278, %r283}, %rd260;
	mov.b32 	%r294, 1;
	mov.b32 	%r295, 31;
	mov.b32 	%r296, -1;
	// begin inline asm
	shfl.sync.down.b32 %r277, %r278, %r294, %r295, %r296;
	// end inline asm
	// begin inline asm
	shfl.sync.down.b32 %r282, %r283, %r294, %r295, %r296;
	// end inline asm
	mov.b64 	%rd261, {%r277, %r282};
	mov.b64 	%fd33, %rd261;
	mov.b64 	{%r288, %r293}, %rd283;
	// begin inline asm
	shfl.sync.down.b32 %r287, %r288, %r294, %r295, %r296;
	// end inline asm
	// begin inline asm
	shfl.sync.down.b32 %r292, %r293, %r294, %r295, %r296;
	// end inline asm
	mov.b64 	%rd31, {%r287, %r292};
	setp.gt.s32 	%p169, %r276, 30;
	mov.u64 	%rd285, %rd283;
	mov.f64 	%fd300, %fd298;
	@%p169 bra 	$L__BB6_31;
	abs.f64 	%fd34, %fd298;
	abs.f64 	%fd35, %fd33;
	setp.lt.f64 	%p170, %fd34, %fd35;
	mov.u64 	%rd285, %rd31;
	mov.f64 	%fd300, %fd33;
	@%p170 bra 	$L__BB6_31;
	setp.lt.f64 	%p171, %fd35, %fd34;
	mov.u64 	%rd285, %rd283;
	mov.f64 	%fd300, %fd298;
	@%p171 bra 	$L__BB6_31;
	setp.lt.s64 	%p172, %rd283, %rd31;
	min.s64 	%rd285, %rd283, %rd31;
	selp.f64 	%fd300, %fd298, %fd33, %p172;
$L__BB6_31:
	mov.b64 	%rd262, %fd300;
	mov.b64 	{%r298, %r303}, %rd262;
	mov.b32 	%r314, 2;
	mov.b32 	%r315, 31;
	mov.b32 	%r316, -1;
	// begin inline asm
	shfl.sync.down.b32 %r297, %r298, %r314, %r315, %r316;
	// end inline asm
	// begin inline asm
	shfl.sync.down.b32 %r302, %r303, %r314, %r315, %r316;
	// end inline asm
	mov.b64 	%rd263, {%r297, %r302};
	mov.b64 	%fd38, %rd263;
	mov.b64 	{%r308, %r313}, %rd285;
	// begin inline asm
	shfl.sync.down.b32 %r307, %r308, %r314, %r315, %r316;
	// end inline asm
	// begin inline asm
	shfl.sync.down.b32 %r312, %r313, %r314, %r315, %r316;
	// end inline asm
	mov.b64 	%rd34, {%r307, %r312};
	setp.gt.s32 	%p173, %r276, 29;
	mov.u64 	%rd286, %rd285;
	mov.f64 	%fd301, %fd300;
	@%p173 bra 	$L__BB6_35;
	abs.f64 	%fd39, %fd300;
	abs.f64 	%fd40, %fd38;
	setp.lt.f64 	%p174, %fd39, %fd40;
	mov.u64 	%rd286, %rd34;
	mov.f64 	%fd301, %fd38;
	@%p174 bra 	$L__BB6_35;
	setp.lt.f64 	%p175, %fd40, %fd39;
	mov.u64 	%rd286, %rd285;
	mov.f64 	%fd301, %fd300;
	@%p175 bra 	$L__BB6_35;
	setp.lt.s64 	%p176, %rd285, %rd34;
	min.s64 	%rd286, %rd285, %rd34;
	selp.f64 	%fd301, %fd300, %fd38, %p176;
$L__BB6_35:
	mov.b64 	%rd264, %fd301;
	mov.b64 	{%r318, %r323}, %rd264;
	mov.b32 	%r334, 4;
	mov.b32 	%r335, 31;
	mov.b32 	%r336, -1;
	// begin inline asm
	shfl.sync.down.b32 %r317, %r318, %r334, %r335, %r336;
	// end inline asm
	// begin inline asm
	shfl.sync.down.b32 %r322, %r323, %r334, %r335, %r336;
	// end inline asm
	mov.b64 	%rd265, {%r317, %r322};
	mov.b64 	%fd43, %rd265;
	mov.b64 	{%r328, %r333}, %rd286;
	// begin inline asm
	shfl.sync.down.b32 %r327, %r328, %r334, %r335, %r336;
	// end inline asm
	// begin inline asm
	shfl.sync.down.b32 %r332, %r333, %r334, %r335, %r336;
	// end inline asm
	mov.b64 	%rd37, {%r327, %r332};
	setp.gt.s32 	%p177, %r276, 27;
	mov.u64 	%rd287, %rd286;
	mov.f64 	%fd302, %fd301;
	@%p177 bra 	$L__BB6_39;
	abs.f64 	%fd44, %fd301;
	abs.f64 	%fd45, %fd43;
	setp.lt.f64 	%p178, %fd44, %fd45;
	mov.u64 	%rd287, %rd37;
	mov.f64 	%fd302, %fd43;
	@%p178 bra 	$L__BB6_39;
	setp.lt.f64 	%p179, %fd45, %fd44;
	mov.u64 	%rd287, %rd286;
	mov.f64 	%fd302, %fd301;
	@%p179 bra 	$L__BB6_39;
	setp.lt.s64 	%p180, %rd286, %rd37;
	min.s64 	%rd287, %rd286, %rd37;
	selp.f64 	%fd302, %fd301, %fd43, %p180;
$L__BB6_39:
	mov.b64 	%rd266, %fd302;
	mov.b64 	{%r338, %r343}, %rd266;
	mov.b32 	%r354, 8;
	mov.b32 	%r355, 31;
	mov.b32 	%r356, -1;
	// begin inline asm
	shfl.sync.down.b32 %r337, %r338, %r354, %r355, %r356;
	// end inline asm
	// begin inline asm
	shfl.sync.down.b32 %r342, %r343, %r354, %r355, %r356;
	// end inline asm
	mov.b64 	%rd267, {%r337, %r342};
	mov.b64 	%fd48, %rd267;
	mov.b64 	{%r348, %r353}, %rd287;
	// begin inline asm
	shfl.sync.down.b32 %r347, %r348, %r354, %r355, %r356;
	// end inline asm
	// begin inline asm
	shfl.sync.down.b32 %r352, %r353, %r354, %r355, %r356;
	// end inline asm
	mov.b64 	%rd40, {%r347, %r352};
	setp.gt.s32 	%p181, %r276, 23;
	mov.u64 	%rd288, %rd287;
	mov.f64 	%fd303, %fd302;
	@%p181 bra 	$L__BB6_43;
	abs.f64 	%fd49, %fd302;
	abs.f64 	%fd50, %fd48;
	setp.lt.f64 	%p182, %fd49, %fd50;
	mov.u64 	%rd288, %rd40;
	mov.f64 	%fd303, %fd48;
	@%p182 bra 	$L__BB6_43;
	setp.lt.f64 	%p183, %fd50, %fd49;
	mov.u64 	%rd288, %rd287;
	mov.f64 	%fd303, %fd302;
	@%p183 bra 	$L__BB6_43;
	setp.lt.s64 	%p184, %rd287, %rd40;
	min.s64 	%rd288, %rd287, %rd40;
	selp.f64 	%fd303, %fd302, %fd48, %p184;
$L__BB6_43:
	mov.b64 	%rd268, %fd303;
	mov.b64 	{%r358, %r363}, %rd268;
	mov.b32 	%r374, 16;
	mov.b32 	%r375, 31;
	mov.b32 	%r376, -1;
	// begin inline asm
	shfl.sync.down.b32 %r357, %r358, %r374, %r375, %r376;
	// end inline asm
	// begin inline asm
	shfl.sync.down.b32 %r362, %r363, %r374, %r375, %r376;
	// end inline asm
	mov.b64 	%rd269, {%r357, %r362};
	mov.b64 	%fd53, %rd269;
	mov.b64 	{%r368, %r373}, %rd288;
	// begin inline asm
	shfl.sync.down.b32 %r367, %r368, %r374, %r375, %r376;
	// end inline asm
	// begin inline asm
	shfl.sync.down.b32 %r372, %r373, %r374, %r375, %r376;
	// end inline asm
	mov.b64 	%rd43, {%r367, %r372};
	setp.gt.s32 	%p185, %r276, 15;
	mov.u64 	%rd340, %rd288;
	mov.f64 	%fd351, %fd303;
	@%p185 bra 	$L__BB6_47;
	abs.f64 	%fd54, %fd303;
	abs.f64 	%fd55, %fd53;
	setp.lt.f64 	%p186, %fd54, %fd55;
	mov.u64 	%rd340, %rd43;
	mov.f64 	%fd351, %fd53;
	@%p186 bra 	$L__BB6_47;
	setp.lt.f64 	%p187, %fd55, %fd54;
	mov.u64 	%rd340, %rd288;
	mov.f64 	%fd351, %fd303;
	@%p187 bra 	$L__BB6_47;
	setp.lt.s64 	%p188, %rd288, %rd43;
	min.s64 	%rd340, %rd288, %rd43;
	selp.f64 	%fd351, %fd303, %fd53, %p188;
$L__BB6_47:
	setp.ne.s32 	%p189, %r276, 0;
	@%p189 bra 	$L__BB6_49;
	shr.u32 	%r377, %r2, 1;
	and.b32  	%r378, %r377, 496;
	mov.u32 	%r379, _ZN6thrust24THRUST_300001_SM_1000_NS8cuda_cub4core6detail5shmemE;
	add.s32 	%r380, %r379, %r378;
	st.shared.f64 	[%r380+8], %fd351;
	st.shared.u64 	[%r380+16], %rd340;
$L__BB6_49:
	bar.sync 	0;
	setp.ne.s32 	%p190, %r2, 0;
	@%p190 bra 	$L__BB6_204;
	ld.shared.f64 	%fd58, [_ZN6thrust24THRUST_300001_SM_1000_NS8cuda_cub4core6detail5shmemE+24];
	ld.shared.u64 	%rd46, [_ZN6thrust24THRUST_300001_SM_1000_NS8cuda_cub4core6detail5shmemE+32];
	abs.f64 	%fd59, %fd351;
	abs.f64 	%fd60, %fd58;
	setp.lt.f64 	%p191, %fd59, %fd60;
	mov.u64 	%rd290, %rd46;
	mov.f64 	%fd305, %fd58;
	@%p191 bra 	$L__BB6_53;
	setp.lt.f64 	%p192, %fd60, %fd59;
	mov.u64 	%rd290, %rd340;
	mov.f64 	%fd305, %fd351;
	@%p192 bra 	$L__BB6_53;
	setp.lt.s64 	%p193, %rd340, %rd46;
	min.s64 	%rd290, %rd340, %rd46;
	selp.f64 	%fd305, %fd351, %fd58, %p193;
$L__BB6_53:
	ld.shared.f64 	%fd63, [_ZN6thrust24THRUST_300001_SM_1000_NS8cuda_cub4core6detail5shmemE+40];
	ld.shared.u64 	%rd49, [_ZN6thrust24THRUST_300001_SM_1000_NS8cuda_cub4core6detail5shmemE+48];
	abs.f64 	%fd64, %fd305;
	abs.f64 	%fd65, %fd63;
	setp.lt.f64 	%p194, %fd64, %fd65;
	mov.u64 	%rd291, %rd49;
	mov.f64 	%fd306, %fd63;
	@%p194 bra 	$L__BB6_56;
	setp.lt.f64 	%p195, %fd65, %fd64;
	mov.u64 	%rd291, %rd290;
	mov.f64 	%fd306, %fd305;
	@%p195 bra 	$L__BB6_56;
	setp.lt.s64 	%p196, %rd290, %rd49;
	min.s64 	%rd291, %rd290, %rd49;
	selp.f64 	%fd306, %fd305, %fd63, %p196;
$L__BB6_56:
	ld.shared.f64 	%fd68, [_ZN6thrust24THRUST_300001_SM_1000_NS8cuda_cub4core6detail5shmemE+56];
	ld.shared.u64 	%rd52, [_ZN6thrust24THRUST_300001_SM_1000_NS8cuda_cub4core6detail5shmemE+64];
	abs.f64 	%fd69, %fd306;
	abs.f64 	%fd70, %fd68;
	setp.lt.f64 	%p197, %fd69, %fd70;
	mov.u64 	%rd292, %rd52;
	mov.f64 	%fd307, %fd68;
	@%p197 bra 	$L__BB6_59;
	setp.lt.f64 	%p198, %fd70, %fd69;
	mov.u64 	%rd292, %rd291;
	mov.f64 	%fd307, %fd306;
	@%p198 bra 	$L__BB6_59;
	setp.lt.s64 	%p199, %rd291, %rd52;
	min.s64 	%rd292, %rd291, %rd52;
	selp.f64 	%fd307, %fd306, %fd68, %p199;
$L__BB6_59:
	ld.shared.f64 	%fd73, [_ZN6thrust24THRUST_300001_SM_1000_NS8cuda_cub4core6detail5shmemE+72];
	ld.shared.u64 	%rd55, [_ZN6thrust24THRUST_300001_SM_1000_NS8cuda_cub4core6detail5shmemE+80];
	abs.f64 	%fd74, %fd307;
	abs.f64 	%fd75, %fd73;
	setp.lt.f64 	%p200, %fd74, %fd75;
	mov.u64 	%rd293, %rd55;
	mov.f64 	%fd308, %fd73;
	@%p200 bra 	$L__BB6_62;
	setp.lt.f64 	%p201, %fd75, %fd74;
	mov.u64 	%rd293, %rd292;
	mov.f64 	%fd308, %fd307;
	@%p201 bra 	$L__BB6_62;
	setp.lt.s64 	%p202, %rd292, %rd55;
	min.s64 	%rd293, %rd292, %rd55;
	selp.f64 	%fd308, %fd307, %fd73, %p202;
$L__BB6_62:
	ld.shared.f64 	%fd78, [_ZN6thrust24THRUST_300001_SM_1000_NS8cuda_cub4core6detail5shmemE+88];
	ld.shared.u64 	%rd58, [_ZN6thrust24THRUST_300001_SM_1000_NS8cuda_cub4core6detail5shmemE+96];
	abs.f64 	%fd79, %fd308;
	abs.f64 	%fd80, %fd78;
	setp.lt.f64 	%p203, %fd79, %fd80;
	mov.u64 	%rd294, %rd58;
	mov.f64 	%fd309, %fd78;
	@%p203 bra 	$L__BB6_65;
	setp.lt.f64 	%p204, %fd80, %fd79;
	mov.u64 	%rd294, %rd293;
	mov.f64 	%fd309, %fd308;
	@%p204 bra 	$L__BB6_65;
	setp.lt.s64 	%p205, %rd293, %rd58;
	min.s64 	%rd294, %rd293, %rd58;
	selp.f64 	%fd309, %fd308, %fd78, %p205;
$L__BB6_65:
	ld.shared.f64 	%fd83, [_ZN6thrust24THRUST_300001_SM_1000_NS8cuda_cub4core6detail5shmemE+104];
	ld.shared.u64 	%rd61, [_ZN6thrust24THRUST_300001_SM_1000_NS8cuda_cub4core6detail5shmemE+112];
	abs.f64 	%fd84, %fd309;
	abs.f64 	%fd85, %fd83;
	setp.lt.f64 	%p206, %fd84, %fd85;
	mov.u64 	%rd295, %rd61;
	mov.f64 	%fd310, %fd83;
	@%p206 bra 	$L__BB6_68;
	setp.lt.f64 	%p207, %fd85, %fd84;
	mov.u64 	%rd295, %rd294;
	mov.f64 	%fd310, %fd309;
	@%p207 bra 	$L__BB6_68;
	setp.lt.s64 	%p208, %rd294, %rd61;
	min.s64 	%rd295, %rd294, %rd61;
	selp.f64 	%fd310, %fd309, %fd83, %p208;
$L__BB6_68:
	ld.shared.f64 	%fd88, [_ZN6thrust24THRUST_300001_SM_1000_NS8cuda_cub4core6detail5shmemE+120];
	ld.shared.u64 	%rd64, [_ZN6thrust24THRUST_300001_SM_1000_NS8cuda_cub4core6detail5shmemE+128];
	abs.f64 	%fd89, %fd310;
	abs.f64 	%fd90, %fd88;
	setp.lt.f64 	%p209, %fd89, %fd90;
	mov.u64 	%rd340, %rd64;
	mov.f64 	%fd351, %fd88;
	@%p209 bra 	$L__BB6_204;
	setp.lt.f64 	%p210, %fd90, %fd89;
	mov.u64 	%rd340, %rd295;
	mov.f64 	%fd351, %fd310;
	@%p210 bra 	$L__BB6_204;
	setp.lt.s64 	%p211, %rd295, %rd64;
	min.s64 	%rd340, %rd295, %rd64;
	selp.f64 	%fd351, %fd310, %fd88, %p211;
	bra.uni 	$L__BB6_204;
$L__BB6_71:
	// begin inline asm
	mov.u32 %r163, %laneid;
	// end inline asm
	and.b32  	%r184, %r2, 992;
	add.s32 	%r185, %r184, 32;
	setp.gt.s32 	%p118, %r185, %r1;
	not.b32 	%r186, %r184;
	add.s32 	%r187, %r1, %r186;
	selp.b32 	%r182, %r187, 31, %p118;
	mov.b64 	%rd250, %fd298;
	mov.b64 	{%r165, %r170}, %rd250;
	mov.b32 	%r181, 1;
	mov.b32 	%r183, -1;
	// begin inline asm
	shfl.sync.down.b32 %r164, %r165, %r181, %r182, %r183;
	// end inline asm
	// begin inline asm
	shfl.sync.down.b32 %r169, %r170, %r181, %r182, %r183;
	// end inline asm
	mov.b64 	%rd251, {%r164, %r169};
	mov.b64 	%fd92, %rd251;
	mov.b64 	{%r175, %r180}, %rd283;
	// begin inline asm
	shfl.sync.down.b32 %r174, %r175, %r181, %r182, %r183;
	// end inline asm
	// begin inline asm
	shfl.sync.down.b32 %r179, %r180, %r181, %r182, %r183;
	// end inline asm
	mov.b64 	%rd66, {%r174, %r179};
	setp.ge.s32 	%p119, %r163, %r182;
	mov.u64 	%rd296, %rd283;
	mov.f64 	%fd311, %fd298;
	@%p119 bra 	$L__BB6_75;
	abs.f64 	%fd93, %fd298;
	abs.f64 	%fd94, %fd92;
	setp.lt.f64 	%p120, %fd93, %fd94;
	mov.u64 	%rd296, %rd66;
	mov.f64 	%fd311, %fd92;
	@%p120 bra 	$L__BB6_75;
	setp.lt.f64 	%p121, %fd94, %fd93;
	mov.u64 	%rd296, %rd283;
	mov.f64 	%fd311, %fd298;
	@%p121 bra 	$L__BB6_75;
	setp.lt.s64 	%p122, %rd283, %rd66;
	min.s64 	%rd296, %rd283, %rd66;
	selp.f64 	%fd311, %fd298, %fd92, %p122;
$L__BB6_75:
	mov.b64 	%rd252, %fd311;
	mov.b64 	{%r189, %r194}, %rd252;
	mov.b32 	%r205, 2;
	mov.b32 	%r207, -1;
	// begin inline asm
	shfl.sync.down.b32 %r188, %r189, %r205, %r182, %r207;
	// end inline asm
	// begin inline asm
	shfl.sync.down.b32 %r193, %r194, %r205, %r182, %r207;
	// end inline asm
	mov.b64 	%rd253, {%r188, %r193};
	mov.b64 	%fd97, %rd253;
	mov.b64 	{%r199, %r204}, %rd296;
	// begin inline asm
	shfl.sync.down.b32 %r198, %r199, %r205, %r182, %r207;
	// end inline asm
	// begin inline asm
	shfl.sync.down.b32 %r203, %r204, %r205, %r182, %r207;
	// end inline asm
	mov.b64 	%rd69, {%r198, %r203};
	add.s32 	%r208, %r163, 2;
	setp.gt.s32 	%p123, %r208, %r182;
	mov.u64 	%rd297, %rd296;
	mov.f64 	%fd312, %fd311;
	@%p123 bra 	$L__BB6_79;
	abs.f64 	%fd98, %fd311;
	abs.f64 	%fd99, %fd97;
	setp.lt.f64 	%p124, %fd98, %fd99;
	mov.u64 	%rd297, %rd69;
	mov.f64 	%fd312, %fd97;
	@%p124 bra 	$L__BB6_79;
	setp.lt.f64 	%p125, %fd99, %fd98;
	mov.u64 	%rd297, %rd296;
	mov.f64 	%fd312, %fd311;
	@%p125 bra 	$L__BB6_79;
	setp.lt.s64 	%p126, %rd296, %rd69;
	min.s64 	%rd297, %rd296, %rd69;
	selp.f64 	%fd312, %fd311, %fd97, %p126;
$L__BB6_79:
	mov.b64 	%rd254, %fd312;
	mov.b64 	{%r210, %r215}, %rd254;
	mov.b32 	%r226, 4;
	mov.b32 	%r228, -1;
	// begin inline asm
	shfl.sync.down.b32 %r209, %r210, %r226, %r182, %r228;
	// end inline asm
	// begin inline asm
	shfl.sync.down.b32 %r214, %r215, %r226, %r182, %r228;
	// end inline asm
	mov.b64 	%rd255, {%r209, %r214};
	mov.b64 	%fd102, %rd255;
	mov.b64 	{%r220, %r225}, %rd297;
	// begin inline asm
	shfl.sync.down.b32 %r219, %r220, %r226, %r182, %r228;
	// end inline asm
	// begin inline asm
	shfl.sync.down.b32 %r224, %r225, %r226, %r182, %r228;
	// end inline asm
	mov.b64 	%rd72, {%r219, %r224};
	add.s32 	%r229, %r163, 4;
	setp.gt.s32 	%p127, %r229, %r182;
	mov.u64 	%rd298, %rd297;
	mov.f64 	%fd313, %fd312;
	@%p127 bra 	$L__BB6_83;
	abs.f64 	%fd103, %fd312;
	abs.f64 	%fd104, %fd102;
	setp.lt.f64 	%p128, %fd103, %fd104;
	mov.u64 	%rd298, %rd72;
	mov.f64 	%fd313, %fd102;
	@%p128 bra 	$L__BB6_83;
	setp.lt.f64 	%p129, %fd104, %fd103;
	mov.u64 	%rd298, %rd297;
	mov.f64 	%fd313, %fd312;
	@%p129 bra 	$L__BB6_83;
	setp.lt.s64 	%p130, %rd297, %rd72;
	min.s64 	%rd298, %rd297, %rd72;
	selp.f64 	%fd313, %fd312, %fd102, %p130;
$L__BB6_83:
	mov.b64 	%rd256, %fd313;
	mov.b64 	{%r231, %r236}, %rd256;
	mov.b32 	%r247, 8;
	mov.b32 	%r249, -1;
	// begin inline asm
	shfl.sync.down.b32 %r230, %r231, %r247, %r182, %r249;
	// end inline asm
	// begin inline asm
	shfl.sync.down.b32 %r235, %r236, %r247, %r182, %r249;
	// end inline asm
	mov.b64 	%rd257, {%r230, %r235};
	mov.b64 	%fd107, %rd257;
	mov.b64 	{%r241, %r246}, %rd298;
	// begin inline asm
	shfl.sync.down.b32 %r240, %r241, %r247, %r182, %r249;
	// end inline asm
	// begin inline asm
	shfl.sync.down.b32 %r245, %r246, %r247, %r182, %r249;
	// end inline asm
	mov.b64 	%rd75, {%r240, %r245};
	add.s32 	%r250, %r163, 8;
	setp.gt.s32 	%p131, %r250, %r182;
	mov.u64 	%rd299, %rd298;
	mov.f64 	%fd314, %fd313;
	@%p131 bra 	$L__BB6_87;
	abs.f64 	%fd108, %fd313;
	abs.f64 	%fd109, %fd107;
	setp.lt.f64 	%p132, %fd108, %fd109;
	mov.u64 	%rd299, %rd75;
	mov.f64 	%fd314, %fd107;
	@%p132 bra 	$L__BB6_87;
	setp.lt.f64 	%p133, %fd109, %fd108;
	mov.u64 	%rd299, %rd298;
	mov.f64 	%fd314, %fd313;
	@%p133 bra 	$L__BB6_87;
	setp.lt.s64 	%p134, %rd298, %rd75;
	min.s64 	%rd299, %rd298, %rd75;
	selp.f64 	%fd314, %fd313, %fd107, %p134;
$L__BB6_87:
	mov.b64 	%rd258, %fd314;
	mov.b64 	{%r252, %r257}, %rd258;
	mov.b32 	%r268, 16;
	mov.b32 	%r270, -1;
	// begin inline asm
	shfl.sync.down.b32 %r251, %r252, %r268, %r182, %r270;
	// end inline asm
	// begin inline asm
	shfl.sync.down.b32 %r256, %r257, %r268, %r182, %r270;
	// end inline asm
	mov.b64 	%rd259, {%r251, %r256};
	mov.b64 	%fd112, %rd259;
	mov.b64 	{%r262, %r267}, %rd299;
	// begin inline asm
	shfl.sync.down.b32 %r261, %r262, %r268, %r182, %r270;
	// end inline asm
	// begin inline asm
	shfl.sync.down.b32 %r266, %r267, %r268, %r182, %r270;
	// end inline asm
	mov.b64 	%rd78, {%r261, %r266};
	add.s32 	%r271, %r163, 16;
	setp.gt.s32 	%p135, %r271, %r182;
	mov.u64 	%rd340, %rd299;
	mov.f64 	%fd351, %fd314;
	@%p135 bra 	$L__BB6_91;
	abs.f64 	%fd113, %fd314;
	abs.f64 	%fd114, %fd112;
	setp.lt.f64 	%p136, %fd113, %fd114;
	mov.u64 	%rd340, %rd78;
	mov.f64 	%fd351, %fd112;
	@%p136 bra 	$L__BB6_91;
	setp.lt.f64 	%p137, %fd114, %fd113;
	mov.u64 	%rd340, %rd299;
	mov.f64 	%fd351, %fd314;
	@%p137 bra 	$L__BB6_91;
	setp.lt.s64 	%p138, %rd299, %rd78;
	min.s64 	%rd340, %rd299, %rd78;
	selp.f64 	%fd351, %fd314, %fd112, %p138;
$L__BB6_91:
	setp.ne.s32 	%p139, %r163, 0;
	@%p139 bra 	$L__BB6_93;
	shr.u32 	%r272, %r2, 1;
	and.b32  	%r273, %r272, 496;
	mov.u32 	%r274, _ZN6thrust24THRUST_300001_SM_1000_NS8cuda_cub4core6detail5shmemE;
	add.s32 	%r275, %r274, %r273;
	st.shared.f64 	[%r275+8], %fd351;
	st.shared.u64 	[%r275+16], %rd340;
$L__BB6_93:
	bar.sync 	0;
	setp.ne.s32 	%p140, %r2, 0;
	@%p140 bra 	$L__BB6_204;
	setp.lt.s32 	%p141, %r1, 33;
	mov.f64 	%fd316, %fd351;
	mov.u64 	%rd301, %rd340;
	@%p141 bra 	$L__BB6_98;
	ld.shared.f64 	%fd117, [_ZN6thrust24THRUST_300001_SM_1000_NS8cuda_cub4core6detail5shmemE+24];
	ld.shared.u64 	%rd81, [_ZN6thrust24THRUST_300001_SM_1000_NS8cuda_cub4core6detail5shmemE+32];
	abs.f64 	%fd118, %fd351;
	abs.f64 	%fd119, %fd117;
	setp.lt.f64 	%p142, %fd118, %fd119;
	mov.f64 	%fd316, %fd117;
	mov.u64 	%rd301, %rd81;
	@%p142 bra 	$L__BB6_98;
	setp.lt.f64 	%p143, %fd119, %fd118;
	mov.f64 	%fd316, %fd351;
	mov.u64 	%rd301, %rd340;
	@%p143 bra 	$L__BB6_98;
	setp.lt.s64 	%p144, %rd340, %rd81;
	min.s64 	%rd301, %rd340, %rd81;
	selp.f64 	%fd316, %fd351, %fd117, %p144;
$L__BB6_98:
	setp.lt.s32 	%p145, %r1, 65;
	mov.f64 	%fd317, %fd316;
	mov.u64 	%rd302, %rd301;
	@%p145 bra 	$L__BB6_102;
	ld.shared.f64 	%fd122, [_ZN6thrust24THRUST_300001_SM_1000_NS8cuda_cub4core6detail5shmemE+40];
	ld.shared.u64 	%rd84, [_ZN6thrust24THRUST_300001_SM_1000_NS8cuda_cub4core6detail5shmemE+48];
	abs.f64 	%fd123, %fd316;
	abs.f64 	%fd124, %fd122;
	setp.lt.f64 	%p146, %fd123, %fd124;
	mov.f64 	%fd317, %fd122;
	mov.u64 	%rd302, %rd84;
	@%p146 bra 	$L__BB6_102;
	setp.lt.f64 	%p147, %fd124, %fd123;
	mov.f64 	%fd317, %fd316;
	mov.u64 	%rd302, %rd301;
	@%p147 bra 	$L__BB6_102;
	setp.lt.s64 	%p148, %rd301, %rd84;
	min.s64 	%rd302, %rd301, %rd84;
	selp.f64 	%fd317, %fd316, %fd122, %p148;
$L__BB6_102:
	setp.lt.s32 	%p149, %r1, 97;
	mov.f64 	%fd318, %fd317;
	mov.u64 	%rd303, %rd302;
	@%p149 bra 	$L__BB6_106;
	ld.shared.f64 	%fd127, [_ZN6thrust24THRUST_300001_SM_1000_NS8cuda_cub4core6detail5shmemE+56];
	ld.shared.u64 	%rd87, [_ZN6thrust24THRUST_300001_SM_1000_NS8cuda_cub4core6detail5shmemE+64];
	abs.f64 	%fd128, %fd317;
	abs.f64 	%fd129, %fd127;
	setp.lt.f64 	%p150, %fd128, %fd129;
	mov.f64 	%fd318, %fd127;
	mov.u64 	%rd303, %rd87;
	@%p150 bra 	$L__BB6_106;
	setp.lt.f64 	%p151, %fd129, %fd128;
	mov.f64 	%fd318, %fd317;
	mov.u64 	%rd303, %rd302;
	@%p151 bra 	$L__BB6_106;
	setp.lt.s64 	%p152, %rd302, %rd87;
	min.s64 	%rd303, %rd302, %rd87;
	selp.f64 	%fd318, %fd317, %fd127, %p152;
$L__BB6_106:
	setp.lt.s32 	%p153, %r1, 129;
	mov.f64 	%fd319, %fd318;
	mov.u64 	%rd304, %rd303;
	@%p153 bra 	$L__BB6_110;
	ld.shared.f64 	%fd132, [_ZN6thrust24THRUST_300001_SM_1000_NS8cuda_cub4core6detail5shmemE+72];
	ld.shared.u64 	%rd90, [_ZN6thrust24THRUST_300001_SM_1000_NS8cuda_cub4core6detail5shmemE+80];
	abs.f64 	%fd133, %fd318;
	abs.f64 	%fd134, %fd132;
	setp.lt.f64 	%p154, %fd133, %fd134;
	mov.f64 	%fd319, %fd132;
	mov.u64 	%rd304, %rd90;
	@%p154 bra 	$L__BB6_110;
	setp.lt.f64 	%p155, %fd134, %fd133;
	mov.f64 	%fd319, %fd318;
	mov.u64 	%rd304, %rd303;
	@%p155 bra 	$L__BB6_110;
	setp.lt.s64 	%p156, %rd303, %rd90;
	min.s64 	%rd304, %rd303, %rd90;
	selp.f64 	%fd319, %fd318, %fd132, %p156;
$L__BB6_110:
	setp.lt.s32 	%p157, %r1, 161;
	mov.f64 	%fd320, %fd319;
	mov.u64 	%rd305, %rd304;
	@%p157 bra 	$L__BB6_114;
	ld.shared.f64 	%fd137, [_ZN6thrust24THRUST_300001_SM_1000_NS8cuda_cub4core6detail5shmemE+88];
	ld.shared.u64 	%rd93, [_ZN6thrust24THRUST_300001_SM_1000_NS8cuda_cub4core6detail5shmemE+96];
	abs.f64 	%fd138, %fd319;
	abs.f64 	%fd139, %fd137;
	setp.lt.f64 	%p158, %fd138, %fd139;
	mov.f64 	%fd320, %fd137;
	mov.u64 	%rd305, %rd93;
	@%p158 bra 	$L__BB6_114;
	setp.lt.f64 	%p159, %fd139, %fd138;
	mov.f64 	%fd320, %fd319;
	mov.u64 	%rd305, %rd304;
	@%p159 bra 	$L__BB6_114;
	setp.lt.s64 	%p160, %rd304, %rd93;
	min.s64 	%rd305, %rd304, %rd93;
	selp.f64 	%fd320, %fd319, %fd137, %p160;
$L__BB6_114:
	setp.lt.s32 	%p161, %r1, 193;
	mov.f64 	%fd321, %fd320;
	mov.u64 	%rd306, %rd305;
	@%p161 bra 	$L__BB6_118;
	ld.shared.f64 	%fd142, [_ZN6thrust24THRUST_300001_SM_1000_NS8cuda_cub4core6detail5shmemE+104];
	ld.shared.u64 	%rd96, [_ZN6thrust24THRUST_300001_SM_1000_NS8cuda_cub4core6detail5shmemE+112];
	abs.f64 	%fd143, %fd320;
	abs.f64 	%fd144, %fd142;
	setp.lt.f64 	%p162, %fd143, %fd144;
	mov.f64 	%fd321, %fd142;
	mov.u64 	%rd306, %rd96;
	@%p162 bra 	$L__BB6_118;
	setp.lt.f64 	%p163, %fd144, %fd143;
	mov.f64 	%fd321, %fd320;
	mov.u64 	%rd306, %rd305;
	@%p163 bra 	$L__BB6_118;
	setp.lt.s64 	%p164, %rd305, %rd96;
	min.s64 	%rd306, %rd305, %rd96;
	selp.f64 	%fd321, %fd320, %fd142, %p164;
$L__BB6_118:
	setp.lt.s32 	%p165, %r1, 225;
	mov.u64 	%rd340, %rd306;
	mov.f64 	%fd351, %fd321;
	@%p165 bra 	$L__BB6_204;
	ld.shared.f64 	%fd147, [_ZN6thrust24THRUST_300001_SM_1000_NS8cuda_cub4core6detail5shmemE+120];
	ld.shared.u64 	%rd99, [_ZN6thrust24THRUST_300001_SM_1000_NS8cuda_cub4core6detail5shmemE+128];
	abs.f64 	%fd148, %fd321;
	abs.f64 	%fd149, %fd147;
	setp.lt.f64 	%p166, %fd148, %fd149;
	mov.u64 	%rd340, %rd99;
	mov.f64 	%fd351, %fd147;
	@%p166 bra 	$L__BB6_204;
	setp.lt.f64 	%p167, %fd149, %fd148;
	mov.u64 	%rd340, %rd306;
	mov.f64 	%fd351, %fd321;
	@%p167 bra 	$L__BB6_204;
	setp.lt.s64 	%p168, %rd306, %rd99;
	min.s64 	%rd340, %rd306, %rd99;
	selp.f64 	%fd351, %fd321, %fd147, %p168;
	bra.uni 	$L__BB6_204;
$L__BB6_122:
	mov.u32 	%r18, %tid.x;
	cvt.u64.u32 	%rd101, %r18;
	mul.wide.u32 	%rd195, %r18, 8;
	add.s64 	%rd102, %rd1, %rd195;
	ld.global.f64 	%fd274, [%rd102];
	add.s32 	%r31, %r18, 256;
	cvt.u64.u32 	%rd196, %r31;
	ld.global.f64 	%fd275, [%rd102+2048];
	add.s32 	%r32, %r18, 512;
	cvt.u64.u32 	%rd197, %r32;
	ld.global.f64 	%fd276, [%rd102+4096];
	add.s32 	%r33, %r18, 768;
	cvt.u64.u32 	%rd198, %r33;
	ld.global.f64 	%fd277, [%rd102+6144];
	or.b32  	%r34, %r18, 1024;
	cvt.u64.u32 	%rd103, %r34;
	add.s64 	%rd327, %rd192, %rd103;
	ld.global.f64 	%fd338, [%rd102+8192];
	abs.f64 	%fd278, %fd274;
	abs.f64 	%fd279, %fd275;
	setp.geu.f64 	%p3, %fd278, %fd279;
	selp.f64 	%fd280, %fd274, %fd275, %p3;
	selp.b64 	%rd199, %rd101, %rd196, %p3;
	abs.f64 	%fd281, %fd280;
	abs.f64 	%fd282, %fd276;
	setp.geu.f64 	%p4, %fd281, %fd282;
	selp.f64 	%fd283, %fd280, %fd276, %p4;
	selp.b64 	%rd200, %rd199, %rd197, %p4;
	abs.f64 	%fd284, %fd283;
	abs.f64 	%fd285, %fd277;
	setp.geu.f64 	%p5, %fd284, %fd285;
	selp.f64 	%fd152, %fd283, %fd277, %p5;
	selp.b64 	%rd105, %rd200, %rd198, %p5;
	abs.f64 	%fd153, %fd152;
	abs.f64 	%fd154, %fd338;
	setp.lt.f64 	%p6, %fd153, %fd154;
	@%p6 bra 	$L__BB6_124;
	setp.lt.f64 	%p7, %fd154, %fd153;
	setp.lt.u64 	%p8, %rd105, %rd103;
	or.pred  	%p9, %p7, %p8;
	selp.f64 	%fd338, %fd152, %fd338, %p9;
	add.s64 	%rd203, %rd192, %rd105;
	selp.b64 	%rd327, %rd203, %rd327, %p9;
$L__BB6_124:
	setp.lt.u64 	%p10, %rd194, 2560;
	mov.b64 	%rd316, 1280;
	@%p10 bra 	$L__BB6_137;
	mov.b64 	%rd308, 1280;
	mov.f64 	%fd323, %fd338;
$L__BB6_126:
	add.s64 	%rd206, %rd308, %rd101;
	shl.b64 	%rd207, %rd308, 3;
	add.s64 	%rd208, %rd102, %rd207;
	add.s64 	%rd310, %rd206, %rd192;
	ld.global.f64 	%fd324, [%rd208];
	ld.global.f64 	%fd325, [%rd208+2048];
	ld.global.f64 	%fd326, [%rd208+4096];
	add.s64 	%rd313, %rd310, 768;
	ld.global.f64 	%fd327, [%rd208+6144];
	ld.global.f64 	%fd338, [%rd208+8192];
	abs.f64 	%fd163, %fd323;
	abs.f64 	%fd164, %fd324;
	setp.lt.f64 	%p11, %fd163, %fd164;
	@%p11 bra 	$L__BB6_128;
	setp.lt.f64 	%p12, %fd164, %fd163;
	setp.lt.s64 	%p13, %rd327, %rd310;
	or.pred  	%p14, %p12, %p13;
	selp.f64 	%fd324, %fd323, %fd324, %p14;
	selp.b64 	%rd310, %rd327, %rd310, %p14;
$L__BB6_128:
	add.s64 	%rd209, %rd308, %rd101;
	add.s64 	%rd210, %rd209, %rd192;
	add.s64 	%rd311, %rd210, 256;
	abs.f64 	%fd167, %fd324;
	abs.f64 	%fd168, %fd325;
	setp.lt.f64 	%p15, %fd167, %fd168;
	@%p15 bra 	$L__BB6_130;
	setp.lt.f64 	%p16, %fd168, %fd167;
	setp.lt.s64 	%p17, %rd310, %rd311;
	or.pred  	%p18, %p16, %p17;
	selp.f64 	%fd325, %fd324, %fd325, %p18;
	selp.b64 	%rd311, %rd310, %rd311, %p18;
$L__BB6_130:
	add.s64 	%rd211, %rd308, %rd101;
	add.s64 	%rd212, %rd211, %rd192;
	add.s64 	%rd312, %rd212, 512;
	abs.f64 	%fd171, %fd325;
	abs.f64 	%fd172, %fd326;
	setp.lt.f64 	%p19, %fd171, %fd172;
	@%p19 bra 	$L__BB6_132;
	setp.lt.f64 	%p20, %fd172, %fd171;
	setp.lt.s64 	%p21, %rd311, %rd312;
	or.pred  	%p22, %p20, %p21;
	selp.f64 	%fd326, %fd325, %fd326, %p22;
	selp.b64 	%rd312, %rd311, %rd312, %p22;
$L__BB6_132:
	abs.f64 	%fd175, %fd326;
	abs.f64 	%fd176, %fd327;
	setp.lt.f64 	%p23, %fd175, %fd176;
	@%p23 bra 	$L__BB6_134;
	setp.lt.f64 	%p24, %fd176, %fd175;
	setp.lt.s64 	%p25, %rd312, %rd313;
	or.pred  	%p26, %p24, %p25;
	selp.f64 	%fd327, %fd326, %fd327, %p26;
	selp.b64 	%rd313, %rd312, %rd313, %p26;
$L__BB6_134:
	add.s64 	%rd213, %rd308, %rd101;
	add.s64 	%rd214, %rd213, %rd192;
	add.s64 	%rd327, %rd214, 1024;
	abs.f64 	%fd179, %fd327;
	abs.f64 	%fd180, %fd338;
	setp.lt.f64 	%p27, %fd179, %fd180;
	@%p27 bra 	$L__BB6_136;
	setp.lt.f64 	%p28, %fd180, %fd179;
	setp.lt.s64 	%p29, %rd313, %rd327;
	or.pred  	%p30, %p28, %p29;
	selp.f64 	%fd338, %fd327, %fd338, %p30;
	selp.b64 	%rd327, %rd313, %rd327, %p30;
$L__BB6_136:
	add.s64 	%rd316, %rd308, 1280;
	add.s64 	%rd215, %rd308, 2560;
	setp.le.s64 	%p31, %rd215, %rd194;
	mov.u64 	%rd308, %rd316;
	mov.f64 	%fd323, %fd338;
	@%p31 bra 	$L__BB6_126;
$L__BB6_137:
	setp.le.s64 	%p32, %rd194, %rd316;
	@%p32 bra 	$L__BB6_160;
	cvt.u32.u64 	%r35, %rd316;
	cvt.u32.u64 	%r36, %rd194;
	sub.s32 	%r19, %r36, %r35;
	setp.ge.s32 	%p33, %r18, %r19;
	@%p33 bra 	$L__BB6_160;
	cvta.to.global.u64 	%rd128, %rd191;
	not.b32 	%r38, %r18;
	add.s32 	%r39, %r38, %r36;
	sub.s32 	%r20, %r39, %r35;
	and.b32  	%r41, %r20, 768;
	setp.eq.s32 	%p34, %r41, 768;
	mov.u32 	%r389, %r18;
	@%p34 bra 	$L__BB6_145;
	add.s64 	%rd217, %rd316, %rd101;
	add.s64 	%rd318, %rd217, %rd192;
	shl.b64 	%rd218, %rd217, 3;
	add.s64 	%rd317, %rd128, %rd218;
	shr.u32 	%r42, %r20, 8;
	add.s32 	%r43, %r42, 1;
	and.b32  	%r44, %r43, 3;
	neg.s32 	%r387, %r44;
	mov.u32 	%r389, %r18;
$L__BB6_141:
	.pragma "nounroll";
	mov.u64 	%rd133, %rd327;
	mov.f64 	%fd184, %fd338;
	ld.global.f64 	%fd185, [%rd317];
	abs.f64 	%fd186, %fd184;
	abs.f64 	%fd187, %fd185;
	setp.lt.f64 	%p35, %fd186, %fd187;
	mov.f64 	%fd338, %fd185;
	mov.u64 	%rd327, %rd318;
	@%p35 bra 	$L__BB6_144;
	setp.lt.f64 	%p36, %fd187, %fd186;
	mov.f64 	%fd338, %fd184;
	mov.u64 	%rd327, %rd133;
	@%p36 bra 	$L__BB6_144;
	setp.lt.s64 	%p37, %rd133, %rd318;
	selp.f64 	%fd338, %fd184, %fd185, %p37;
	min.s64 	%rd327, %rd133, %rd318;
$L__BB6_144:
	add.s32 	%r389, %r389, 256;
	add.s64 	%rd318, %rd318, 256;
	add.s64 	%rd317, %rd317, 2048;
	add.s32 	%r387, %r387, 1;
	setp.ne.s32 	%p38, %r387, 0;
	@%p38 bra 	$L__BB6_141;
$L__BB6_145:
	setp.lt.u32 	%p39, %r20, 768;
	@%p39 bra 	$L__BB6_160;
	add.s32 	%r390, %r389, 512;
$L__BB6_147:
	mov.u32 	%r28, %r390;
	add.s32 	%r45, %r28, -512;
	cvt.u64.u32 	%rd219, %r45;
	add.s64 	%rd220, %rd316, %rd219;
	shl.b64 	%rd221, %rd220, 3;
	add.s64 	%rd141, %rd128, %rd221;
	add.s64 	%rd142, %rd220, %rd192;
	ld.global.f64 	%fd193, [%rd141];
	abs.f64 	%fd194, %fd338;
	abs.f64 	%fd195, %fd193;
	setp.lt.f64 	%p40, %fd194, %fd195;
	mov.f64 	%fd335, %fd193;
	mov.u64 	%rd324, %rd142;
	@%p40 bra 	$L__BB6_150;
	setp.lt.f64 	%p41, %fd195, %fd194;
	mov.f64 	%fd335, %fd338;
	mov.u64 	%rd324, %rd327;
	@%p41 bra 	$L__BB6_150;
	setp.lt.s64 	%p42, %rd327, %rd142;
	selp.f64 	%fd335, %fd338, %fd193, %p42;
	min.s64 	%rd324, %rd327, %rd142;
$L__BB6_150:
	add.s32 	%r46, %r28, -256;
	cvt.u64.u32 	%rd222, %r46;
	add.s64 	%rd223, %rd316, %rd222;
	add.s64 	%rd145, %rd223, %rd192;
	ld.global.f64 	%fd198, [%rd141+2048];
	abs.f64 	%fd199, %fd335;
	abs.f64 	%fd200, %fd198;
	setp.lt.f64 	%p43, %fd199, %fd200;
	mov.f64 	%fd336, %fd198;
	mov.u64 	%rd325, %rd145;
	@%p43 bra 	$L__BB6_153;
	setp.lt.f64 	%p44, %fd200, %fd199;
	mov.f64 	%fd336, %fd335;
	mov.u64 	%rd325, %rd324;
	@%p44 bra 	$L__BB6_153;
	setp.lt.s64 	%p45, %rd324, %rd145;
	selp.f64 	%fd336, %fd335, %fd198, %p45;
	min.s64 	%rd325, %rd324, %rd145;
$L__BB6_153:
	cvt.u64.u32 	%rd224, %r28;
	add.s64 	%rd225, %rd316, %rd224;
	add.s64 	%rd148, %rd225, %rd192;
	ld.global.f64 	%fd203, [%rd141+4096];
	abs.f64 	%fd204, %fd336;
	abs.f64 	%fd205, %fd203;
	setp.lt.f64 	%p46, %fd204, %fd205;
	mov.f64 	%fd337, %fd203;
	mov.u64 	%rd326, %rd148;
	@%p46 bra 	$L__BB6_156;
	setp.lt.f64 	%p47, %fd205, %fd204;
	mov.f64 	%fd337, %fd336;
	mov.u64 	%rd326, %rd325;
	@%p47 bra 	$L__BB6_156;
	setp.lt.s64 	%p48, %rd325, %rd148;
	selp.f64 	%fd337, %fd336, %fd203, %p48;
	min.s64 	%rd326, %rd325, %rd148;
$L__BB6_156:
	add.s32 	%r47, %r28, 256;
	cvt.u64.u32 	%rd226, %r47;
	add.s64 	%rd227, %rd316, %rd226;
	add.s64 	%rd151, %rd227, %rd192;
	ld.global.f64 	%fd208, [%rd141+6144];
	abs.f64 	%fd209, %fd337;
	abs.f64 	%fd210, %fd208;
	setp.lt.f64 	%p49, %fd209, %fd210;
	mov.f64 	%fd338, %fd208;
	mov.u64 	%rd327, %rd151;
	@%p49 bra 	$L__BB6_159;
	setp.lt.f64 	%p50, %fd210, %fd209;
	mov.f64 	%fd338, %fd337;
	mov.u64 	%rd327, %rd326;
	@%p50 bra 	$L__BB6_159;
	setp.lt.s64 	%p51, %rd326, %rd151;
	selp.f64 	%fd338, %fd337, %fd208, %p51;
	min.s64 	%rd327, %rd326, %rd151;
$L__BB6_159:
	add.s32 	%r390, %r28, 1024;
	add.s32 	%r48, %r28, 512;
	setp.lt.s32 	%p52, %r48, %r19;
	@%p52 bra 	$L__BB6_147;
$L__BB6_160:
	// begin inline asm
	mov.u32 %r49, %laneid;
	// end inline asm
	mov.b64 	%rd228, %fd338;
	mov.b64 	{%r51, %r56}, %rd228;
	mov.b32 	%r67, 1;
	mov.b32 	%r68, 31;
	mov.b32 	%r69, -1;
	// begin inline asm
	shfl.sync.down.b32 %r50, %r51, %r67, %r68, %r69;
	// end inline asm
	// begin inline asm
	shfl.sync.down.b32 %r55, %r56, %r67, %r68, %r69;
	// end inline asm
	mov.b64 	%rd229, {%r50, %r55};
	mov.b64 	%fd214, %rd229;
	mov.b64 	{%r61, %r66}, %rd327;
	// begin inline asm
	shfl.sync.down.b32 %r60, %r61, %r67, %r68, %r69;
	// end inline asm
	// begin inline asm
	shfl.sync.down.b32 %r65, %r66, %r67, %r68, %r69;
	// end inline asm
	mov.b64 	%rd155, {%r60, %r65};
	setp.gt.s32 	%p53, %r49, 30;
	mov.f64 	%fd340, %fd338;
	mov.u64 	%rd329, %rd327;
	@%p53 bra 	$L__BB6_164;
	abs.f64 	%fd215, %fd338;
	abs.f64 	%fd216, %fd214;
	setp.lt.f64 	%p54, %fd215, %fd216;
	mov.f64 	%fd340, %fd214;
	mov.u64 	%rd329, %rd155;
	@%p54 bra 	$L__BB6_164;
	setp.lt.f64 	%p55, %fd216, %fd215;
	mov.f64 	%fd340, %fd338;
	mov.u64 	%rd329, %rd327;
	@%p55 bra 	$L__BB6_164;
	setp.lt.s64 	%p56, %rd327, %rd155;
	selp.f64 	%fd340, %fd338, %fd214, %p56;
	min.s64 	%rd329, %rd327, %rd155;
$L__BB6_164:
	mov.b64 	%rd230, %fd340;
	mov.b64 	{%r71, %r76}, %rd230;
	mov.b32 	%r87, 2;
	mov.b32 	%r88, 31;
	mov.b32 	%r89, -1;
	// begin inline asm
	shfl.sync.down.b32 %r70, %r71, %r87, %r88, %r89;
	// end inline asm
	// begin inline asm
	shfl.sync.down.b32 %r75, %r76, %r87, %r88, %r89;
	// end inline asm
	mov.b64 	%rd231, {%r70, %r75};
	mov.b64 	%fd219, %rd231;
	mov.b64 	{%r81, %r86}, %rd329;
	// begin inline asm
	shfl.sync.down.b32 %r80, %r81, %r87, %r88, %r89;
	// end inline asm
	// begin inline asm
	shfl.sync.down.b32 %r85, %r86, %r87, %r88, %r89;
	// end inline asm
	mov.b64 	%rd158, {%r80, %r85};
	setp.gt.s32 	%p57, %r49, 29;
	mov.f64 	%fd341, %fd340;
	mov.u64 	%rd330, %rd329;
	@%p57 bra 	$L__BB6_168;
	abs.f64 	%fd220, %fd340;
	abs.f64 	%fd221, %fd219;
	setp.lt.f64 	%p58, %fd220, %fd221;
	mov.f64 	%fd341, %fd219;
	mov.u64 	%rd330, %rd158;
	@%p58 bra 	$L__BB6_168;
	setp.lt.f64 	%p59, %fd221, %fd220;
	mov.f64 	%fd341, %fd340;
	mov.u64 	%rd330, %rd329;
	@%p59 bra 	$L__BB6_168;
	setp.lt.s64 	%p60, %rd329, %rd158;
	selp.f64 	%fd341, %fd340, %fd219, %p60;
	min.s64 	%rd330, %rd329, %rd158;
$L__BB6_168:
	mov.b64 	%rd232, %fd341;
	mov.b64 	{%r91, %r96}, %rd232;
	mov.b32 	%r107, 4;
	mov.b32 	%r108, 31;
	mov.b32 	%r109, -1;
	// begin inline asm
	shfl.sync.down.b32 %r90, %r91, %r107, %r108, %r109;
	// end inline asm
	// begin inline asm
	shfl.sync.down.b32 %r95, %r96, %r107, %r108, %r109;
	// end inline asm
	mov.b64 	%rd233, {%r90, %r95};
	mov.b64 	%fd224, %rd233;
	mov.b64 	{%r101, %r106}, %rd330;
	// begin inline asm
	shfl.sync.down.b32 %r100, %r101, %r107, %r108, %r109;
	// end inline asm
	// begin inline asm
	shfl.sync.down.b32 %r105, %r106, %r107, %r108, %r109;
	// end inline asm
	mov.b64 	%rd161, {%r100, %r105};
	setp.gt.s32 	%p61, %r49, 27;
	mov.f64 	%fd342, %fd341;
	mov.u64 	%rd331, %rd330;
	@%p61 bra 	$L__BB6_172;
	abs.f64 	%fd225, %fd341;
	abs.f64 	%fd226, %fd224;
	setp.lt.f64 	%p62, %fd225, %fd226;
	mov.f64 	%fd342, %fd224;
	mov.u64 	%rd331, %rd161;
	@%p62 bra 	$L__BB6_172;
	setp.lt.f64 	%p63, %fd226, %fd225;
	mov.f64 	%fd342, %fd341;
	mov.u64 	%rd331, %rd330;
	@%p63 bra 	$L__BB6_172;
	setp.lt.s64 	%p64, %rd330, %rd161;
	selp.f64 	%fd342, %fd341, %fd224, %p64;
	min.s64 	%rd331, %rd330, %rd161;
$L__BB6_172:
	mov.b64 	%rd234, %fd342;
	mov.b64 	{%r111, %r116}, %rd234;
	mov.b32 	%r127, 8;
	mov.b32 	%r128, 31;
	mov.b32 	%r129, -1;
	// begin inline asm
	shfl.sync.down.b32 %r110, %r111, %r127, %r128, %r129;
	// end inline asm
	// begin inline asm
	shfl.sync.down.b32 %r115, %r116, %r127, %r128, %r129;
	// end inline asm
	mov.b64 	%rd235, {%r110, %r115};
	mov.b64 	%fd229, %rd235;
	mov.b64 	{%r121, %r126}, %rd331;
	// begin inline asm
	shfl.sync.down.b32 %r120, %r121, %r127, %r128, %r129;
	// end inline asm
	// begin inline asm
	shfl.sync.down.b32 %r125, %r126, %r127, %r128, %r129;
	// end inline asm
	mov.b64 	%rd164, {%r120, %r125};
	setp.gt.s32 	%p65, %r49, 23;
	mov.f64 	%fd343, %fd342;
	mov.u64 	%rd332, %rd331;
	@%p65 bra 	$L__BB6_176;
	abs.f64 	%fd230, %fd342;
	abs.f64 	%fd231, %fd229;
	setp.lt.f64 	%p66, %fd230, %fd231;
	mov.f64 	%fd343, %fd229;
	mov.u64 	%rd332, %rd164;
	@%p66 bra 	$L__BB6_176;
	setp.lt.f64 	%p67, %fd231, %fd230;
	mov.f64 	%fd343, %fd342;
	mov.u64 	%rd332, %rd331;
	@%p67 bra 	$L__BB6_176;
	setp.lt.s64 	%p68, %rd331, %rd164;
	selp.f64 	%fd343, %fd342, %fd229, %p68;
	min.s64 	%rd332, %rd331, %rd164;
$L__BB6_176:
	mov.b64 	%rd236, %fd343;
	mov.b64 	{%r131, %r136}, %rd236;
	mov.b32 	%r147, 16;
	mov.b32 	%r148, 31;
	mov.b32 	%r149, -1;
	// begin inline asm
	shfl.sync.down.b32 %r130, %r131, %r147, %r148, %r149;
	// end inline asm
	// begin inline asm
	shfl.sync.down.b32 %r135, %r136, %r147, %r148, %r149;
	// end inline asm
	mov.b64 	%rd237, {%r130, %r135};
	mov.b64 	%fd234, %rd237;
	mov.b64 	{%r141, %r146}, %rd332;
	// begin inline asm
	shfl.sync.down.b32 %r140, %r141, %r147, %r148, %r149;
	// end inline asm
	// begin inline asm
	shfl.sync.down.b32 %r145, %r146, %r147, %r148, %r149;
	// end inline asm
	mov.b64 	%rd167, {%r140, %r145};
	setp.gt.s32 	%p69, %r49, 15;
	mov.f64 	%fd351, %fd343;
	mov.u64 	%rd340, %rd332;
	@%p69 bra 	$L__BB6_180;
	abs.f64 	%fd235, %fd343;
	abs.f64 	%fd236, %fd234;
	setp.lt.f64 	%p70, %fd235, %fd236;
	mov.f64 	%fd351, %fd234;
	mov.u64 	%rd340, %rd167;
	@%p70 bra 	$L__BB6_180;
	setp.lt.f64 	%p71, %fd236, %fd235;
	mov.f64 	%fd351, %fd343;
	mov.u64 	%rd340, %rd332;
	@%p71 bra 	$L__BB6_180;
	setp.lt.s64 	%p72, %rd332, %rd167;
	selp.f64 	%fd351, %fd343, %fd234, %p72;
	min.s64 	%rd340, %rd332, %rd167;
$L__BB6_180:
	setp.ne.s32 	%p73, %r49, 0;
	@%p73 bra 	$L__BB6_182;
	shr.u32 	%r150, %r18, 1;
	and.b32  	%r151, %r150, 496;
	mov.u32 	%r152, _ZN6thrust24THRUST_300001_SM_1000_NS8cuda_cub4core6detail5shmemE;
	add.s32 	%r153, %r152, %r151;
	st.shared.f64 	[%r153+8], %fd351;
	st.shared.u64 	[%r153+16], %rd340;
$L__BB6_182:
	bar.sync 	0;
	setp.ne.s32 	%p74, %r18, 0;
	@%p74 bra 	$L__BB6_204;
	ld.shared.f64 	%fd239, [_ZN6thrust24THRUST_300001_SM_1000_NS8cuda_cub4core6detail5shmemE+24];
	ld.shared.u64 	%rd170, [_ZN6thrust24THRUST_300001_SM_1000_NS8cuda_cub4core6detail5shmemE+32];
	abs.f64 	%fd240, %fd351;
	abs.f64 	%fd241, %fd239;
	setp.lt.f64 	%p75, %fd240, %fd241;
	mov.f64 	%fd345, %fd239;
	mov.u64 	%rd334, %rd170;
	@%p75 bra 	$L__BB6_186;
	setp.lt.f64 	%p76, %fd241, %fd240;
	mov.f64 	%fd345, %fd351;
	mov.u64 	%rd334, %rd340;
	@%p76 bra 	$L__BB6_186;
	setp.lt.s64 	%p77, %rd340, %rd170;
	selp.f64 	%fd345, %fd351, %fd239, %p77;
	min.s64 	%rd334, %rd340, %rd170;
$L__BB6_186:
	ld.shared.f64 	%fd244, [_ZN6thrust24THRUST_300001_SM_1000_NS8cuda_cub4core6detail5shmemE+40];
	ld.shared.u64 	%rd173, [_ZN6thrust24THRUST_300001_SM_1000_NS8cuda_cub4core6detail5shmemE+48];
	abs.f64 	%fd245, %fd345;
	abs.f64 	%fd246, %fd244;
	setp.lt.f64 	%p78, %fd245, %fd246;
	mov.f64 	%fd346, %fd244;
	mov.u64 	%rd335, %rd173;
	@%p78 bra 	$L__BB6_189;
	setp.lt.f64 	%p79, %fd246, %fd245;
	mov.f64 	%fd346, %fd345;
	mov.u64 	%rd335, %rd334;
	@%p79 bra 	$L__BB6_189;
	setp.lt.s64 	%p80, %rd334, %rd173;
	selp.f64 	%fd346, %fd345, %fd244, %p80;
	min.s64 	%rd335, %rd334, %rd173;
$L__BB6_189:
	ld.shared.f64 	%fd249, [_ZN6thrust24THRUST_300001_SM_1000_NS8cuda_cub4core6detail5shmemE+56];
	ld.shared.u64 	%rd176, [_ZN6thrust24THRUST_300001_SM_1000_NS8cuda_cub4core6detail5shmemE+64];
	abs.f64 	%fd250, %fd346;
	abs.f64 	%fd251, %fd249;
	setp.lt.f64 	%p81, %fd250, %fd251;
	mov.f64 	%fd347, %fd249;
	mov.u64 	%rd336, %rd176;
	@%p81 bra 	$L__BB6_192;
	setp.lt.f64 	%p82, %fd251, %fd250;
	mov.f64 	%fd347, %fd346;
	mov.u64 	%rd336, %rd335;
	@%p82 bra 	$L__BB6_192;
	setp.lt.s64 	%p83, %rd335, %rd176;
	selp.f64 	%fd347, %fd346, %fd249, %p83;
	min.s64 	%rd336, %rd335, %rd176;
$L__BB6_192:
	ld.shared.f64 	%fd254, [_ZN6thrust24THRUST_300001_SM_1000_NS8cuda_cub4core6detail5shmemE+72];
	ld.shared.u64 	%rd179, [_ZN6thrust24THRUST_300001_SM_1000_NS8cuda_cub4core6detail5shmemE+80];
	abs.f64 	%fd255, %fd347;
	abs.f64 	%fd256, %fd254;
	setp.lt.f64 	%p84, %fd255, %fd256;
	mov.f64 	%fd348, %fd254;
	mov.u64 	%rd337, %rd179;
	@%p84 bra 	$L__BB6_195;
	setp.lt.f64 	%p85, %fd256, %fd255;
	mov.f64 	%fd348, %fd347;
	mov.u64 	%rd337, %rd336;
	@%p85 bra 	$L__BB6_195;
	setp.lt.s64 	%p86, %rd336, %rd179;
	selp.f64 	%fd348, %fd347, %fd254, %p86;
	min.s64 	%rd337, %rd336, %rd179;
$L__BB6_195:
	ld.shared.f64 	%fd259, [_ZN6thrust24THRUST_300001_SM_1000_NS8cuda_cub4core6detail5shmemE+88];
	ld.shared.u64 	%rd182, [_ZN6thrust24THRUST_300001_SM_1000_NS8cuda_cub4core6detail5shmemE+96];
	abs.f64 	%fd260, %fd348;
	abs.f64 	%fd261, %fd259;
	setp.lt.f64 	%p87, %fd260, %fd261;
	mov.f64 	%fd349, %fd259;
	mov.u64 	%rd338, %rd182;
	@%p87 bra 	$L__BB6_198;
	setp.lt.f64 	%p88, %fd261, %fd260;
	mov.f64 	%fd349, %fd348;
	mov.u64 	%rd338, %rd337;
	@%p88 bra 	$L__BB6_198;
	setp.lt.s64 	%p89, %rd337, %rd182;
	selp.f64 	%fd349, %fd348, %fd259, %p89;
	min.s64 	%rd338, %rd337, %rd182;
$L__BB6_198:
	ld.shared.f64 	%fd264, [_ZN6thrust24THRUST_300001_SM_1000_NS8cuda_cub4core6detail5shmemE+104];
	ld.shared.u64 	%rd185, [_ZN6thrust24THRUST_300001_SM_1000_NS8cuda_cub4core6detail5shmemE+112];
	abs.f64 	%fd265, %fd349;
	abs.f64 	%fd266, %fd264;
	setp.lt.f64 	%p90, %fd265, %fd266;
	mov.f64 	%fd350, %fd264;
	mov.u64 	%rd339, %rd185;
	@%p90 bra 	$L__BB6_201;
	setp.lt.f64 	%p91, %fd266, %fd265;
	mov.f64 	%fd350, %fd349;
	mov.u64 	%rd339, %rd338;
	@%p91 bra 	$L__BB6_201;
	setp.lt.s64 	%p92, %rd338, %rd185;
	selp.f64 	%fd350, %fd349, %fd264, %p92;
	min.s64 	%rd339, %rd338, %rd185;
$L__BB6_201:
	ld.shared.f64 	%fd269, [_ZN6thrust24THRUST_300001_SM_1000_NS8cuda_cub4core6detail5shmemE+120];
	ld.shared.u64 	%rd188, [_ZN6thrust24THRUST_300001_SM_1000_NS8cuda_cub4core6detail5shmemE+128];
	abs.f64 	%fd270, %fd350;
	abs.f64 	%fd271, %fd269;
	setp.lt.f64 	%p93, %fd270, %fd271;
	mov.u64 	%rd340, %rd188;
	mov.f64 	%fd351, %fd269;
	@%p93 bra 	$L__BB6_204;
	setp.lt.f64 	%p94, %fd271, %fd270;
	mov.u64 	%rd340, %rd339;
	mov.f64 	%fd351, %fd350;
	@%p94 bra 	$L__BB6_204;
	setp.lt.s64 	%p95, %rd339, %rd188;
	selp.f64 	%fd351, %fd350, %fd269, %p95;
	min.s64 	%rd340, %rd339, %rd188;
$L__BB6_204:
	mov.u32 	%r381, %tid.x;
	setp.ne.s32 	%p212, %r381, 0;
	@%p212 bra 	$L__BB6_206;
	ld.param.u64 	%rd271, [_ZN6thrust24THRUST_300001_SM_1000_NS8cuda_cub4core6detail13_kernel_agentINS1_8__reduce11ReduceAgentINS0_12zip_iteratorIN4cuda3std3__45tupleIJNS0_10device_ptrIdEENS0_17counting_iteratorIlNS0_11use_defaultESF_SF_EEEEEEEPNSB_IJdlEEESJ_lNS1_9__extrema9arg_max_fIdl4cmprEEEEJSI_SK_lSO_EEEvDpT0__param_1];
	cvta.to.global.u64 	%rd270, %rd271;
	st.global.f64 	[%rd270], %fd351;
	st.global.u64 	[%rd270+8], %rd340;
$L__BB6_206:
	ret;

}
	// .globl	_ZN6thrust24THRUST_300001_SM_1000_NS8cuda_cub4core6detail13_kernel_agentINS1_8__reduce11ReduceAgentINS0_12zip_iteratorIN4cuda3std3__45tupleIJNS0_10device_ptrIdEENS0_17counting_iteratorIlNS0_11use_defaultESF_SF_EEEEEEEPNSB_IJdlEEESJ_lNS1_9__extrema9arg_max_fIdl4cmprEEEEJSI_SK_lN3cub18CUB_300001_SM_100013GridEvenShareIlEENSR_9GridQueueIyEESO_EEEvDpT0_
.visible .entry _ZN6thrust24THRUST_300001_SM_1000_NS8cuda_cub4core6detail13_kernel_agentINS1_8__reduce11ReduceAgentINS0_12zip_iteratorIN4cuda3std3__45tupleIJNS0_10device_ptrIdEENS0_17counting_iteratorIlNS0_11use_defaultESF_SF_EEEEEEEPNSB_IJdlEEESJ_lNS1_9__extrema9arg_max_fIdl4cmprEEEEJSI_SK_lN3cub18CUB_300001_SM_100013GridEvenShareIlEENSR_9GridQueueIyEESO_EEEvDpT0_(
	.param .align 8 .b8 _ZN6thrust24THRUST_300001_SM_1000_NS8cuda_cub4core6detail13_kernel_agentINS1_8__reduce11ReduceAgentINS0_12zip_iteratorIN4cuda3std3__45tupleIJNS0_10device_ptrIdEENS0_17counting_iteratorIlNS0_11use_defaultESF_SF_EEEEEEEPNSB_IJdlEEESJ_lNS1_9__extrema9arg_max_fIdl4cmprEEEEJSI_SK_lN3cub18CUB_300001_SM_100013GridEvenShareIlEENSR_9GridQueueIyEESO_EEEvDpT0__param_0[16],
	.param .u64 .ptr .align 1 _ZN6thrust24THRUST_300001_SM_1000_NS8cuda_cub4core6detail13_kernel_agentINS1_8__reduce11ReduceAgentINS0_12zip_iteratorIN4cuda3std3__45tupleIJNS0_10device_ptrIdEENS0_17counting_iteratorIlNS0_11use_defaultESF_SF_EEEEEEEPNSB_IJdlEEESJ_lNS1_9__extrema9arg_max_fIdl4cmprEEEEJSI_SK_lN3cub18CUB_300001_SM_100013GridEvenShareIlEENSR_9GridQueueIyEESO_EEEvDpT0__param_1,
	.param .u64 _ZN6thrust24THRUST_300001_SM_1000_NS8cuda_cub4core6detail13_kernel_agentINS1_8__reduce11ReduceAgentINS0_12zip_iteratorIN4cuda3std3__45tupleIJNS0_10device_ptrIdEENS0_17counting_iteratorIlNS0_11use_defaultESF_SF_EEEEEEEPNSB_IJdlEEESJ_lNS1_9__extrema9arg_max_fIdl4cmprEEEEJSI_SK_lN3cub18CUB_300001_SM_100013GridEvenShareIlEENSR_9GridQueueIyEESO_EEEvDpT0__param_2,
	.param .align 8 .b8 _ZN6thrust24THRUST_300001_SM_1000_NS8cuda_cub4core6detail13_kernel_agentINS1_8__reduce11ReduceAgentINS0_12zip_iteratorIN4cuda3std3__45tupleIJNS0_10device_ptrIdEENS0_17counting_iteratorIlNS0_11use_defaultESF_SF_EEEEEEEPNSB_IJdlEEESJ_lNS1_9__extrema9arg_max_fIdl4cmprEEEEJSI_SK_lN3cub18CUB_300001_SM_100013GridEvenShareIlEENSR_9GridQueueIyEESO_EEEvDpT0__param_3[72],
	.param .align 8 .b8 _ZN6thrust24THRUST_300001_SM_1000_NS8cuda_cub4core6detail13_kernel_agentINS1_8__reduce11ReduceAgentINS0_12zip_iteratorIN4cuda3std3__45tupleIJNS0_10device_ptrIdEENS0_17counting_iteratorIlNS0_11use_defaultESF_SF_EEEEEEEPNSB_IJdlEEESJ_lNS1_9__extrema9arg_max_fIdl4cmprEEEEJSI_SK_lN3cub18CUB_300001_SM_100013GridEvenShareIlEENSR_9GridQueueIyEESO_EEEvDpT0__param_4[8],
	.param .align 1 .b8 _ZN6thrust24THRUST_300001_SM_1000_NS8cuda_cub4core6detail13_kernel_agentINS1_8__reduce11ReduceAgentINS0_12zip_iteratorIN4cuda3std3__45tupleIJNS0_10device_ptrIdEENS0_17counting_iteratorIlNS0_11use_defaultESF_SF_EEEEEEEPNSB_IJdlEEESJ_lNS1_9__extrema9arg_max_fIdl4cmprEEEEJSI_SK_lN3cub18CUB_300001_SM_100013GridEvenShareIlEENSR_9GridQueueIyEESO_EEEvDpT0__param_5[1]
)
.maxntid 256
{
	.reg .pred 	%p<215>;
	.reg .b32 	%r<399>;
	.reg .b64 	%rd<356>;
	.reg .b64 	%fd<352>;

	ld.param.u64 	%rd196, [_ZN6thrust24THRUST_300001_SM_1000_NS8cuda_cub4core6detail13_kernel_agentINS1_8__reduce11ReduceAgentINS0_12zip_iteratorIN4cuda3std3__45tupleIJNS0_10device_ptrIdEENS0_17counting_iteratorIlNS0_11use_defaultESF_SF_EEEEEEEPNSB_IJdlEEESJ_lNS1_9__extrema9arg_max_fIdl4cmprEEEEJSI_SK_lN3cub18CUB_300001_SM_100013GridEvenShareIlEENSR_9GridQueueIyEESO_EEEvDpT0__param_0+8];
	ld.param.u64 	%rd195, [_ZN6thrust24THRUST_300001_SM_1000_NS8cuda_cub4core6detail13_kernel_agentINS1_8__reduce11ReduceAgentINS0_12zip_iteratorIN4cuda3std3__45tupleIJNS0_10device_ptrIdEENS0_17counting_iteratorIlNS0_11use_defaultESF_SF_EEEEEEEPNSB_IJdlEEESJ_lNS1_9__extrema9arg_max_fIdl4cmprEEEEJSI_SK_lN3cub18CUB_300001_SM_100013GridEvenShareIlEENSR_9GridQueueIyEESO_EEEvDpT0__param_0];
	ld.param.u64 	%rd199, [_ZN6thrust24THRUST_300001_SM_1000_NS8cuda_cub4core6detail13_kernel_agentINS1_8__reduce11ReduceAgentINS0_12zip_iteratorIN4cuda3std3__45tupleIJNS0_10device_ptrIdEENS0_17counting_iteratorIlNS0_11use_defaultESF_SF_EEEEEEEPNSB_IJdlEEESJ_lNS1_9__extrema9arg_max_fIdl4cmprEEEEJSI_SK_lN3cub18CUB_300001_SM_100013GridEvenShareIlEENSR_9GridQueueIyEESO_EEEvDpT0__param_4];
	ld.param.u64 	%rd198, [_ZN6thrust24THRUST_300001_SM_1000_NS8cuda_cub4core6detail13_kernel_agentINS1_8__reduce11ReduceAgentINS0_12zip_iteratorIN4cuda3std3__45tupleIJNS0_10device_ptrIdEENS0_17counting_iteratorIlNS0_11use_defaultESF_SF_EEEEEEEPNSB_IJdlEEESJ_lNS1_9__extrema9arg_max_fIdl4cmprEEEEJSI_SK_lN3cub18CUB_300001_SM_100013GridEvenShareIlEENSR_9GridQueueIyEESO_EEEvDpT0__param_2];
	cvta.to.global.u64 	%rd1, %rd199;
	cvta.to.global.u64 	%rd2, %rd195;
	mov.u32 	%r1, %ctaid.x;
	mul.lo.s32 	%r33, %r1, 1280;
	cvt.u64.u32 	%rd4, %r33;
	mov.u32 	%r34, %nctaid.x;
	mul.lo.s32 	%r35, %r34, 1280;
	cvt.u64.u32 	%rd5, %r35;
	add.s64 	%rd200, %rd4, 1280;
	setp.le.s64 	%p1, %rd200, %rd198;
	@%p1 bra 	$L__BB7_121;
	cvt.u32.u64 	%r159, %rd4;
	cvt.u32.u64 	%r2, %rd198;
	sub.s32 	%r3, %r2, %r159;
	mov.u32 	%r4, %tid.x;
	setp.ge.s32 	%p98, %r4, %r3;
	mov.f64 	%fd298, 0d0000000000000000;
	mov.b64 	%rd298, 0;
	mov.u32 	%r393, %r4;
	@%p98 bra 	$L__BB7_3;
	cvt.u64.u32 	%rd246, %r4;
	add.s64 	%rd247, %rd4, %rd246;
	shl.b64 	%rd248, %rd247, 3;
	add.s64 	%rd249, %rd2, %rd248;
	add.s64 	%rd298, %rd196, %rd247;
	ld.global.f64 	%fd298, [%rd249];
	add.s32 	%r393, %r4, 256;
$L__BB7_3:
	setp.ge.s32 	%p99, %r393, %r3;
	@%p99 bra 	$L__BB7_25;
	not.b32 	%r161, %r393;
	add.s32 	%r162, %r161, %r2;
	sub.s32 	%r7, %r162, %r159;
	and.b32  	%r163, %r7, 768;
	setp.eq.s32 	%p100, %r163, 768;
	@%p100 bra 	$L__BB7_10;
	cvt.u64.u32 	%rd251, %r393;
	add.s64 	%rd252, %rd251, %rd4;
	add.s64 	%rd289, %rd252, %rd196;
	shl.b64 	%rd253, %rd252, 3;
	add.s64 	%rd288, %rd2, %rd253;
	shr.u32 	%r164, %r7, 8;
	add.s32 	%r165, %r164, 1;
	and.b32  	%r166, %r165, 3;
	neg.s32 	%r391, %r166;
$L__BB7_6:
	.pragma "nounroll";
	mov.u64 	%rd12, %rd298;
	mov.f64 	%fd3, %fd298;
	ld.global.f64 	%fd4, [%rd288];
	abs.f64 	%fd5, %fd3;
	abs.f64 	%fd6, %fd4;
	setp.lt.f64 	%p101, %fd5, %fd6;
	mov.u64 	%rd298, %rd289;
	mov.f64 	%fd298, %fd4;
	@%p101 bra 	$L__BB7_9;
	setp.lt.f64 	%p102, %fd6, %fd5;
	mov.u64 	%rd298, %rd12;
	mov.f64 	%fd298, %fd3;
	@%p102 bra 	$L__BB7_9;
	setp.lt.s64 	%p103, %rd12, %rd289;
	min.s64 	%rd298, %rd12, %rd289;
	selp.f64 	%fd298, %fd3, %fd4, %p103;
$L__BB7_9:
	add.s32 	%r393, %r393, 256;
	add.s64 	%rd289, %rd289, 256;
	add.s64 	%rd288, %rd288, 2048;
	add.s32 	%r391, %r391, 1;
	setp.ne.s32 	%p104, %r391, 0;
	@%p104 bra 	$L__BB7_6;
$L__BB7_10:
	setp.lt.u32 	%p105, %r7, 768;
	@%p105 bra 	$L__BB7_25;
	add.s32 	%r394, %r393, 512;
$L__BB7_12:
	mov.u32 	%r15, %r394;
	add.s32 	%r167, %r15, -512;
	cvt.s64.s32 	%rd254, %r167;
	add.s64 	%rd255, %rd254, %rd4;
	shl.b64 	%rd256, %rd255, 3;
	add.s64 	%rd20, %rd2, %rd256;
	add.s64 	%rd21, %rd255, %rd196;
	ld.global.f64 	%fd12, [%rd20];
	abs.f64 	%fd13, %fd298;
	abs.f64 	%fd14, %fd12;
	setp.lt.f64 	%p106, %fd13, %fd14;
	mov.u64 	%rd295, %rd21;
	mov.f64 	%fd295, %fd12;
	@%p106 bra 	$L__BB7_15;
	setp.lt.f64 	%p107, %fd14, %fd13;
	mov.u64 	%rd295, %rd298;
	mov.f64 	%fd295, %fd298;
	@%p107 bra 	$L__BB7_15;
	setp.lt.s64 	%p108, %rd298, %rd21;
	min.s64 	%rd295, %rd298, %rd21;
	selp.f64 	%fd295, %fd298, %fd12, %p108;
$L__BB7_15:
	add.s32 	%r168, %r15, -256;
	cvt.s64.s32 	%rd257, %r168;
	add.s64 	%rd258, %rd257, %rd4;
	add.s64 	%rd24, %rd258, %rd196;
	ld.global.f64 	%fd17, [%rd20+2048];
	abs.f64 	%fd18, %fd295;
	abs.f64 	%fd19, %fd17;
	setp.lt.f64 	%p109, %fd18, %fd19;
	mov.u64 	%rd296, %rd24;
	mov.f64 	%fd296, %fd17;
	@%p109 bra 	$L__BB7_18;
	setp.lt.f64 	%p110, %fd19, %fd18;
	mov.u64 	%rd296, %rd295;
	mov.f64 	%fd296, %fd295;
	@%p110 bra 	$L__BB7_18;
	setp.lt.s64 	%p111, %rd295, %rd24;
	min.s64 	%rd296, %rd295, %rd24;
	selp.f64 	%fd296, %fd295, %fd17, %p111;
$L__BB7_18:
	cvt.s64.s32 	%rd259, %r15;
	add.s64 	%rd260, %rd259, %rd4;
	add.s64 	%rd27, %rd260, %rd196;
	ld.global.f64 	%fd22, [%rd20+4096];
	abs.f64 	%fd23, %fd296;
	abs.f64 	%fd24, %fd22;
	setp.lt.f64 	%p112, %fd23, %fd24;
	mov.u64 	%rd297, %rd27;
	mov.f64 	%fd297, %fd22;
	@%p112 bra 	$L__BB7_21;
	setp.lt.f64 	%p113, %fd24, %fd23;
	mov.u64 	%rd297, %rd296;
	mov.f64 	%fd297, %fd296;
	@%p113 bra 	$L__BB7_21;
	setp.lt.s64 	%p114, %rd296, %rd27;
	min.s64 	%rd297, %rd296, %rd27;
	selp.f64 	%fd297, %fd296, %fd22, %p114;
$L__BB7_21:
	add.s32 	%r169, %r15, 256;
	cvt.s64.s32 	%rd261, %r169;
	add.s64 	%rd262, %rd261, %rd4;
	add.s64 	%rd30, %rd262, %rd196;
	ld.global.f64 	%fd27, [%rd20+6144];
	abs.f64 	%fd28, %fd297;
	abs.f64 	%fd29, %fd27;
	setp.lt.f64 	%p115, %fd28, %fd29;
	mov.u64 	%rd298, %rd30;
	mov.f64 	%fd298, %fd27;
	@%p115 bra 	$L__BB7_24;
	setp.lt.f64 	%p116, %fd29, %fd28;
	mov.u64 	%rd298, %rd297;
	mov.f64 	%fd298, %fd297;
	@%p116 bra 	$L__BB7_24;
	setp.lt.s64 	%p117, %rd297, %rd30;
	min.s64 	%rd298, %rd297, %rd30;
	selp.f64 	%fd298, %fd297, %fd27, %p117;
$L__BB7_24:
	add.s32 	%r394, %r15, 1024;
	add.s32 	%r170, %r15, 512;
	setp.lt.s32 	%p118, %r170, %r3;
	@%p118 bra 	$L__BB7_12;
$L__BB7_25:
	setp.lt.s32 	%p119, %r3, 256;
	@%p119 bra 	$L__BB7_70;
	// begin inline asm
	mov.u32 %r284, %laneid;
	// end inline asm
	mov.b64 	%rd273, %fd298;
	mov.b64 	{%r286, %r291}, %rd273;
	mov.b32 	%r302, 1;
	mov.b32 	%r303, 31;
	mov.b32 	%r304, -1;
	// begin inline asm
	shfl.sync.down.b32 %r285, %r286, %r302, %r303, %r304;
	// end inline asm
	// begin inline asm
	shfl.sync.down.b32 %r290, %r291, %r302, %r303, %r304;
	// end inline asm
	mov.b64 	%rd274, {%r285, %r290};
	mov.b64 	%fd33, %rd274;
	mov.b64 	{%r296, %r301}, %rd298;
	// begin inline asm
	shfl.sync.down.b32 %r295, %r296, %r302, %r303, %r304;
	// end inline asm
	// begin inline asm
	shfl.sync.down.b32 %r300, %r301, %r302, %r303, %r304;
	// end inline asm
	mov.b64 	%rd34, {%r295, %r300};
	setp.gt.s32 	%p171, %r284, 30;
	mov.u64 	%rd300, %rd298;
	mov.f64 	%fd300, %fd298;
	@%p171 bra 	$L__BB7_30;
	abs.f64 	%fd34, %fd298;
	abs.f64 	%fd35, %fd33;
	setp.lt.f64 	%p172, %fd34, %fd35;
	mov.u64 	%rd300, %rd34;
	mov.f64 	%fd300, %fd33;
	@%p172 bra 	$L__BB7_30;
	setp.lt.f64 	%p173, %fd35, %fd34;
	mov.u64 	%rd300, %rd298;
	mov.f64 	%fd300, %fd298;
	@%p173 bra 	$L__BB7_30;
	setp.lt.s64 	%p174, %rd298, %rd34;
	min.s64 	%rd300, %rd298, %rd34;
	selp.f64 	%fd300, %fd298, %fd33, %p174;
$L__BB7_30:
	mov.b64 	%rd275, %fd300;
	mov.b64 	{%r306, %r311}, %rd275;
	mov.b32 	%r322, 2;
	mov.b32 	%r323, 31;
	mov.b32 	%r324, -1;
	// begin inline asm
	shfl.sync.down.b32 %r305, %r306, %r322, %r323, %r324;
	// end inline asm
	// begin inline asm
	shfl.sync.down.b32 %r310, %r311, %r322, %r323, %r324;
	// end inline asm
	mov.b64 	%rd276, {%r305, %r310};
	mov.b64 	%fd38, %rd276;
	mov.b64 	{%r316, %r321}, %rd300;
	// begin inline asm
	shfl.sync.down.b32 %r315, %r316, %r322, %r323, %r324;
	// end inline asm
	// begin inline asm
	shfl.sync.down.b32 %r320, %r321, %r322, %r323, %r324;
	// end inline asm
	mov.b64 	%rd37, {%r315, %r320};
	setp.gt.s32 	%p175, %r284, 29;
	mov.u64 	%rd301, %rd300;
	mov.f64 	%fd301, %fd300;
	@%p175 bra 	$L__BB7_34;
	abs.f64 	%fd39, %fd300;
	abs.f64 	%fd40, %fd38;
	setp.lt.f64 	%p176, %fd39, %fd40;
	mov.u64 	%rd301, %rd37;
	mov.f64 	%fd301, %fd38;
	@%p176 bra 	$L__BB7_34;
	setp.lt.f64 	%p177, %fd40, %fd39;
	mov.u64 	%rd301, %rd300;
	mov.f64 	%fd301, %fd300;
	@%p177 bra 	$L__BB7_34;
	setp.lt.s64 	%p178, %rd300, %rd37;
	min.s64 	%rd301, %rd300, %rd37;
	selp.f64 	%fd301, %fd300, %fd38, %p178;
$L__BB7_34:
	mov.b64 	%rd277, %fd301;
	mov.b64 	{%r326, %r331}, %rd277;
	mov.b32 	%r342, 4;
	mov.b32 	%r343, 31;
	mov.b32 	%r344, -1;
	// begin inline asm
	shfl.sync.down.b32 %r325, %r326, %r342, %r343, %r344;
	// end inline asm
	// begin inline asm
	shfl.sync.down.b32 %r330, %r331, %r342, %r343, %r344;
	// end inline asm
	mov.b64 	%rd278, {%r325, %r330};
	mov.b64 	%fd43, %rd278;
	mov.b64 	{%r336, %r341}, %rd301;
	// begin inline asm
	shfl.sync.down.b32 %r335, %r336, %r342, %r343, %r344;
	// end inline asm
	// begin inline asm
	shfl.sync.down.b32 %r340, %r341, %r342, %r343, %r344;
	// end inline asm
	mov.b64 	%rd40, {%r335, %r340};
	setp.gt.s32 	%p179, %r284, 27;
	mov.u64 	%rd302, %rd301;
	mov.f64 	%fd302, %fd301;
	@%p179 bra 	$L__BB7_38;
	abs.f64 	%fd44, %fd301;
	abs.f64 	%fd45, %fd43;
	setp.lt.f64 	%p180, %fd44, %fd45;
	mov.u64 	%rd302, %rd40;
	mov.f64 	%fd302, %fd43;
	@%p180 bra 	$L__BB7_38;
	setp.lt.f64 	%p181, %fd45, %fd44;
	mov.u64 	%rd302, %rd301;
	mov.f64 	%fd302, %fd301;
	@%p181 bra 	$L__BB7_38;
	setp.lt.s64 	%p182, %rd301, %rd40;
	min.s64 	%rd302, %rd301, %rd40;
	selp.f64 	%fd302, %fd301, %fd43, %p182;
$L__BB7_38:
	mov.b64 	%rd279, %fd302;
	mov.b64 	{%r346, %r351}, %rd279;
	mov.b32 	%r362, 8;
	mov.b32 	%r363, 31;
	mov.b32 	%r364, -1;
	// begin inline asm
	shfl.sync.down.b32 %r345, %r346, %r362, %r363, %r364;
	// end inline asm
	// begin inline asm
	shfl.sync.down.b32 %r350, %r351, %r362, %r363, %r364;
	// end inline asm
	mov.b64 	%rd280, {%r345, %r350};
	mov.b64 	%fd48, %rd280;
	mov.b64 	{%r356, %r361}, %rd302;
	// begin inline asm
	shfl.sync.down.b32 %r355, %r356, %r362, %r363, %r364;
	// end inline asm
	// begin inline asm
	shfl.sync.down.b32 %r360, %r361, %r362, %r363, %r364;
	// end inline asm
	mov.b64 	%rd43, {%r355, %r360};
	setp.gt.s32 	%p183, %r284, 23;
	mov.u64 	%rd303, %rd302;
	mov.f64 	%fd303, %fd302;
	@%p183 bra 	$L__BB7_42;
	abs.f64 	%fd49, %fd302;
	abs.f64 	%fd50, %fd48;
	setp.lt.f64 	%p184, %fd49, %fd50;
	mov.u64 	%rd303, %rd43;
	mov.f64 	%fd303, %fd48;
	@%p184 bra 	$L__BB7_42;
	setp.lt.f64 	%p185, %fd50, %fd49;
	mov.u64 	%rd303, %rd302;
	mov.f64 	%fd303, %fd302;
	@%p185 bra 	$L__BB7_42;
	setp.lt.s64 	%p186, %rd302, %rd43;
	min.s64 	%rd303, %rd302, %rd43;
	selp.f64 	%fd303, %fd302, %fd48, %p186;
$L__BB7_42:
	mov.b64 	%rd281, %fd303;
	mov.b64 	{%r366, %r371}, %rd281;
	mov.b32 	%r382, 16;
	mov.b32 	%r383, 31;
	mov.b32 	%r384, -1;
	// begin inline asm
	shfl.sync.down.b32 %r365, %r366, %r382, %r383, %r384;
	// end inline asm
	// begin inline asm
	shfl.sync.down.b32 %r370, %r371, %r382, %r383, %r384;
	// end inline asm
	mov.b64 	%rd282, {%r365, %r370};
	mov.b64 	%fd53, %rd282;
	mov.b64 	{%r376, %r381}, %rd303;
	// begin inline asm
	shfl.sync.down.b32 %r375, %r376, %r382, %r383, %r384;
	// end inline asm
	// begin inline asm
	shfl.sync.down.b32 %r380, %r381, %r382, %r383, %r384;
	// end inline asm
	mov.b64 	%rd46, {%r375, %r380};
	setp.gt.s32 	%p187, %r284, 15;
	mov.u64 	%rd355, %rd303;
	mov.f64 	%fd351, %fd303;
	@%p187 bra 	$L__BB7_46;
	abs.f64 	%fd54, %fd303;
	abs.f64 	%fd55, %fd53;
	setp.lt.f64 	%p188, %fd54, %fd55;
	mov.u64 	%rd355, %rd46;
	mov.f64 	%fd351, %fd53;
	@%p188 bra 	$L__BB7_46;
	setp.lt.f64 	%p189, %fd55, %fd54;
	mov.u64 	%rd355, %rd303;
	mov.f64 	%fd351, %fd303;
	@%p189 bra 	$L__BB7_46;
	setp.lt.s64 	%p190, %rd303, %rd46;
	min.s64 	%rd355, %rd303, %rd46;
	selp.f64 	%fd351, %fd303, %fd53, %p190;
$L__BB7_46:
	setp.ne.s32 	%p191, %r284, 0;
	@%p191 bra 	$L__BB7_48;
	shr.u32 	%r385, %r4, 1;
	and.b32  	%r386, %r385, 496;
	mov.u32 	%r387, _ZN6thrust24THRUST_300001_SM_1000_NS8cuda_cub4core6detail5shmemE;
	add.s32 	%r388, %r387, %r386;
	st.shared.f64 	[%r388+8], %fd351;
	st.shared.u64 	[%r388+16], %rd355;
$L__BB7_48:
	bar.sync 	0;
	setp.ne.s32 	%p192, %r4, 0;
	@%p192 bra 	$L__BB7_208;
	ld.shared.f64 	%fd58, [_ZN6thrust24THRUST_300001_SM_1000_NS8cuda_cub4core6detail5shmemE+24];
	ld.shared.u64 	%rd49, [_ZN6thrust24THRUST_300001_SM_1000_NS8cuda_cub4core6detail5shmemE+32];
	abs.f64 	%fd59, %fd351;
	abs.f64 	%fd60, %fd58;
	setp.lt.f64 	%p193, %fd59, %fd60;
	mov.u64 	%rd305, %rd49;
	mov.f64 	%fd305, %fd58;
	@%p193 bra 	$L__BB7_52;
	setp.lt.f64 	%p194, %fd60, %fd59;
	mov.u64 	%rd305, %rd355;
	mov.f64 	%fd305, %fd351;
	@%p194 bra 	$L__BB7_52;
	setp.lt.s64 	%p195, %rd355, %rd49;
	min.s64 	%rd305, %rd355, %rd49;
	selp.f64 	%fd305, %fd351, %fd58, %p195;
$L__BB7_52:
	ld.shared.f64 	%fd63, [_ZN6thrust24THRUST_300001_SM_1000_NS8cuda_cub4core6detail5shmemE+40];
	ld.shared.u64 	%rd52, [_ZN6thrust24THRUST_300001_SM_1000_NS8cuda_cub4core6detail5shmemE+48];
	abs.f64 	%fd64, %fd305;
	abs.f64 	%fd65, %fd63;
	setp.lt.f64 	%p196, %fd64, %fd65;
	mov.u64 	%rd306, %rd52;
	mov.f64 	%fd306, %fd63;
	@%p196 bra 	$L__BB7_55;
	setp.lt.f64 	%p197, %fd65, %fd64;
	mov.u64 	%rd306, %rd305;
	mov.f64 	%fd306, %fd305;
	@%p197 bra 	$L__BB7_55;
	setp.lt.s64 	%p198, %rd305, %rd52;
	min.s64 	%rd306, %rd305, %rd52;
	selp.f64 	%fd306, %fd305, %fd63, %p198;
$L__BB7_55:
	ld.shared.f64 	%fd68, [_ZN6thrust24THRUST_300001_SM_1000_NS8cuda_cub4core6detail5shmemE+56];
	ld.shared.u64 	%rd55, [_ZN6thrust24THRUST_300001_SM_1000_NS8cuda_cub4core6detail5shmemE+64];
	abs.f64 	%fd69, %fd306;
	abs.f64 	%fd70, %fd68;
	setp.lt.f64 	%p199, %fd69, %fd70;
	mov.u64 	%rd307, %rd55;
	mov.f64 	%fd307, %fd68;
	@%p199 bra 	$L__BB7_58;
	setp.lt.f64 	%p200, %fd70, %fd69;
	mov.u64 	%rd307, %rd306;
	mov.f64 	%fd307, %fd306;
	@%p200 bra 	$L__BB7_58;
	setp.lt.s64 	%p201, %rd306, %rd55;
	min.s64 	%rd307, %rd306, %rd55;
	selp.f64 	%fd307, %fd306, %fd68, %p201;
$L__BB7_58:
	ld.shared.f64 	%fd73, [_ZN6thrust24THRUST_300001_SM_1000_NS8cuda_cub4core6detail5shmemE+72];
	ld.shared.u64 	%rd58, [_ZN6thrust24THRUST_300001_SM_1000_NS8cuda_cub4core6detail5shmemE+80];
	abs.f64 	%fd74, %fd307;
	abs.f64 	%fd75, %fd73;
	setp.lt.f64 	%p202, %fd74, %fd75;
	mov.u64 	%rd308, %rd58;
	mov.f64 	%fd308, %fd73;
	@%p202 bra 	$L__BB7_61;
	setp.lt.f64 	%p203, %fd75, %fd74;
	mov.u64 	%rd308, %rd307;
	mov.f64 	%fd308, %fd307;
	@%p203 bra 	$L__BB7_61;
	setp.lt.s64 	%p204, %rd307, %rd58;
	min.s64 	%rd308, %rd307, %rd58;
	selp.f64 	%fd308, %fd307, %fd73, %p204;
$L__BB7_61:
	ld.shared.f64 	%fd78, [_ZN6thrust24THRUST_300001_SM_1000_NS8cuda_cub4core6detail5shmemE+88];
	ld.shared.u64 	%rd61, [_ZN6thrust24THRUST_300001_SM_1000_NS8cuda_cub4core6detail5shmemE+96];
	abs.f64 	%fd79, %fd308;
	abs.f64 	%fd80, %fd78;
	setp.lt.f64 	%p205, %fd79, %fd80;
	mov.u64 	%rd309, %rd61;
	mov.f64 	%fd309, %fd78;
	@%p205 bra 	$L__BB7_64;
	setp.lt.f64 	%p206, %fd80, %fd79;
	mov.u64 	%rd309, %rd308;
	mov.f64 	%fd309, %fd308;
	@%p206 bra 	$L__BB7_64;
	setp.lt.s64 	%p207, %rd308, %rd61;
	min.s64 	%rd309, %rd308, %rd61;
	selp.f64 	%fd309, %fd308, %fd78, %p207;
$L__BB7_64:
	ld.shared.f64 	%fd83, [_ZN6thrust24THRUST_300001_SM_1000_NS8cuda_cub4core6detail5shmemE+104];
	ld.shared.u64 	%rd64, [_ZN6thrust24THRUST_300001_SM_1000_NS8cuda_cub4core6detail5shmemE+112];
	abs.f64 	%fd84, %fd309;
	abs.f64 	%fd85, %fd83;
	setp.lt.f64 	%p208, %fd84, %fd85;
	mov.u64 	%rd310, %rd64;
	mov.f64 	%fd310, %fd83;
	@%p208 bra 	$L__BB7_67;
	setp.lt.f64 	%p209, %fd85, %fd84;
	mov.u64 	%rd310, %rd309;
	mov.f64 	%fd310, %fd309;
	@%p209 bra 	$L__BB7_67;
	setp.lt.s64 	%p210, %rd309, %rd64;
	min.s64 	%rd310, %rd309, %rd64;
	selp.f64 	%fd310, %fd309, %fd83, %p210;
$L__BB7_67:
	ld.shared.f64 	%fd88, [_ZN6thrust24THRUST_300001_SM_1000_NS8cuda_cub4core6detail5shmemE+120];
	ld.shared.u64 	%rd67, [_ZN6thrust24THRUST_300001_SM_1000_NS8cuda_cub4core6detail5shmemE+128];
	abs.f64 	%fd89, %fd310;
	abs.f64 	%fd90, %fd88;
	setp.lt.f64 	%p211, %fd89, %fd90;
	mov.u64 	%rd355, %rd67;
	mov.f64 	%fd351, %fd88;
	@%p211 bra 	$L__BB7_208;
	setp.lt.f64 	%p212, %fd90, %fd89;
	mov.u64 	%rd355, %rd310;
	mov.f64 	%fd351, %fd310;
	@%p212 bra 	$L__BB7_208;
	setp.lt.s64 	%p213, %rd310, %rd67;
	min.s64 	%rd355, %rd310, %rd67;
	selp.f64 	%fd351, %fd310, %fd88, %p213;
	bra.uni 	$L__BB7_208;
$L__BB7_70:
	// begin inline asm
	mov.u32 %r171, %laneid;
	// end inline asm
	and.b32  	%r192, %r4, 992;
	add.s32 	%r193, %r192, 32;
	setp.gt.s32 	%p120, %r193, %r3;
	not.b32 	%r194, %r192;
	add.s32 	%r195, %r3, %r194;
	selp.b32 	%r190, %r195, 31, %p120;
	mov.b64 	%rd263, %fd298;
	mov.b64 	{%r173, %r178}, %rd263;
	mov.b32 	%r189, 1;
	mov.b32 	%r191, -1;
	// begin inline asm
	shfl.sync.down.b32 %r172, %r173, %r189, %r190, %r191;
	// end inline asm
	// begin inline asm
	shfl.sync.down.b32 %r177, %r178, %r189, %r190, %r191;
	// end inline asm
	mov.b64 	%rd264, {%r172, %r177};
	mov.b64 	%fd92, %rd264;
	mov.b64 	{%r183, %r188}, %rd298;
	// begin inline asm
	shfl.sync.down.b32 %r182, %r183, %r189, %r190, %r191;
	// end inline asm
	// begin inline asm
	shfl.sync.down.b32 %r187, %r188, %r189, %r190, %r191;
	// end inline asm
	mov.b64 	%rd69, {%r182, %r187};
	setp.ge.s32 	%p121, %r171, %r190;
	mov.u64 	%rd311, %rd298;
	mov.f64 	%fd311, %fd298;
	@%p121 bra 	$L__BB7_74;
	abs.f64 	%fd93, %fd298;
	abs.f64 	%fd94, %fd92;
	setp.lt.f64 	%p122, %fd93, %fd94;
	mov.u64 	%rd311, %rd69;
	mov.f64 	%fd311, %fd92;
	@%p122 bra 	$L__BB7_74;
	setp.lt.f64 	%p123, %fd94, %fd93;
	mov.u64 	%rd311, %rd298;
	mov.f64 	%fd311, %fd298;
	@%p123 bra 	$L__BB7_74;
	setp.lt.s64 	%p124, %rd298, %rd69;
	min.s64 	%rd311, %rd298, %rd69;
	selp.f64 	%fd311, %fd298, %fd92, %p124;
$L__BB7_74:
	mov.b64 	%rd265, %fd311;
	mov.b64 	{%r197, %r202}, %rd265;
	mov.b32 	%r213, 2;
	mov.b32 	%r215, -1;
	// begin inline asm
	shfl.sync.down.b32 %r196, %r197, %r213, %r190, %r215;
	// end inline asm
	// begin inline asm
	shfl.sync.down.b32 %r201, %r202, %r213, %r190, %r215;
	// end inline asm
	mov.b64 	%rd266, {%r196, %r201};
	mov.b64 	%fd97, %rd266;
	mov.b64 	{%r207, %r212}, %rd311;
	// begin inline asm
	shfl.sync.down.b32 %r206, %r207, %r213, %r190, %r215;
	// end inline asm
	// begin inline asm
	shfl.sync.down.b32 %r211, %r212, %r213, %r190, %r215;
	// end inline asm
	mov.b64 	%rd72, {%r206, %r211};
	add.s32 	%r216, %r171, 2;
	setp.gt.s32 	%p125, %r216, %r190;
	mov.u64 	%rd312, %rd311;
	mov.f64 	%fd312, %fd311;
	@%p125 bra 	$L__BB7_78;
	abs.f64 	%fd98, %fd311;
	abs.f64 	%fd99, %fd97;
	setp.lt.f64 	%p126, %fd98, %fd99;
	mov.u64 	%rd312, %rd72;
	mov.f64 	%fd312, %fd97;
	@%p126 bra 	$L__BB7_78;
	setp.lt.f64 	%p127, %fd99, %fd98;
	mov.u64 	%rd312, %rd311;
	mov.f64 	%fd312, %fd311;
	@%p127 bra 	$L__BB7_78;
	setp.lt.s64 	%p128, %rd311, %rd72;
	min.s64 	%rd312, %rd311, %rd72;
	selp.f64 	%fd312, %fd311, %fd97, %p128;
$L__BB7_78:
	mov.b64 	%rd267, %fd312;
	mov.b64 	{%r218, %r223}, %rd267;
	mov.b32 	%r234, 4;
	mov.b32 	%r236, -1;
	// begin inline asm
	shfl.sync.down.b32 %r217, %r218, %r234, %r190, %r236;
	// end inline asm
	// begin inline asm
	shfl.sync.down.b32 %r222, %r223, %r234, %r190, %r236;
	// end inline asm
	mov.b64 	%rd268, {%r217, %r222};
	mov.b64 	%fd102, %rd268;
	mov.b64 	{%r228, %r233}, %rd312;
	// begin inline asm
	shfl.sync.down.b32 %r227, %r228, %r234, %r190, %r236;
	// end inline asm
	// begin inline asm
	shfl.sync.down.b32 %r232, %r233, %r234, %r190, %r236;
	// end inline asm
	mov.b64 	%rd75, {%r227, %r232};
	add.s32 	%r237, %r171, 4;
	setp.gt.s32 	%p129, %r237, %r190;
	mov.u64 	%rd313, %rd312;
	mov.f64 	%fd313, %fd312;
	@%p129 bra 	$L__BB7_82;
	abs.f64 	%fd103, %fd312;
	abs.f64 	%fd104, %fd102;
	setp.lt.f64 	%p130, %fd103, %fd104;
	mov.u64 	%rd313, %rd75;
	mov.f64 	%fd313, %fd102;
	@%p130 bra 	$L__BB7_82;
	setp.lt.f64 	%p131, %fd104, %fd103;
	mov.u64 	%rd313, %rd312;
	mov.f64 	%fd313, %fd312;
	@%p131 bra 	$L__BB7_82;
	setp.lt.s64 	%p132, %rd312, %rd75;
	min.s64 	%rd313, %rd312, %rd75;
	selp.f64 	%fd313, %fd312, %fd102, %p132;
$L__BB7_82:
	mov.b64 	%rd269, %fd313;
	mov.b64 	{%r239, %r244}, %rd269;
	mov.b32 	%r255, 8;
	mov.b32 	%r257, -1;
	// begin inline asm
	shfl.sync.down.b32 %r238, %r239, %r255, %r190, %r257;
	// end inline asm
	// begin inline asm
	shfl.sync.down.b32 %r243, %r244, %r255, %r190, %r257;
	// end inline asm
	mov.b64 	%rd270, {%r238, %r243};
	mov.b64 	%fd107, %rd270;
	mov.b64 	{%r249, %r254}, %rd313;
	// begin inline asm
	shfl.sync.down.b32 %r248, %r249, %r255, %r190, %r257;
	// end inline asm
	// begin inline asm
	shfl.sync.down.b32 %r253, %r254, %r255, %r190, %r257;
	// end inline asm
	mov.b64 	%rd78, {%r248, %r253};
	add.s32 	%r258, %r171, 8;
	setp.gt.s32 	%p133, %r258, %r190;
	mov.u64 	%rd314, %rd313;
	mov.f64 	%fd314, %fd313;
	@%p133 bra 	$L__BB7_86;
	abs.f64 	%fd108, %fd313;
	abs.f64 	%fd109, %fd107;
	setp.lt.f64 	%p134, %fd108, %fd109;
	mov.u64 	%rd314, %rd78;
	mov.f64 	%fd314, %fd107;
	@%p134 bra 	$L__BB7_86;
	setp.lt.f64 	%p135, %fd109, %fd108;
	mov.u64 	%rd314, %rd313;
	mov.f64 	%fd314, %fd313;
	@%p135 bra 	$L__BB7_86;
	setp.lt.s64 	%p136, %rd313, %rd78;
	min.s64 	%rd314, %rd313, %rd78;
	selp.f64 	%fd314, %fd313, %fd107, %p136;
$L__BB7_86:
	mov.b64 	%rd271, %fd314;
	mov.b64 	{%r260, %r265}, %rd271;
	mov.b32 	%r276, 16;
	mov.b32 	%r278, -1;
	// begin inline asm
	shfl.sync.down.b32 %r259, %r260, %r276, %r190, %r278;
	// end inline asm
	// begin inline asm
	shfl.sync.down.b32 %r264, %r265, %r276, %r190, %r278;
	// end inline asm
	mov.b64 	%rd272, {%r259, %r264};
	mov.b64 	%fd112, %rd272;
	mov.b64 	{%r270, %r275}, %rd314;
	// begin inline asm
	shfl.sync.down.b32 %r269, %r270, %r276, %r190, %r278;
	// end inline asm
	// begin inline asm
	shfl.sync.down.b32 %r274, %r275, %r276, %r190, %r278;
	// end inline asm
	mov.b64 	%rd81, {%r269, %r274};
	add.s32 	%r279, %r171, 16;
	setp.gt.s32 	%p137, %r279, %r190;
	mov.u64 	%rd355, %rd314;
	mov.f64 	%fd351, %fd314;
	@%p137 bra 	$L__BB7_90;
	abs.f64 	%fd113, %fd314;
	abs.f64 	%fd114, %fd112;
	setp.lt.f64 	%p138, %fd113, %fd114;
	mov.u64 	%rd355, %rd81;
	mov.f64 	%fd351, %fd112;
	@%p138 bra 	$L__BB7_90;
	setp.lt.f64 	%p139, %fd114, %fd113;
	mov.u64 	%rd355, %rd314;
	mov.f64 	%fd351, %fd314;
	@%p139 bra 	$L__BB7_90;
	setp.lt.s64 	%p140, %rd314, %rd81;
	min.s64 	%rd355, %rd314, %rd81;
	selp.f64 	%fd351, %fd314, %fd112, %p140;
$L__BB7_90:
	setp.ne.s32 	%p141, %r171, 0;
	@%p141 bra 	$L__BB7_92;
	shr.u32 	%r280, %r4, 1;
	and.b32  	%r281, %r280, 496;
	mov.u32 	%r282, _ZN6thrust24THRUST_300001_SM_1000_NS8cuda_cub4core6detail5shmemE;
	add.s32 	%r283, %r282, %r281;
	st.shared.f64 	[%r283+8], %fd351;
	st.shared.u64 	[%r283+16], %rd355;
$L__BB7_92:
	bar.sync 	0;
	setp.ne.s32 	%p142, %r4, 0;
	@%p142 bra 	$L__BB7_208;
	setp.lt.s32 	%p143, %r3, 33;
	mov.f64 	%fd316, %fd351;
	mov.u64 	%rd316, %rd355;
	@%p143 bra 	$L__BB7_97;
	ld.shared.f64 	%fd117, [_ZN6thrust24THRUST_300001_SM_1000_NS8cuda_cub4core6detail5shmemE+24];
	ld.shared.u64 	%rd84, [_ZN6thrust24THRUST_300001_SM_1000_NS8cuda_cub4core6detail5shmemE+32];
	abs.f64 	%fd118, %fd351;
	abs.f64 	%fd119, %fd117;
	setp.lt.f64 	%p144, %fd118, %fd119;
	mov.f64 	%fd316, %fd117;
	mov.u64 	%rd316, %rd84;
	@%p144 bra 	$L__BB7_97;
	setp.lt.f64 	%p145, %fd119, %fd118;
	mov.f64 	%fd316, %fd351;
	mov.u64 	%rd316, %rd355;
	@%p145 bra 	$L__BB7_97;
	setp.lt.s64 	%p146, %rd355, %rd84;
	selp.f64 	%fd316, %fd351, %fd117, %p146;
	min.s64 	%rd316, %rd355, %rd84;
$L__BB7_97:
	setp.lt.s32 	%p147, %r3, 65;
	mov.f64 	%fd317, %fd316;
	mov.u64 	%rd317, %rd316;
	@%p147 bra 	$L__BB7_101;
	ld.shared.f64 	%fd122, [_ZN6thrust24THRUST_300001_SM_1000_NS8cuda_cub4core6detail5shmemE+40];
	ld.shared.u64 	%rd87, [_ZN6thrust24THRUST_300001_SM_1000_NS8cuda_cub4core6detail5shmemE+48];
	abs.f64 	%fd123, %fd316;
	abs.f64 	%fd124, %fd122;
	setp.lt.f64 	%p148, %fd123, %fd124;
	mov.f64 	%fd317, %fd122;
	mov.u64 	%rd317, %rd87;
	@%p148 bra 	$L__BB7_101;
	setp.lt.f64 	%p149, %fd124, %fd123;
	mov.f64 	%fd317, %fd316;
	mov.u64 	%rd317, %rd316;
	@%p149 bra 	$L__BB7_101;
	setp.lt.s64 	%p150, %rd316, %rd87;
	selp.f64 	%fd317, %fd316, %fd122, %p150;
	min.s64 	%rd317, %rd316, %rd87;
$L__BB7_101:
	setp.lt.s32 	%p151, %r3, 97;
	mov.f64 	%fd318, %fd317;
	mov.u64 	%rd318, %rd317;
	@%p151 bra 	$L__BB7_105;
	ld.shared.f64 	%fd127, [_ZN6thrust24THRUST_300001_SM_1000_NS8cuda_cub4core6detail5shmemE+56];
	ld.shared.u64 	%rd90, [_ZN6thrust24THRUST_300001_SM_1000_NS8cuda_cub4core6detail5shmemE+64];
	abs.f64 	%fd128, %fd317;
	abs.f64 	%fd129, %fd127;
	setp.lt.f64 	%p152, %fd128, %fd129;
	mov.f64 	%fd318, %fd127;
	mov.u64 	%rd318, %rd90;
	@%p152 bra 	$L__BB7_105;
	setp.lt.f64 	%p153, %fd129, %fd128;
	mov.f64 	%fd318, %fd317;
	mov.u64 	%rd318, %rd317;
	@%p153 bra 	$L__BB7_105;
	setp.lt.s64 	%p154, %rd317, %rd90;
	selp.f64 	%fd318, %fd317, %fd127, %p154;
	min.s64 	%rd318, %rd317, %rd90;
$L__BB7_105:
	setp.lt.s32 	%p155, %r3, 129;
	mov.f64 	%fd319, %fd318;
	mov.u64 	%rd319, %rd318;
	@%p155 bra 	$L__BB7_109;
	ld.shared.f64 	%fd132, [_ZN6thrust24THRUST_300001_SM_1000_NS8cuda_cub4core6detail5shmemE+72];
	ld.shared.u64 	%rd93, [_ZN6thrust24THRUST_300001_SM_1000_NS8cuda_cub4core6detail5shmemE+80];
	abs.f64 	%fd133, %fd318;
	abs.f64 	%fd134, %fd132;
	setp.lt.f64 	%p156, %fd133, %fd134;
	mov.f64 	%fd319, %fd132;
	mov.u64 	%rd319, %rd93;
	@%p156 bra 	$L__BB7_109;
	setp.lt.f64 	%p157, %fd134, %fd133;
	mov.f64 	%fd319, %fd318;
	mov.u64 	%rd319, %rd318;
	@%p157 bra 	$L__BB7_109;
	setp.lt.s64 	%p158, %rd318, %rd93;
	selp.f64 	%fd319, %fd318, %fd132, %p158;
	min.s64 	%rd319, %rd318, %rd93;
$L__BB7_109:
	setp.lt.s32 	%p159, %r3, 161;
	mov.f64 	%fd320, %fd319;
	mov.u64 	%rd320, %rd319;
	@%p159 bra 	$L__BB7_113;
	ld.shared.f64 	%fd137, [_ZN6thrust24THRUST_300001_SM_1000_NS8cuda_cub4core6detail5shmemE+88];
	ld.shared.u64 	%rd96, [_ZN6thrust24THRUST_300001_SM_1000_NS8cuda_cub4core6detail5shmemE+96];
	abs.f64 	%fd138, %fd319;
	abs.f64 	%fd139, %fd137;
	setp.lt.f64 	%p160, %fd138, %fd139;
	mov.f64 	%fd320, %fd137;
	mov.u64 	%rd320, %rd96;
	@%p160 bra 	$L__BB7_113;
	setp.lt.f64 	%p161, %fd139, %fd138;
	mov.f64 	%fd320, %fd319;
	mov.u64 	%rd320, %rd319;
	@%p161 bra 	$L__BB7_113;
	setp.lt.s64 	%p162, %rd319, %rd96;
	selp.f64 	%fd320, %fd319, %fd137, %p162;
	min.s64 	%rd320, %rd319, %rd96;
$L__BB7_113:
	setp.lt.s32 	%p163, %r3, 193;
	mov.f64 	%fd321, %fd320;
	mov.u64 	%rd321, %rd320;
	@%p163 bra 	$L__BB7_117;
	ld.shared.f64 	%fd142, [_ZN6thrust24THRUST_300001_SM_1000_NS8cuda_cub4core6detail5shmemE+104];
	ld.shared.u64 	%rd99, [_ZN6thrust24THRUST_300001_SM_1000_NS8cuda_cub4core6detail5shmemE+112];
	abs.f64 	%fd143, %fd320;
	abs.f64 	%fd144, %fd142;
	setp.lt.f64 	%p164, %fd143, %fd144;
	mov.f64 	%fd321, %fd142;
	mov.u64 	%rd321, %rd99;
	@%p164 bra 	$L__BB7_117;
	setp.lt.f64 	%p165, %fd144, %fd143;
	mov.f64 	%fd321, %fd320;
	mov.u64 	%rd321, %rd320;
	@%p165 bra 	$L__BB7_117;
	setp.lt.s64 	%p166, %rd320, %rd99;
	selp.f64 	%fd321, %fd320, %fd142, %p166;
	min.s64 	%rd321, %rd320, %rd99;
$L__BB7_117:
	setp.lt.s32 	%p167, %r3, 225;
	mov.u64 	%rd355, %rd321;
	mov.f64 	%fd351, %fd321;
	@%p167 bra 	$L__BB7_208;
	ld.shared.f64 	%fd147, [_ZN6thrust24THRUST_300001_SM_1000_NS8cuda_cub4core6detail5shmemE+120];
	ld.shared.u64 	%rd102, [_ZN6thrust24THRUST_300001_SM_1000_NS8cuda_cub4core6detail5shmemE+128];
	abs.f64 	%fd148, %fd321;
	abs.f64 	%fd149, %fd147;
	setp.lt.f64 	%p168, %fd148, %fd149;
	mov.u64 	%rd355, %rd102;
	mov.f64 	%fd351, %fd147;
	@%p168 bra 	$L__BB7_208;
	setp.lt.f64 	%p169, %fd149, %fd148;
	mov.u64 	%rd355, %rd321;
	mov.f64 	%fd351, %fd321;
	@%p169 bra 	$L__BB7_208;
	setp.lt.s64 	%p170, %rd321, %rd102;
	selp.f64 	%fd351, %fd321, %fd147, %p170;
	min.s64 	%rd355, %rd321, %rd102;
	bra.uni 	$L__BB7_208;
$L__BB7_121:
	mov.u32 	%r20, %tid.x;
	add.s64 	%rd104, %rd196, %rd4;
	cvt.u64.u32 	%rd105, %r20;
	add.s64 	%rd201, %rd105, %rd4;
	cvta.to.global.u64 	%rd202, %rd195;
	shl.b64 	%rd203, %rd201, 3;
	add.s64 	%rd204, %rd202, %rd203;
	ld.global.f64 	%fd274, [%rd204];
	add.s32 	%r36, %r20, 256;
	cvt.u64.u32 	%rd205, %r36;
	ld.global.f64 	%fd275, [%rd204+2048];
	add.s32 	%r37, %r20, 512;
	cvt.u64.u32 	%rd206, %r37;
	ld.global.f64 	%fd276, [%rd204+4096];
	add.s32 	%r38, %r20, 768;
	cvt.u64.u32 	%rd207, %r38;
	ld.global.f64 	%fd277, [%rd204+6144];
	or.b32  	%r39, %r20, 1024;
	cvt.u64.u32 	%rd106, %r39;
	add.s64 	%rd343, %rd104, %rd106;
	ld.global.f64 	%fd339, [%rd204+8192];
	abs.f64 	%fd278, %fd274;
	abs.f64 	%fd279, %fd275;
	setp.geu.f64 	%p2, %fd278, %fd279;
	selp.f64 	%fd280, %fd274, %fd275, %p2;
	selp.b64 	%rd208, %rd105, %rd205, %p2;
	abs.f64 	%fd281, %fd280;
	abs.f64 	%fd282, %fd276;
	setp.geu.f64 	%p3, %fd281, %fd282;
	selp.f64 	%fd283, %fd280, %fd276, %p3;
	selp.b64 	%rd209, %rd208, %rd206, %p3;
	abs.f64 	%fd284, %fd283;
	abs.f64 	%fd285, %fd277;
	setp.geu.f64 	%p4, %fd284, %fd285;
	selp.f64 	%fd152, %fd283, %fd277, %p4;
	selp.b64 	%rd108, %rd209, %rd207, %p4;
	abs.f64 	%fd153, %fd152;
	abs.f64 	%fd154, %fd339;
	setp.lt.f64 	%p5, %fd153, %fd154;
	@%p5 bra 	$L__BB7_123;
	setp.lt.f64 	%p6, %fd154, %fd153;
	setp.lt.u64 	%p7, %rd108, %rd106;
	or.pred  	%p8, %p6, %p7;
	selp.f64 	%fd339, %fd152, %fd339, %p8;
	add.s64 	%rd212, %rd104, %rd108;
	selp.b64 	%rd343, %rd212, %rd343, %p8;
$L__BB7_123:
	setp.le.u64 	%p9, %rd198, %rd5;
	@%p9 bra 	$L__BB7_164;
	setp.ne.s32 	%p10, %r20, 0;
	@%p10 bra 	$L__BB7_126;
	atom.global.add.u64 	%rd213, [%rd1+8], 1280;
	add.s64 	%rd214, %rd213, %rd5;
	st.shared.u64 	[_ZN6thrust24THRUST_300001_SM_1000_NS8cuda_cub4core6detail5shmemE+152], %rd214;
$L__BB7_126:
	bar.sync 	0;
	ld.shared.u64 	%rd331, [_ZN6thrust24THRUST_300001_SM_1000_NS8cuda_cub4core6detail5shmemE+152];
	add.s64 	%rd215, %rd331, 1280;
	setp.gt.s64 	%p11, %rd215, %rd198;
	@%p11 bra 	$L__BB7_141;
	mov.f64 	%fd323, %fd339;
	mov.u64 	%rd324, %rd343;
$L__BB7_128:
	add.s64 	%rd216, %rd331, %rd105;
	cvta.to.global.u64 	%rd217, %rd195;
	shl.b64 	%rd218, %rd216, 3;
	add.s64 	%rd219, %rd217, %rd218;
	add.s64 	%rd325, %rd216, %rd196;
	ld.global.f64 	%fd324, [%rd219];
	add.s64 	%rd326, %rd325, 256;
	ld.global.f64 	%fd325, [%rd219+2048];
	add.s64 	%rd327, %rd325, 512;
	ld.global.f64 	%fd326, [%rd219+4096];
	add.s64 	%rd328, %rd325, 768;
	ld.global.f64 	%fd327, [%rd219+6144];
	add.s64 	%rd343, %rd325, 1024;
	ld.global.f64 	%fd339, [%rd219+8192];
	abs.f64 	%fd163, %fd323;
	abs.f64 	%fd164, %fd324;
	setp.lt.f64 	%p12, %fd163, %fd164;
	@%p12 bra 	$L__BB7_130;
	setp.lt.f64 	%p13, %fd164, %fd163;
	setp.lt.s64 	%p14, %rd324, %rd325;
	or.pred  	%p15, %p13, %p14;
	selp.f64 	%fd324, %fd323, %fd324, %p15;
	selp.b64 	%rd325, %rd324, %rd325, %p15;
$L__BB7_130:
	abs.f64 	%fd167, %fd324;
	abs.f64 	%fd168, %fd325;
	setp.lt.f64 	%p16, %fd167, %fd168;
	@%p16 bra 	$L__BB7_132;
	setp.lt.f64 	%p17, %fd168, %fd167;
	setp.lt.s64 	%p18, %rd325, %rd326;
	or.pred  	%p19, %p17, %p18;
	selp.f64 	%fd325, %fd324, %fd325, %p19;
	selp.b64 	%rd326, %rd325, %rd326, %p19;
$L__BB7_132:
	abs.f64 	%fd171, %fd325;
	abs.f64 	%fd172, %fd326;
	setp.lt.f64 	%p20, %fd171, %fd172;
	@%p20 bra 	$L__BB7_134;
	setp.lt.f64 	%p21, %fd172, %fd171;
	setp.lt.s64 	%p22, %rd326, %rd327;
	or.pred  	%p23, %p21, %p22;
	selp.f64 	%fd326, %fd325, %fd326, %p23;
	selp.b64 	%rd327, %rd326, %rd327, %p23;
$L__BB7_134:
	abs.f64 	%fd175, %fd326;
	abs.f64 	%fd176, %fd327;
	setp.lt.f64 	%p24, %fd175, %fd176;
	@%p24 bra 	$L__BB7_136;
	setp.lt.f64 	%p25, %fd176, %fd175;
	setp.lt.s64 	%p26, %rd327, %rd328;
	or.pred  	%p27, %p25, %p26;
	selp.f64 	%fd327, %fd326, %fd327, %p27;
	selp.b64 	%rd328, %rd327, %rd328, %p27;
$L__BB7_136:
	abs.f64 	%fd179, %fd327;
	abs.f64 	%fd180, %fd339;
	setp.lt.f64 	%p28, %fd179, %fd180;
	@%p28 bra 	$L__BB7_138;
	setp.lt.f64 	%p29, %fd180, %fd179;
	setp.lt.s64 	%p30, %rd328, %rd343;
	or.pred  	%p31, %p29, %p30;
	selp.f64 	%fd339, %fd327, %fd339, %p31;
	selp.b64 	%rd343, %rd328, %rd343, %p31;
$L__BB7_138:
	setp.ne.s32 	%p32, %r20, 0;
	bar.sync 	0;
	@%p32 bra 	$L__BB7_140;
	atom.global.add.u64 	%rd220, [%rd1+8], 1280;
	add.s64 	%rd221, %rd220, %rd5;
	st.shared.u64 	[_ZN6thrust24THRUST_300001_SM_1000_NS8cuda_cub4core6detail5shmemE+152], %rd221;
$L__BB7_140:
	bar.sync 	0;
	ld.shared.u64 	%rd331, [_ZN6thrust24THRUST_300001_SM_1000_NS8cuda_cub4core6detail5shmemE+152];
	add.s64 	%rd222, %rd331, 1280;
	setp.le.s64 	%p33, %rd222, %rd198;
	mov.f64 	%fd323, %fd339;
	mov.u64 	%rd324, %rd343;
	@%p33 bra 	$L__BB7_128;
$L__BB7_141:
	setp.le.s64 	%p34, %rd198, %rd331;
	@%p34 bra 	$L__BB7_164;
	cvt.u32.u64 	%r40, %rd331;
	cvt.u32.u64 	%r41, %rd198;
	sub.s32 	%r21, %r41, %r40;
	setp.ge.s32 	%p35, %r20, %r21;
	@%p35 bra 	$L__BB7_164;
	cvta.to.global.u64 	%rd132, %rd195;
	not.b32 	%r43, %r20;
	add.s32 	%r44, %r43, %r41;
	sub.s32 	%r22, %r44, %r40;
	and.b32  	%r46, %r22, 768;
	setp.eq.s32 	%p36, %r46, 768;
	mov.u32 	%r397, %r20;
	@%p36 bra 	$L__BB7_149;
	add.s64 	%rd224, %rd331, %rd105;
	add.s64 	%rd333, %rd224, %rd196;
	shl.b64 	%rd225, %rd224, 3;
	add.s64 	%rd332, %rd132, %rd225;
	shr.u32 	%r47, %r22, 8;
	add.s32 	%r48, %r47, 1;
	and.b32  	%r49, %r48, 3;
	neg.s32 	%r395, %r49;
	mov.u32 	%r397, %r20;
$L__BB7_145:
	.pragma "nounroll";
	mov.u64 	%rd137, %rd343;
	mov.f64 	%fd184, %fd339;
	ld.global.f64 	%fd185, [%rd332];
	abs.f64 	%fd186, %fd184;
	abs.f64 	%fd187, %fd185;
	setp.lt.f64 	%p37, %fd186, %fd187;
	mov.f64 	%fd339, %fd185;
	mov.u64 	%rd343, %rd333;
	@%p37 bra 	$L__BB7_148;
	setp.lt.f64 	%p38, %fd187, %fd186;
	mov.f64 	%fd339, %fd184;
	mov.u64 	%rd343, %rd137;
	@%p38 bra 	$L__BB7_148;
	setp.lt.s64 	%p39, %rd137, %rd333;
	selp.f64 	%fd339, %fd184, %fd185, %p39;
	min.s64 	%rd343, %rd137, %rd333;
$L__BB7_148:
	add.s32 	%r397, %r397, 256;
	add.s64 	%rd333, %rd333, 256;
	add.s64 	%rd332, %rd332, 2048;
	add.s32 	%r395, %r395, 1;
	setp.ne.s32 	%p40, %r395, 0;
	@%p40 bra 	$L__BB7_145;
$L__BB7_149:
	setp.lt.u32 	%p41, %r22, 768;
	@%p41 bra 	$L__BB7_164;
	add.s32 	%r398, %r397, 512;
$L__BB7_151:
	mov.u32 	%r30, %r398;
	add.s32 	%r50, %r30, -512;
	cvt.u64.u32 	%rd226, %r50;
	add.s64 	%rd227, %rd331, %rd226;
	shl.b64 	%rd228, %rd227, 3;
	add.s64 	%rd145, %rd132, %rd228;
	add.s64 	%rd146, %rd227, %rd196;
	ld.global.f64 	%fd193, [%rd145];
	abs.f64 	%fd194, %fd339;
	abs.f64 	%fd195, %fd193;
	setp.lt.f64 	%p42, %fd194, %fd195;
	mov.f64 	%fd335, %fd193;
	mov.u64 	%rd339, %rd146;
	@%p42 bra 	$L__BB7_154;
	setp.lt.f64 	%p43, %fd195, %fd194;
	mov.f64 	%fd335, %fd339;
	mov.u64 	%rd339, %rd343;
	@%p43 bra 	$L__BB7_154;
	setp.lt.s64 	%p44, %rd343, %rd146;
	selp.f64 	%fd335, %fd339, %fd193, %p44;
	min.s64 	%rd339, %rd343, %rd146;
$L__BB7_154:
	add.s32 	%r51, %r30, -256;
	cvt.u64.u32 	%rd229, %r51;
	add.s64 	%rd230, %rd331, %rd229;
	add.s64 	%rd149, %rd230, %rd196;
	ld.global.f64 	%fd198, [%rd145+2048];
	abs.f64 	%fd199, %fd335;
	abs.f64 	%fd200, %fd198;
	setp.lt.f64 	%p45, %fd199, %fd200;
	mov.f64 	%fd336, %fd198;
	mov.u64 	%rd340, %rd149;
	@%p45 bra 	$L__BB7_157;
	setp.lt.f64 	%p46, %fd200, %fd199;
	mov.f64 	%fd336, %fd335;
	mov.u64 	%rd340, %rd339;
	@%p46 bra 	$L__BB7_157;
	setp.lt.s64 	%p47, %rd339, %rd149;
	selp.f64 	%fd336, %fd335, %fd198, %p47;
	min.s64 	%rd340, %rd339, %rd149;
$L__BB7_157:
	cvt.u64.u32 	%rd231, %r30;
	add.s64 	%rd232, %rd331, %rd231;
	add.s64 	%rd152, %rd232, %rd196;
	ld.global.f64 	%fd203, [%rd145+4096];
	abs.f64 	%fd204, %fd336;
	abs.f64 	%fd205, %fd203;
	setp.lt.f64 	%p48, %fd204, %fd205;
	mov.f64 	%fd337, %fd203;
	mov.u64 	%rd341, %rd152;
	@%p48 bra 	$L__BB7_160;
	setp.lt.f64 	%p49, %fd205, %fd204;
	mov.f64 	%fd337, %fd336;
	mov.u64 	%rd341, %rd340;
	@%p49 bra 	$L__BB7_160;
	setp.lt.s64 	%p50, %rd340, %rd152;
	selp.f64 	%fd337, %fd336, %fd203, %p50;
	min.s64 	%rd341, %rd340, %rd152;
$L__BB7_160:
	add.s32 	%r52, %r30, 256;
	cvt.u64.u32 	%rd233, %r52;
	add.s64 	%rd234, %rd331, %rd233;
	add.s64 	%rd155, %rd234, %rd196;
	ld.global.f64 	%fd208, [%rd145+6144];
	abs.f64 	%fd209, %fd337;
	abs.f64 	%fd210, %fd208;
	setp.lt.f64 	%p51, %fd209, %fd210;
	mov.f64 	%fd339, %fd208;
	mov.u64 	%rd343, %rd155;
	@%p51 bra 	$L__BB7_163;
	setp.lt.f64 	%p52, %fd210, %fd209;
	mov.f64 	%fd339, %fd337;
	mov.u64 	%rd343, %rd341;
	@%p52 bra 	$L__BB7_163;
	setp.lt.s64 	%p53, %rd341, %rd155;
	selp.f64 	%fd339, %fd337, %fd208, %p53;
	min.s64 	%rd343, %rd341, %rd155;
$L__BB7_163:
	add.s32 	%r398, %r30, 1024;
	add.s32 	%r53, %r30, 512;
	setp.lt.s32 	%p54, %r53, %r21;
	@%p54 bra 	$L__BB7_151;
$L__BB7_164:
	// begin inline asm
	mov.u32 %r54, %laneid;
	// end inline asm
	mov.b64 	%rd235, %fd339;
	mov.b64 	{%r56, %r61}, %rd235;
	mov.b32 	%r72, 1;
	mov.b32 	%r73, 31;
	mov.b32 	%r74, -1;
	// begin inline asm
	shfl.sync.down.b32 %r55, %r56, %r72, %r73, %r74;
	// end inline asm
	// begin inline asm
	shfl.sync.down.b32 %r60, %r61, %r72, %r73, %r74;
	// end inline asm
	mov.b64 	%rd236, {%r55, %r60};
	mov.b64 	%fd214, %rd236;
	mov.b64 	{%r66, %r71}, %rd343;
	// begin inline asm
	shfl.sync.down.b32 %r65, %r66, %r72, %r73, %r74;
	// end inline asm
	// begin inline asm
	shfl.sync.down.b32 %r70, %r71, %r72, %r73, %r74;
	// end inline asm
	mov.b64 	%rd159, {%r65, %r70};
	setp.gt.s32 	%p55, %r54, 30;
	mov.f64 	%fd340, %fd339;
	mov.u64 	%rd344, %rd343;
	@%p55 bra 	$L__BB7_168;
	abs.f64 	%fd215, %fd339;
	abs.f64 	%fd216, %fd214;
	setp.lt.f64 	%p56, %fd215, %fd216;
	mov.f64 	%fd340, %fd214;
	mov.u64 	%rd344, %rd159;
	@%p56 bra 	$L__BB7_168;
	setp.lt.f64 	%p57, %fd216, %fd215;
	mov.f64 	%fd340, %fd339;
	mov.u64 	%rd344, %rd343;
	@%p57 bra 	$L__BB7_168;
	setp.lt.s64 	%p58, %rd343, %rd159;
	selp.f64 	%fd340, %fd339, %fd214, %p58;
	min.s64 	%rd344, %rd343, %rd159;
$L__BB7_168:
	mov.b64 	%rd237, %fd340;
	mov.b64 	{%r76, %r81}, %rd237;
	mov.b32 	%r92, 2;
	mov.b32 	%r93, 31;
	mov.b32 	%r94, -1;
	// begin inline asm
	shfl.sync.down.b32 %r75, %r76, %r92, %r93, %r94;
	// end inline asm
	// begin inline asm
	shfl.sync.down.b32 %r80, %r81, %r92, %r93, %r94;
	// end inline asm
	mov.b64 	%rd238, {%r75, %r80};
	mov.b64 	%fd219, %rd238;
	mov.b64 	{%r86, %r91}, %rd344;
	// begin inline asm
	shfl.sync.down.b32 %r85, %r86, %r92, %r93, %r94;
	// end inline asm
	// begin inline asm
	shfl.sync.down.b32 %r90, %r91, %r92, %r93, %r94;
	// end inline asm
	mov.b64 	%rd162, {%r85, %r90};
	setp.gt.s32 	%p59, %r54, 29;
	mov.f64 	%fd341, %fd340;
	mov.u64 	%rd345, %rd344;
	@%p59 bra 	$L__BB7_172;
	abs.f64 	%fd220, %fd340;
	abs.f64 	%fd221, %fd219;
	setp.lt.f64 	%p60, %fd220, %fd221;
	mov.f64 	%fd341, %fd219;
	mov.u64 	%rd345, %rd162;
	@%p60 bra 	$L__BB7_172;
	setp.lt.f64 	%p61, %fd221, %fd220;
	mov.f64 	%fd341, %fd340;
	mov.u64 	%rd345, %rd344;
	@%p61 bra 	$L__BB7_172;
	setp.lt.s64 	%p62, %rd344, %rd162;
	selp.f64 	%fd341, %fd340, %fd219, %p62;
	min.s64 	%rd345, %rd344, %rd162;
$L__BB7_172:
	mov.b64 	%rd239, %fd341;
	mov.b64 	{%r96, %r101}, %rd239;
	mov.b32 	%r112, 4;
	mov.b32 	%r113, 31;
	mov.b32 	%r114, -1;
	// begin inline asm
	shfl.sync.down.b32 %r95, %r96, %r112, %r113, %r114;
	// end inline asm
	// begin inline asm
	shfl.sync.down.b32 %r100, %r101, %r112, %r113, %r114;
	// end inline asm
	mov.b64 	%rd240, {%r95, %r100};
	mov.b64 	%fd224, %rd240;
	mov.b64 	{%r106, %r111}, %rd345;
	// begin inline asm
	shfl.sync.down.b32 %r105, %r106, %r112, %r113, %r114;
	// end inline asm
	// begin inline asm
	shfl.sync.down.b32 %r110, %r111, %r112, %r113, %r114;
	// end inline asm
	mov.b64 	%rd165, {%r105, %r110};
	setp.gt.s32 	%p63, %r54, 27;
	mov.f64 	%fd342, %fd341;
	mov.u64 	%rd346, %rd345;
	@%p63 bra 	$L__BB7_176;
	abs.f64 	%fd225, %fd341;
	abs.f64 	%fd226, %fd224;
	setp.lt.f64 	%p64, %fd225, %fd226;
	mov.f64 	%fd342, %fd224;
	mov.u64 	%rd346, %rd165;
	@%p64 bra 	$L__BB7_176;
	setp.lt.f64 	%p65, %fd226, %fd225;
	mov.f64 	%fd342, %fd341;
	mov.u64 	%rd346, %rd345;
	@%p65 bra 	$L__BB7_176;
	setp.lt.s64 	%p66, %rd345, %rd165;
	selp.f64 	%fd342, %fd341, %fd224, %p66;
	min.s64 	%rd346, %rd345, %rd165;
$L__BB7_176:
	mov.b64 	%rd241, %fd342;
	mov.b64 	{%r116, %r121}, %rd241;
	mov.b32 	%r132, 8;
	mov.b32 	%r133, 31;
	mov.b32 	%r134, -1;
	// begin inline asm
	shfl.sync.down.b32 %r115, %r116, %r132, %r133, %r134;
	// end inline asm
	// begin inline asm
	shfl.sync.down.b32 %r120, %r121, %r132, %r133, %r134;
	// end inline asm
	mov.b64 	%rd242, {%r115, %r120};
	mov.b64 	%fd229, %rd242;
	mov.b64 	{%r126, %r131}, %rd346;
	// begin inline asm
	shfl.sync.down.b32 %r125, %r126, %r132, %r133, %r134;
	// end inline asm
	// begin inline asm
	shfl.sync.down.b32 %r130, %r131, %r132, %r133, %r134;
	// end inline asm
	mov.b64 	%rd168, {%r125, %r130};
	setp.gt.s32 	%p67, %r54, 23;
	mov.f64 	%fd343, %fd342;
	mov.u64 	%rd347, %rd346;
	@%p67 bra 	$L__BB7_180;
	abs.f64 	%fd230, %fd342;
	abs.f64 	%fd231, %fd229;
	setp.lt.f64 	%p68, %fd230, %fd231;
	mov.f64 	%fd343, %fd229;
	mov.u64 	%rd347, %rd168;
	@%p68 bra 	$L__BB7_180;
	setp.lt.f64 	%p69, %fd231, %fd230;
	mov.f64 	%fd343, %fd342;
	mov.u64 	%rd347, %rd346;
	@%p69 bra 	$L__BB7_180;
	setp.lt.s64 	%p70, %rd346, %rd168;
	selp.f64 	%fd343, %fd342, %fd229, %p70;
	min.s64 	%rd347, %rd346, %rd168;
$L__BB7_180:
	mov.b64 	%rd243, %fd343;
	mov.b64 	{%r136, %r141}, %rd243;
	mov.b32 	%r152, 16;
	mov.b32 	%r153, 31;
	mov.b32 	%r154, -1;
	// begin inline asm
	shfl.sync.down.b32 %r135, %r136, %r152, %r153, %r154;
	// end inline asm
	// begin inline asm
	shfl.sync.down.b32 %r140, %r141, %r152, %r153, %r154;
	// end inline asm
	mov.b64 	%rd244, {%r135, %r140};
	mov.b64 	%fd234, %rd244;
	mov.b64 	{%r146, %r151}, %rd347;
	// begin inline asm
	shfl.sync.down.b32 %r145, %r146, %r152, %r153, %r154;
	// end inline asm
	// begin inline asm
	shfl.sync.down.b32 %r150, %r151, %r152, %r153, %r154;
	// end inline asm
	mov.b64 	%rd171, {%r145, %r150};
	setp.gt.s32 	%p71, %r54, 15;
	mov.f64 	%fd351, %fd343;
	mov.u64 	%rd355, %rd347;
	@%p71 bra 	$L__BB7_184;
	abs.f64 	%fd235, %fd343;
	abs.f64 	%fd236, %fd234;
	setp.lt.f64 	%p72, %fd235, %fd236;
	mov.f64 	%fd351, %fd234;
	mov.u64 	%rd355, %rd171;
	@%p72 bra 	$L__BB7_184;
	setp.lt.f64 	%p73, %fd236, %fd235;
	mov.f64 	%fd351, %fd343;
	mov.u64 	%rd355, %rd347;
	@%p73 bra 	$L__BB7_184;
	setp.lt.s64 	%p74, %rd347, %rd171;
	selp.f64 	%fd351, %fd343, %fd234, %p74;
	min.s64 	%rd355, %rd347, %rd171;
$L__BB7_184:
	setp.ne.s32 	%p75, %r54, 0;
	@%p75 bra 	$L__BB7_186;
	shr.u32 	%r155, %r20, 1;
	and.b32  	%r156, %r155, 496;
	mov.u32 	%r157, _ZN6thrust24THRUST_300001_SM_1000_NS8cuda_cub4core6detail5shmemE;
	add.s32 	%r158, %r157, %r156;
	st.shared.f64 	[%r158+8], %fd351;
	st.shared.u64 	[%r158+16], %rd355;
$L__BB7_186:
	bar.sync 	0;
	setp.ne.s32 	%p76, %r20, 0;
	@%p76 bra 	$L__BB7_208;
	ld.shared.f64 	%fd239, [_ZN6thrust24THRUST_300001_SM_1000_NS8cuda_cub4core6detail5shmemE+24];
	ld.shared.u64 	%rd174, [_ZN6thrust24THRUST_300001_SM_1000_NS8cuda_cub4core6detail5shmemE+32];
	abs.f64 	%fd240, %fd351;
	abs.f64 	%fd241, %fd239;
	setp.lt.f64 	%p77, %fd240, %fd241;
	mov.f64 	%fd345, %fd239;
	mov.u64 	%rd349, %rd174;
	@%p77 bra 	$L__BB7_190;
	setp.lt.f64 	%p78, %fd241, %fd240;
	mov.f64 	%fd345, %fd351;
	mov.u64 	%rd349, %rd355;
	@%p78 bra 	$L__BB7_190;
	setp.lt.s64 	%p79, %rd355, %rd174;
	selp.f64 	%fd345, %fd351, %fd239, %p79;
	min.s64 	%rd349, %rd355, %rd174;
$L__BB7_190:
	ld.shared.f64 	%fd244, [_ZN6thrust24THRUST_300001_SM_1000_NS8cuda_cub4core6detail5shmemE+40];
	ld.shared.u64 	%rd177, [_ZN6thrust24THRUST_300001_SM_1000_NS8cuda_cub4core6detail5shmemE+48];
	abs.f64 	%fd245, %fd345;
	abs.f64 	%fd246, %fd244;
	setp.lt.f64 	%p80, %fd245, %fd246;
	mov.f64 	%fd346, %fd244;
	mov.u64 	%rd350, %rd177;
	@%p80 bra 	$L__BB7_193;
	setp.lt.f64 	%p81, %fd246, %fd245;
	mov.f64 	%fd346, %fd345;
	mov.u64 	%rd350, %rd349;
	@%p81 bra 	$L__BB7_193;
	setp.lt.s64 	%p82, %rd349, %rd177;
	selp.f64 	%fd346, %fd345, %fd244, %p82;
	min.s64 	%rd350, %rd349, %rd177;
$L__BB7_193:
	ld.shared.f64 	%fd249, [_ZN6thrust24THRUST_300001_SM_1000_NS8cuda_cub4core6detail5shmemE+56];
	ld.shared.u64 	%rd180, [_ZN6thrust24THRUST_300001_SM_1000_NS8cuda_cub4core6detail5shmemE+64];
	abs.f64 	%fd250, %fd346;
	abs.f64 	%fd251, %fd249;
	setp.lt.f64 	%p83, %fd250, %fd251;
	mov.f64 	%fd347, %fd249;
	mov.u64 	%rd351, %rd180;
	@%p83 bra 	$L__BB7_196;
	setp.lt.f64 	%p84, %fd251, %fd250;
	mov.f64 	%fd347, %fd346;
	mov.u64 	%rd351, %rd350;
	@%p84 bra 	$L__BB7_196;
	setp.lt.s64 	%p85, %rd350, %rd180;
	selp.f64 	%fd347, %fd346, %fd249, %p85;
	min.s64 	%rd351, %rd350, %rd180;
$L__BB7_196:
	ld.shared.f64 	%fd254, [_ZN6thrust24THRUST_300001_SM_1000_NS8cuda_cub4core6detail5shmemE+72];
	ld.shared.u64 	%rd183, [_ZN6thrust24THRUST_300001_SM_1000_NS8cuda_cub4core6detail5shmemE+80];
	abs.f64 	%fd255, %fd347;
	abs.f64 	%fd256, %fd254;
	setp.lt.f64 	%p86, %fd255, %fd256;
	mov.f64 	%fd348, %fd254;
	mov.u64 	%rd352, %rd183;
	@%p86 bra 	$L__BB7_199;
	setp.lt.f64 	%p87, %fd256, %fd255;
	mov.f64 	%fd348, %fd347;
	mov.u64 	%rd352, %rd351;
	@%p87 bra 	$L__BB7_199;
	setp.lt.s64 	%p88, %rd351, %rd183;
	selp.f64 	%fd348, %fd347, %fd254, %p88;
	min.s64 	%rd352, %rd351, %rd183;
$L__BB7_199:
	ld.shared.f64 	%fd259, [_ZN6thrust24THRUST_300001_SM_1000_NS8cuda_cub4core6detail5shmemE+88];
	ld.shared.u64 	%rd186, [_ZN6thrust24THRUST_300001_SM_1000_NS8cuda_cub4core6detail5shmemE+96];
	abs.f64 	%fd260, %fd348;
	abs.f64 	%fd261, %fd259;
	setp.lt.f64 	%p89, %fd260, %fd261;
	mov.f64 	%fd349, %fd259;
	mov.u64 	%rd353, %rd186;
	@%p89 bra 	$L__BB7_202;
	setp.lt.f64 	%p90, %fd261, %fd260;
	mov.f64 	%fd349, %fd348;
	mov.u64 	%rd353, %rd352;
	@%p90 bra 	$L__BB7_202;
	setp.lt.s64 	%p91, %rd352, %rd186;
	selp.f64 	%fd349, %fd348, %fd259, %p91;
	min.s64 	%rd353, %rd352, %rd186;
$L__BB7_202:
	ld.shared.f64 	%fd264, [_ZN6thrust24THRUST_300001_SM_1000_NS8cuda_cub4core6detail5shmemE+104];
	ld.shared.u64 	%rd189, [_ZN6thrust24THRUST_300001_SM_1000_NS8cuda_cub4core6detail5shmemE+112];
	abs.f64 	%fd265, %fd349;
	abs.f64 	%fd266, %fd264;
	setp.lt.f64 	%p92, %fd265, %fd266;
	mov.f64 	%fd350, %fd264;
	mov.u64 	%rd354, %rd189;
	@%p92 bra 	$L__BB7_205;
	setp.lt.f64 	%p93, %fd266, %fd265;
	mov.f64 	%fd350, %fd349;
	mov.u64 	%rd354, %rd353;
	@%p93 bra 	$L__BB7_205;
	setp.lt.s64 	%p94, %rd353, %rd189;
	selp.f64 	%fd350, %fd349, %fd264, %p94;
	min.s64 	%rd354, %rd353, %rd189;
$L__BB7_205:
	ld.shared.f64 	%fd269, [_ZN6thrust24THRUST_300001_SM_1000_NS8cuda_cub4core6detail5shmemE+120];
	ld.shared.u64 	%rd192, [_ZN6thrust24THRUST_300001_SM_1000_NS8cuda_cub4core6detail5shmemE+128];
	abs.f64 	%fd270, %fd350;
	abs.f64 	%fd271, %fd269;
	setp.lt.f64 	%p95, %fd270, %fd271;
	mov.u64 	%rd355, %rd192;
	mov.f64 	%fd351, %fd269;
	@%p95 bra 	$L__BB7_208;
	setp.lt.f64 	%p96, %fd271, %fd270;
	mov.u64 	%rd355, %rd354;
	mov.f64 	%fd351, %fd350;
	@%p96 bra 	$L__BB7_208;
	setp.lt.s64 	%p97, %rd354, %rd192;
	selp.f64 	%fd351, %fd350, %fd269, %p97;
	min.s64 	%rd355, %rd354, %rd192;
$L__BB7_208:
	mov.u32 	%r389, %tid.x;
	setp.ne.s32 	%p214, %r389, 0;
	@%p214 bra 	$L__BB7_210;
	ld.param.u64 	%rd286, [_ZN6thrust24THRUST_300001_SM_1000_NS8cuda_cub4core6detail13_kernel_agentINS1_8__reduce11ReduceAgentINS0_12zip_iteratorIN4cuda3std3__45tupleIJNS0_10device_ptrIdEENS0_17counting_iteratorIlNS0_11use_defaultESF_SF_EEEEEEEPNSB_IJdlEEESJ_lNS1_9__extrema9arg_max_fIdl4cmprEEEEJSI_SK_lN3cub18CUB_300001_SM_100013GridEvenShareIlEENSR_9GridQueueIyEESO_EEEvDpT0__param_1];
	cvta.to.global.u64 	%rd283, %rd286;
	mul.wide.u32 	%rd284, %r1, 16;
	add.s64 	%rd285, %rd283, %rd284;
	st.global.f64 	[%rd285], %fd351;
	st.global.u64 	[%rd285+8], %rd355;
$L__BB7_210:
	ret;

}
	// .globl	_ZN6thrust24THRUST_300001_SM_1000_NS8cuda_cub4core6detail13_kernel_agentINS1_8__reduce10DrainAgentIlEEJN3cub18CUB_300001_SM_10009GridQueueIyEElEEEvDpT0_
.visible .entry _ZN6thrust24THRUST_300001_SM_1000_NS8cuda_cub4core6detail13_kernel_agentINS1_8__reduce10DrainAgentIlEEJN3cub18CUB_300001_SM_10009GridQueueIyEElEEEvDpT0_(
	.param .align 8 .b8 _ZN6thrust24THRUST_300001_SM_1000_NS8cuda_cub4core6detail13_kernel_agentINS1_8__reduce10DrainAgentIlEEJN3cub18CUB_300001_SM_10009GridQueueIyEElEEEvDpT0__param_0[8],
	.param .u64 _ZN6thrust24THRUST_300001_SM_1000_NS8cuda_cub4core6detail13_kernel_agentINS1_8__reduce10DrainAgentIlEEJN3cub18CUB_300001_SM_10009GridQueueIyEElEEEvDpT0__param_1
)
.maxntid 1
{
	.reg .b64 	%rd<5>;

	ld.param.u64 	%rd1, [_ZN6thrust24THRUST_300001_SM_1000_NS8cuda_cub4core6detail13_kernel_agentINS1_8__reduce10DrainAgentIlEEJN3cub18CUB_300001_SM_10009GridQueueIyEElEEEvDpT0__param_0];
	ld.param.u64 	%rd2, [_ZN6thrust24THRUST_300001_SM_1000_NS8cuda_cub4core6detail13_kernel_agentINS1_8__reduce10DrainAgentIlEEJN3cub18CUB_300001_SM_10009GridQueueIyEElEEEvDpT0__param_1];
	cvta.to.global.u64 	%rd3, %rd1;
	st.global.u64 	[%rd3], %rd2;
	mov.b64 	%rd4, 0;
	st.global.u64 	[%rd3+8], %rd4;
	ret;

}
	// .globl	_ZN6thrust24THRUST_300001_SM_1000_NS8cuda_cub4core6detail13_kernel_agentINS1_8__reduce11ReduceAgentIPN4cuda3std3__45tupleIJdlEEESC_SB_lNS1_9__extrema9arg_max_fIdl4cmprEEEEJSC_SC_iSG_EEEvDpT0_
.visible .entry _ZN6thrust24THRUST_300001_SM_1000_NS8cuda_cub4core6detail13_kernel_agentINS1_8__reduce11ReduceAgentIPN4cuda3std3__45tupleIJdlEEESC_SB_lNS1_9__extrema9arg_max_fIdl4cmprEEEEJSC_SC_iSG_EEEvDpT0_(
	.param .u64 .ptr .align 1 _ZN6thrust24THRUST_300001_SM_1000_NS8cuda_cub4core6detail13_kernel_agentINS1_8__reduce11ReduceAgentIPN4cuda3std3__45tupleIJdlEEESC_SB_lNS1_9__extrema9arg_max_fIdl4cmprEEEEJSC_SC_iSG_EEEvDpT0__param_0,
	.param .u64 .ptr .align 1 _ZN6thrust24THRUST_300001_SM_1000_NS8cuda_cub4core6detail13_kernel_agentINS1_8__reduce11ReduceAgentIPN4cuda3std3__45tupleIJdlEEESC_SB_lNS1_9__extrema9arg_max_fIdl4cmprEEEEJSC_SC_iSG_EEEvDpT0__param_1,
	.param .u32 _ZN6thrust24THRUST_300001_SM_1000_NS8cuda_cub4core6detail13_kernel_agentINS1_8__reduce11ReduceAgentIPN4cuda3std3__45tupleIJdlEEESC_SB_lNS1_9__extrema9arg_max_fIdl4cmprEEEEJSC_SC_iSG_EEEvDpT0__param_2,
	.param .align 1 .b8 _ZN6thrust24THRUST_300001_SM_1000_NS8cuda_cub4core6detail13_kernel_agentINS1_8__reduce11ReduceAgentIPN4cuda3std3__45tupleIJdlEEESC_SB_lNS1_9__extrema9arg_max_fIdl4cmprEEEEJSC_SC_iSG_EEEvDpT0__param_3[1]
)
.maxntid 256
{
	.reg .pred 	%p<264>;
	.reg .b32 	%r<374>;
	.reg .b64 	%rd<509>;
	.reg .b64 	%fd<423>;

	ld.param.u64 	%rd236, [_ZN6thrust24THRUST_300001_SM_1000_NS8cuda_cub4core6detail13_kernel_agentINS1_8__reduce11ReduceAgentIPN4cuda3std3__45tupleIJdlEEESC_SB_lNS1_9__extrema9arg_max_fIdl4cmprEEEEJSC_SC_iSG_EEEvDpT0__param_0];
	ld.param.u32 	%r29, [_ZN6thrust24THRUST_300001_SM_1000_NS8cuda_cub4core6detail13_kernel_agentINS1_8__reduce11ReduceAgentIPN4cuda3std3__45tupleIJdlEEESC_SB_lNS1_9__extrema9arg_max_fIdl4cmprEEEEJSC_SC_iSG_EEEvDpT0__param_2];
	cvt.s64.s32 	%rd1, %r29;
	setp.eq.s32 	%p1, %r29, 0;
	@%p1 bra 	$L__BB9_234;
	setp.gt.s32 	%p2, %r29, 1279;
	@%p2 bra 	$L__BB9_121;
	mov.u32 	%r1, %tid.x;
	setp.ge.s32 	%p147, %r1, %r29;
	mov.f64 	%fd354, 0d0000000000000000;
	mov.b64 	%rd432, 0;
	mov.u32 	%r368, %r1;
	@%p147 bra 	$L__BB9_4;
	mul.wide.u32 	%rd376, %r1, 16;
	add.s64 	%rd373, %rd236, %rd376;
	// begin inline asm
	ld.global.nc.u64 %rd372, [%rd373];
	// end inline asm
	add.s64 	%rd375, %rd373, 8;
	// begin inline asm
	ld.global.nc.u64 %rd432, [%rd375];
	// end inline asm
	mov.b64 	%fd354, %rd372;
	add.s32 	%r368, %r1, 256;
$L__BB9_4:
	setp.ge.s32 	%p148, %r368, %r29;
	@%p148 bra 	$L__BB9_25;
	not.b32 	%r141, %r368;
	add.s32 	%r4, %r29, %r141;
	and.b32  	%r142, %r4, 768;
	setp.eq.s32 	%p149, %r142, 768;
	@%p149 bra 	$L__BB9_11;
	mul.wide.u32 	%rd378, %r368, 16;
	add.s64 	%rd423, %rd236, %rd378;
	shr.u32 	%r143, %r4, 8;
	add.s32 	%r144, %r143, 1;
	and.b32  	%r145, %r144, 3;
	neg.s32 	%r366, %r145;
$L__BB9_7:
	.pragma "nounroll";
	mov.u64 	%rd6, %rd432;
	mov.f64 	%fd3, %fd354;
	// begin inline asm
	ld.global.nc.u64 %rd379, [%rd423];
	// end inline asm
	add.s64 	%rd382, %rd423, 8;
	// begin inline asm
	ld.global.nc.u64 %rd381, [%rd382];
	// end inline asm
	mov.b64 	%fd4, %rd379;
	abs.f64 	%fd5, %fd3;
	abs.f64 	%fd6, %fd4;
	setp.lt.f64 	%p150, %fd5, %fd6;
	mov.u64 	%rd432, %rd381;
	mov.f64 	%fd354, %fd4;
	@%p150 bra 	$L__BB9_10;
	setp.lt.f64 	%p151, %fd6, %fd5;
	mov.u64 	%rd432, %rd6;
	mov.f64 	%fd354, %fd3;
	@%p151 bra 	$L__BB9_10;
	setp.lt.s64 	%p152, %rd6, %rd381;
	min.s64 	%rd432, %rd6, %rd381;
	selp.f64 	%fd354, %fd3, %fd4, %p152;
$L__BB9_10:
	add.s32 	%r368, %r368, 256;
	add.s64 	%rd423, %rd423, 4096;
	add.s32 	%r366, %r366, 1;
	setp.ne.s32 	%p153, %r366, 0;
	@%p153 bra 	$L__BB9_7;
$L__BB9_11:
	setp.lt.u32 	%p154, %r4, 768;
	@%p154 bra 	$L__BB9_25;
$L__BB9_12:
	mul.wide.s32 	%rd387, %r368, 16;
	add.s64 	%rd384, %rd236, %rd387;
	// begin inline asm
	ld.global.nc.u64 %rd383, [%rd384];
	// end inline asm
	add.s64 	%rd386, %rd384, 8;
	// begin inline asm
	ld.global.nc.u64 %rd385, [%rd386];
	// end inline asm
	mov.b64 	%fd12, %rd383;
	abs.f64 	%fd13, %fd354;
	abs.f64 	%fd14, %fd12;
	setp.lt.f64 	%p155, %fd13, %fd14;
	mov.u64 	%rd429, %rd385;
	mov.f64 	%fd351, %fd12;
	@%p155 bra 	$L__BB9_15;
	setp.lt.f64 	%p156, %fd14, %fd13;
	mov.u64 	%rd429, %rd432;
	mov.f64 	%fd351, %fd354;
	@%p156 bra 	$L__BB9_15;
	setp.lt.s64 	%p157, %rd432, %rd385;
	min.s64 	%rd429, %rd432, %rd385;
	selp.f64 	%fd351, %fd354, %fd12, %p157;
$L__BB9_15:
	add.s64 	%rd389, %rd384, 4096;
	// begin inline asm
	ld.global.nc.u64 %rd388, [%rd389];
	// end inline asm
	add.s64 	%rd391, %rd384, 4104;
	// begin inline asm
	ld.global.nc.u64 %rd390, [%rd391];
	// end inline asm
	mov.b64 	%fd17, %rd388;
	abs.f64 	%fd18, %fd351;
	abs.f64 	%fd19, %fd17;
	setp.lt.f64 	%p158, %fd18, %fd19;
	mov.u64 	%rd430, %rd390;
	mov.f64 	%fd352, %fd17;
	@%p158 bra 	$L__BB9_18;
	setp.lt.f64 	%p159, %fd19, %fd18;
	mov.u64 	%rd430, %rd429;
	mov.f64 	%fd352, %fd351;
	@%p159 bra 	$L__BB9_18;
	setp.lt.s64 	%p160, %rd429, %rd390;
	min.s64 	%rd430, %rd429, %rd390;
	selp.f64 	%fd352, %fd351, %fd17, %p160;
$L__BB9_18:
	add.s64 	%rd393, %rd384, 8192;
	// begin inline asm
	ld.global.nc.u64 %rd392, [%rd393];
	// end inline asm
	add.s64 	%rd395, %rd384, 8200;
	// begin inline asm
	ld.global.nc.u64 %rd394, [%rd395];
	// end inline asm
	mov.b64 	%fd22, %rd392;
	abs.f64 	%fd23, %fd352;
	abs.f64 	%fd24, %fd22;
	setp.lt.f64 	%p161, %fd23, %fd24;
	mov.u64 	%rd431, %rd394;
	mov.f64 	%fd353, %fd22;
	@%p161 bra 	$L__BB9_21;
	setp.lt.f64 	%p162, %fd24, %fd23;
	mov.u64 	%rd431, %rd430;
	mov.f64 	%fd353, %fd352;
	@%p162 bra 	$L__BB9_21;
	setp.lt.s64 	%p163, %rd430, %rd394;
	min.s64 	%rd431, %rd430, %rd394;
	selp.f64 	%fd353, %fd352, %fd22, %p163;
$L__BB9_21:
	add.s64 	%rd397, %rd384, 12288;
	// begin inline asm
	ld.global.nc.u64 %rd396, [%rd397];
	// end inline asm
	add.s64 	%rd399, %rd384, 12296;
	// begin inline asm
	ld.global.nc.u64 %rd398, [%rd399];
	// end inline asm
	mov.b64 	%fd27, %rd396;
	abs.f64 	%fd28, %fd353;
	abs.f64 	%fd29, %fd27;
	setp.lt.f64 	%p164, %fd28, %fd29;
	mov.u64 	%rd432, %rd398;
	mov.f64 	%fd354, %fd27;
	@%p164 bra 	$L__BB9_24;
	setp.lt.f64 	%p165, %fd29, %fd28;
	mov.u64 	%rd432, %rd431;
	mov.f64 	%fd354, %fd353;
	@%p165 bra 	$L__BB9_24;
	setp.lt.s64 	%p166, %rd431, %rd398;
	min.s64 	%rd432, %rd431, %rd398;
	selp.f64 	%fd354, %fd353, %fd27, %p166;
$L__BB9_24:
	add.s32 	%r368, %r368, 1024;
	setp.lt.s32 	%p167, %r368, %r29;
	@%p167 bra 	$L__BB9_12;
$L__BB9_25:
	setp.lt.s32 	%p168, %r29, 256;
	@%p168 bra 	$L__BB9_70;
	// begin inline asm
	mov.u32 %r259, %laneid;
	// end inline asm
	mov.b64 	%rd410, %fd354;
	mov.b64 	{%r261, %r266}, %rd410;
	mov.b32 	%r277, 1;
	mov.b32 	%r278, 31;
	mov.b32 	%r279, -1;
	// begin inline asm
	shfl.sync.down.b32 %r260, %r261, %r277, %r278, %r279;
	// end inline asm
	// begin inline asm
	shfl.sync.down.b32 %r265, %r266, %r277, %r278, %r279;
	// end inline asm
	mov.b64 	%rd411, {%r260, %r265};
	mov.b64 	%fd33, %rd411;
	mov.b64 	{%r271, %r276}, %rd432;
	// begin inline asm
	shfl.sync.down.b32 %r270, %r271, %r277, %r278, %r279;
	// end inline asm
	// begin inline asm
	shfl.sync.down.b32 %r275, %r276, %r277, %r278, %r279;
	// end inline asm
	mov.b64 	%rd28, {%r270, %r275};
	setp.gt.s32 	%p220, %r259, 30;
	mov.u64 	%rd434, %rd432;
	mov.f64 	%fd356, %fd354;
	@%p220 bra 	$L__BB9_30;
	abs.f64 	%fd34, %fd354;
	abs.f64 	%fd35, %fd33;
	setp.lt.f64 	%p221, %fd34, %fd35;
	mov.u64 	%rd434, %rd28;
	mov.f64 	%fd356, %fd33;
	@%p221 bra 	$L__BB9_30;
	setp.lt.f64 	%p222, %fd35, %fd34;
	mov.u64 	%rd434, %rd432;
	mov.f64 	%fd356, %fd354;
	@%p222 bra 	$L__BB9_30;
	setp.lt.s64 	%p223, %rd432, %rd28;
	min.s64 	%rd434, %rd432, %rd28;
	selp.f64 	%fd356, %fd354, %fd33, %p223;
$L__BB9_30:
	mov.b64 	%rd412, %fd356;
	mov.b64 	{%r281, %r286}, %rd412;
	mov.b32 	%r297, 2;
	mov.b32 	%r298, 31;
	mov.b32 	%r299, -1;
	// begin inline asm
	shfl.sync.down.b32 %r280, %r281, %r297, %r298, %r299;
	// end inline asm
	// begin inline asm
	shfl.sync.down.b32 %r285, %r286, %r297, %r298, %r299;
	// end inline asm
	mov.b64 	%rd413, {%r280, %r285};
	mov.b64 	%fd38, %rd413;
	mov.b64 	{%r291, %r296}, %rd434;
	// begin inline asm
	shfl.sync.down.b32 %r290, %r291, %r297, %r298, %r299;
	// end inline asm
	// begin inline asm
	shfl.sync.down.b32 %r295, %r296, %r297, %r298, %r299;
	// end inline asm
	mov.b64 	%rd31, {%r290, %r295};
	setp.gt.s32 	%p224, %r259, 29;
	mov.u64 	%rd435, %rd434;
	mov.f64 	%fd357, %fd356;
	@%p224 bra 	$L__BB9_34;
	abs.f64 	%fd39, %fd356;
	abs.f64 	%fd40, %fd38;
	setp.lt.f64 	%p225, %fd39, %fd40;
	mov.u64 	%rd435, %rd31;
	mov.f64 	%fd357, %fd38;
	@%p225 bra 	$L__BB9_34;
	setp.lt.f64 	%p226, %fd40, %fd39;
	mov.u64 	%rd435, %rd434;
	mov.f64 	%fd357, %fd356;
	@%p226 bra 	$L__BB9_34;
	setp.lt.s64 	%p227, %rd434, %rd31;
	min.s64 	%rd435, %rd434, %rd31;
	selp.f64 	%fd357, %fd356, %fd38, %p227;
$L__BB9_34:
	mov.b64 	%rd414, %fd357;
	mov.b64 	{%r301, %r306}, %rd414;
	mov.b32 	%r317, 4;
	mov.b32 	%r318, 31;
	mov.b32 	%r319, -1;
	// begin inline asm
	shfl.sync.down.b32 %r300, %r301, %r317, %r318, %r319;
	// end inline asm
	// begin inline asm
	shfl.sync.down.b32 %r305, %r306, %r317, %r318, %r319;
	// end inline asm
	mov.b64 	%rd415, {%r300, %r305};
	mov.b64 	%fd43, %rd415;
	mov.b64 	{%r311, %r316}, %rd435;
	// begin inline asm
	shfl.sync.down.b32 %r310, %r311, %r317, %r318, %r319;
	// end inline asm
	// begin inline asm
	shfl.sync.down.b32 %r315, %r316, %r317, %r318, %r319;
	// end inline asm
	mov.b64 	%rd34, {%r310, %r315};
	setp.gt.s32 	%p228, %r259, 27;
	mov.u64 	%rd436, %rd435;
	mov.f64 	%fd358, %fd357;
	@%p228 bra 	$L__BB9_38;
	abs.f64 	%fd44, %fd357;
	abs.f64 	%fd45, %fd43;
	setp.lt.f64 	%p229, %fd44, %fd45;
	mov.u64 	%rd436, %rd34;
	mov.f64 	%fd358, %fd43;
	@%p229 bra 	$L__BB9_38;
	setp.lt.f64 	%p230, %fd45, %fd44;
	mov.u64 	%rd436, %rd435;
	mov.f64 	%fd358, %fd357;
	@%p230 bra 	$L__BB9_38;
	setp.lt.s64 	%p231, %rd435, %rd34;
	min.s64 	%rd436, %rd435, %rd34;
	selp.f64 	%fd358, %fd357, %fd43, %p231;
$L__BB9_38:
	mov.b64 	%rd416, %fd358;
	mov.b64 	{%r321, %r326}, %rd416;
	mov.b32 	%r337, 8;
	mov.b32 	%r338, 31;
	mov.b32 	%r339, -1;
	// begin inline asm
	shfl.sync.down.b32 %r320, %r321, %r337, %r338, %r339;
	// end inline asm
	// begin inline asm
	shfl.sync.down.b32 %r325, %r326, %r337, %r338, %r339;
	// end inline asm
	mov.b64 	%rd417, {%r320, %r325};
	mov.b64 	%fd48, %rd417;
	mov.b64 	{%r331, %r336}, %rd436;
	// begin inline asm
	shfl.sync.down.b32 %r330, %r331, %r337, %r338, %r339;
	// end inline asm
	// begin inline asm
	shfl.sync.down.b32 %r335, %r336, %r337, %r338, %r339;
	// end inline asm
	mov.b64 	%rd37, {%r330, %r335};
	setp.gt.s32 	%p232, %r259, 23;
	mov.u64 	%rd437, %rd436;
	mov.f64 	%fd359, %fd358;
	@%p232 bra 	$L__BB9_42;
	abs.f64 	%fd49, %fd358;
	abs.f64 	%fd50, %fd48;
	setp.lt.f64 	%p233, %fd49, %fd50;
	mov.u64 	%rd437, %rd37;
	mov.f64 	%fd359, %fd48;
	@%p233 bra 	$L__BB9_42;
	setp.lt.f64 	%p234, %fd50, %fd49;
	mov.u64 	%rd437, %rd436;
	mov.f64 	%fd359, %fd358;
	@%p234 bra 	$L__BB9_42;
	setp.lt.s64 	%p235, %rd436, %rd37;
	min.s64 	%rd437, %rd436, %rd37;
	selp.f64 	%fd359, %fd358, %fd48, %p235;
$L__BB9_42:
	mov.b64 	%rd418, %fd359;
	mov.b64 	{%r341, %r346}, %rd418;
	mov.b32 	%r357, 16;
	mov.b32 	%r358, 31;
	mov.b32 	%r359, -1;
	// begin inline asm
	shfl.sync.down.b32 %r340, %r341, %r357, %r358, %r359;
	// end inline asm
	// begin inline asm
	shfl.sync.down.b32 %r345, %r346, %r357, %r358, %r359;
	// end inline asm
	mov.b64 	%rd419, {%r340, %r345};
	mov.b64 	%fd53, %rd419;
	mov.b64 	{%r351, %r356}, %rd437;
	// begin inline asm
	shfl.sync.down.b32 %r350, %r351, %r357, %r358, %r359;
	// end inline asm
	// begin inline asm
	shfl.sync.down.b32 %r355, %r356, %r357, %r358, %r359;
	// end inline asm
	mov.b64 	%rd40, {%r350, %r355};
	setp.gt.s32 	%p236, %r259, 15;
	mov.u64 	%rd508, %rd437;
	mov.f64 	%fd422, %fd359;
	@%p236 bra 	$L__BB9_46;
	abs.f64 	%fd54, %fd359;
	abs.f64 	%fd55, %fd53;
	setp.lt.f64 	%p237, %fd54, %fd55;
	mov.u64 	%rd508, %rd40;
	mov.f64 	%fd422, %fd53;
	@%p237 bra 	$L__BB9_46;
	setp.lt.f64 	%p238, %fd55, %fd54;
	mov.u64 	%rd508, %rd437;
	mov.f64 	%fd422, %fd359;
	@%p238 bra 	$L__BB9_46;
	setp.lt.s64 	%p239, %rd437, %rd40;
	min.s64 	%rd508, %rd437, %rd40;
	selp.f64 	%fd422, %fd359, %fd53, %p239;
$L__BB9_46:
	setp.ne.s32 	%p240, %r259, 0;
	@%p240 bra 	$L__BB9_48;
	shr.u32 	%r360, %r1, 1;
	and.b32  	%r361, %r360, 496;
	mov.u32 	%r362, _ZN6thrust24THRUST_300001_SM_1000_NS8cuda_cub4core6detail5shmemE;
	add.s32 	%r363, %r362, %r361;
	st.shared.f64 	[%r363+8], %fd422;
	st.shared.u64 	[%r363+16], %rd508;
$L__BB9_48:
	bar.sync 	0;
	setp.ne.s32 	%p241, %r1, 0;
	@%p241 bra 	$L__BB9_232;
	ld.shared.f64 	%fd58, [_ZN6thrust24THRUST_300001_SM_1000_NS8cuda_cub4core6detail5shmemE+24];
	ld.shared.u64 	%rd43, [_ZN6thrust24THRUST_300001_SM_1000_NS8cuda_cub4core6detail5shmemE+32];
	abs.f64 	%fd59, %fd422;
	abs.f64 	%fd60, %fd58;
	setp.lt.f64 	%p242, %fd59, %fd60;
	mov.u64 	%rd439, %rd43;
	mov.f64 	%fd361, %fd58;
	@%p242 bra 	$L__BB9_52;
	setp.lt.f64 	%p243, %fd60, %fd59;
	mov.u64 	%rd439, %rd508;
	mov.f64 	%fd361, %fd422;
	@%p243 bra 	$L__BB9_52;
	setp.lt.s64 	%p244, %rd508, %rd43;
	min.s64 	%rd439, %rd508, %rd43;
	selp.f64 	%fd361, %fd422, %fd58, %p244;
$L__BB9_52:
	ld.shared.f64 	%fd63, [_ZN6thrust24THRUST_300001_SM_1000_NS8cuda_cub4core6detail5shmemE+40];
	ld.shared.u64 	%rd46, [_ZN6thrust24THRUST_300001_SM_1000_NS8cuda_cub4core6detail5shmemE+48];
	abs.f64 	%fd64, %fd361;
	abs.f64 	%fd65, %fd63;
	setp.lt.f64 	%p245, %fd64, %fd65;
	mov.u64 	%rd440, %rd46;
	mov.f64 	%fd362, %fd63;
	@%p245 bra 	$L__BB9_55;
	setp.lt.f64 	%p246, %fd65, %fd64;
	mov.u64 	%rd440, %rd439;
	mov.f64 	%fd362, %fd361;
	@%p246 bra 	$L__BB9_55;
	setp.lt.s64 	%p247, %rd439, %rd46;
	min.s64 	%rd440, %rd439, %rd46;
	selp.f64 	%fd362, %fd361, %fd63, %p247;
$L__BB9_55:
	ld.shared.f64 	%fd68, [_ZN6thrust24THRUST_300001_SM_1000_NS8cuda_cub4core6detail5shmemE+56];
	ld.shared.u64 	%rd49, [_ZN6thrust24THRUST_300001_SM_1000_NS8cuda_cub4core6detail5shmemE+64];
	abs.f64 	%fd69, %fd362;
	abs.f64 	%fd70, %fd68;
	setp.lt.f64 	%p248, %fd69, %fd70;
	mov.u64 	%rd441, %rd49;
	mov.f64 	%fd363, %fd68;
	@%p248 bra 	$L__BB9_58;
	setp.lt.f64 	%p249, %fd70, %fd69;
	mov.u64 	%rd441, %rd440;
	mov.f64 	%fd363, %fd362;
	@%p249 bra 	$L__BB9_58;
	setp.lt.s64 	%p250, %rd440, %rd49;
	min.s64 	%rd441, %rd440, %rd49;
	selp.f64 	%fd363, %fd362, %fd68, %p250;
$L__BB9_58:
	ld.shared.f64 	%fd73, [_ZN6thrust24THRUST_300001_SM_1000_NS8cuda_cub4core6detail5shmemE+72];
	ld.shared.u64 	%rd52, [_ZN6thrust24THRUST_300001_SM_1000_NS8cuda_cub4core6detail5shmemE+80];
	abs.f64 	%fd74, %fd363;
	abs.f64 	%fd75, %fd73;
	setp.lt.f64 	%p251, %fd74, %fd75;
	mov.u64 	%rd442, %rd52;
	mov.f64 	%fd364, %fd73;
	@%p251 bra 	$L__BB9_61;
	setp.lt.f64 	%p252, %fd75, %fd74;
	mov.u64 	%rd442, %rd441;
	mov.f64 	%fd364, %fd363;
	@%p252 bra 	$L__BB9_61;
	setp.lt.s64 	%p253, %rd441, %rd52;
	min.s64 	%rd442, %rd441, %rd52;
	selp.f64 	%fd364, %fd363, %fd73, %p253;
$L__BB9_61:
	ld.shared.f64 	%fd78, [_ZN6thrust24THRUST_300001_SM_1000_NS8cuda_cub4core6detail5shmemE+88];
	ld.shared.u64 	%rd55, [_ZN6thrust24THRUST_300001_SM_1000_NS8cuda_cub4core6detail5shmemE+96];
	abs.f64 	%fd79, %fd364;
	abs.f64 	%fd80, %fd78;
	setp.lt.f64 	%p254, %fd79, %fd80;
	mov.u64 	%rd443, %rd55;
	mov.f64 	%fd365, %fd78;
	@%p254 bra 	$L__BB9_64;
	setp.lt.f64 	%p255, %fd80, %fd79;
	mov.u64 	%rd443, %rd442;
	mov.f64 	%fd365, %fd364;
	@%p255 bra 	$L__BB9_64;
	setp.lt.s64 	%p256, %rd442, %rd55;
	min.s64 	%rd443, %rd442, %rd55;
	selp.f64 	%fd365, %fd364, %fd78, %p256;
$L__BB9_64:
	ld.shared.f64 	%fd83, [_ZN6thrust24THRUST_300001_SM_1000_NS8cuda_cub4core6detail5shmemE+104];
	ld.shared.u64 	%rd58, [_ZN6thrust24THRUST_300001_SM_1000_NS8cuda_cub4core6detail5shmemE+112];
	abs.f64 	%fd84, %fd365;
	abs.f64 	%fd85, %fd83;
	setp.lt.f64 	%p257, %fd84, %fd85;
	mov.u64 	%rd444, %rd58;
	mov.f64 	%fd366, %fd83;
	@%p257 bra 	$L__BB9_67;
	setp.lt.f64 	%p258, %fd85, %fd84;
	mov.u64 	%rd444, %rd443;
	mov.f64 	%fd366, %fd365;
	@%p258 bra 	$L__BB9_67;
	setp.lt.s64 	%p259, %rd443, %rd58;
	min.s64 	%rd444, %rd443, %rd58;
	selp.f64 	%fd366, %fd365, %fd83, %p259;
$L__BB9_67:
	ld.shared.f64 	%fd88, [_ZN6thrust24THRUST_300001_SM_1000_NS8cuda_cub4core6detail5shmemE+120];
	ld.shared.u64 	%rd61, [_ZN6thrust24THRUST_300001_SM_1000_NS8cuda_cub4core6detail5shmemE+128];
	abs.f64 	%fd89, %fd366;
	abs.f64 	%fd90, %fd88;
	setp.lt.f64 	%p260, %fd89, %fd90;
	mov.u64 	%rd508, %rd61;
	mov.f64 	%fd422, %fd88;
	@%p260 bra 	$L__BB9_232;
	setp.lt.f64 	%p261, %fd90, %fd89;
	mov.u64 	%rd508, %rd444;
	mov.f64 	%fd422, %fd366;
	@%p261 bra 	$L__BB9_232;
	setp.lt.s64 	%p262, %rd444, %rd61;
	min.s64 	%rd508, %rd444, %rd61;
	selp.f64 	%fd422, %fd366, %fd88, %p262;
	bra.uni 	$L__BB9_232;
$L__BB9_70:
	// begin inline asm
	mov.u32 %r146, %laneid;
	// end inline asm
	and.b32  	%r167, %r1, 992;
	add.s32 	%r168, %r167, 32;
	setp.gt.s32 	%p169, %r168, %r29;
	not.b32 	%r169, %r167;
	add.s32 	%r170, %r29, %r169;
	selp.b32 	%r165, %r170, 31, %p169;
	mov.b64 	%rd400, %fd354;
	mov.b64 	{%r148, %r153}, %rd400;
	mov.b32 	%r164, 1;
	mov.b32 	%r166, -1;
	// begin inline asm
	shfl.sync.down.b32 %r147, %r148, %r164, %r165, %r166;
	// end inline asm
	// begin inline asm
	shfl.sync.down.b32 %r152, %r153, %r164, %r165, %r166;
	// end inline asm
	mov.b64 	%rd401, {%r147, %r152};
	mov.b64 	%fd92, %rd401;
	mov.b64 	{%r158, %r163}, %rd432;
	// begin inline asm
	shfl.sync.down.b32 %r157, %r158, %r164, %r165, %r166;
	// end inline asm
	// begin inline asm
	shfl.sync.down.b32 %r162, %r163, %r164, %r165, %r166;
	// end inline asm
	mov.b64 	%rd63, {%r157, %r162};
	setp.ge.s32 	%p170, %r146, %r165;
	mov.u64 	%rd445, %rd432;
	mov.f64 	%fd367, %fd354;
	@%p170 bra 	$L__BB9_74;
	abs.f64 	%fd93, %fd354;
	abs.f64 	%fd94, %fd92;
	setp.lt.f64 	%p171, %fd93, %fd94;
	mov.u64 	%rd445, %rd63;
	mov.f64 	%fd367, %fd92;
	@%p171 bra 	$L__BB9_74;
	setp.lt.f64 	%p172, %fd94, %fd93;
	mov.u64 	%rd445, %rd432;
	mov.f64 	%fd367, %fd354;
	@%p172 bra 	$L__BB9_74;
	setp.lt.s64 	%p173, %rd432, %rd63;
	min.s64 	%rd445, %rd432, %rd63;
	selp.f64 	%fd367, %fd354, %fd92, %p173;
$L__BB9_74:
	mov.b64 	%rd402, %fd367;
	mov.b64 	{%r172, %r177}, %rd402;
	mov.b32 	%r188, 2;
	mov.b32 	%r190, -1;
	// begin inline asm
	shfl.sync.down.b32 %r171, %r172, %r188, %r165, %r190;
	// end inline asm
	// begin inline asm
	shfl.sync.down.b32 %r176, %r177, %r188, %r165, %r190;
	// end inline asm
	mov.b64 	%rd403, {%r171, %r176};
	mov.b64 	%fd97, %rd403;
	mov.b64 	{%r182, %r187}, %rd445;
	// begin inline asm
	shfl.sync.down.b32 %r181, %r182, %r188, %r165, %r190;
	// end inline asm
	// begin inline asm
	shfl.sync.down.b32 %r186, %r187, %r188, %r165, %r190;
	// end inline asm
	mov.b64 	%rd66, {%r181, %r186};
	add.s32 	%r191, %r146, 2;
	setp.gt.s32 	%p174, %r191, %r165;
	mov.u64 	%rd446, %rd445;
	mov.f64 	%fd368, %fd367;
	@%p174 bra 	$L__BB9_78;
	abs.f64 	%fd98, %fd367;
	abs.f64 	%fd99, %fd97;
	setp.lt.f64 	%p175, %fd98, %fd99;
	mov.u64 	%rd446, %rd66;
	mov.f64 	%fd368, %fd97;
	@%p175 bra 	$L__BB9_78;
	setp.lt.f64 	%p176, %fd99, %fd98;
	mov.u64 	%rd446, %rd445;
	mov.f64 	%fd368, %fd367;
	@%p176 bra 	$L__BB9_78;
	setp.lt.s64 	%p177, %rd445, %rd66;
	min.s64 	%rd446, %rd445, %rd66;
	selp.f64 	%fd368, %fd367, %fd97, %p177;
$L__BB9_78:
	mov.b64 	%rd404, %fd368;
	mov.b64 	{%r193, %r198}, %rd404;
	mov.b32 	%r209, 4;
	mov.b32 	%r211, -1;
	// begin inline asm
	shfl.sync.down.b32 %r192, %r193, %r209, %r165, %r211;
	// end inline asm
	// begin inline asm
	shfl.sync.down.b32 %r197, %r198, %r209, %r165, %r211;
	// end inline asm
	mov.b64 	%rd405, {%r192, %r197};
	mov.b64 	%fd102, %rd405;
	mov.b64 	{%r203, %r208}, %rd446;
	// begin inline asm
	shfl.sync.down.b32 %r202, %r203, %r209, %r165, %r211;
	// end inline asm
	// begin inline asm
	shfl.sync.down.b32 %r207, %r208, %r209, %r165, %r211;
	// end inline asm
	mov.b64 	%rd69, {%r202, %r207};
	add.s32 	%r212, %r146, 4;
	setp.gt.s32 	%p178, %r212, %r165;
	mov.u64 	%rd447, %rd446;
	mov.f64 	%fd369, %fd368;
	@%p178 bra 	$L__BB9_82;
	abs.f64 	%fd103, %fd368;
	abs.f64 	%fd104, %fd102;
	setp.lt.f64 	%p179, %fd103, %fd104;
	mov.u64 	%rd447, %rd69;
	mov.f64 	%fd369, %fd102;
	@%p179 bra 	$L__BB9_82;
	setp.lt.f64 	%p180, %fd104, %fd103;
	mov.u64 	%rd447, %rd446;
	mov.f64 	%fd369, %fd368;
	@%p180 bra 	$L__BB9_82;
	setp.lt.s64 	%p181, %rd446, %rd69;
	min.s64 	%rd447, %rd446, %rd69;
	selp.f64 	%fd369, %fd368, %fd102, %p181;
$L__BB9_82:
	mov.b64 	%rd406, %fd369;
	mov.b64 	{%r214, %r219}, %rd406;
	mov.b32 	%r230, 8;
	mov.b32 	%r232, -1;
	// begin inline asm
	shfl.sync.down.b32 %r213, %r214, %r230, %r165, %r232;
	// end inline asm
	// begin inline asm
	shfl.sync.down.b32 %r218, %r219, %r230, %r165, %r232;
	// end inline asm
	mov.b64 	%rd407, {%r213, %r218};
	mov.b64 	%fd107, %rd407;
	mov.b64 	{%r224, %r229}, %rd447;
	// begin inline asm
	shfl.sync.down.b32 %r223, %r224, %r230, %r165, %r232;
	// end inline asm
	// begin inline asm
	shfl.sync.down.b32 %r228, %r229, %r230, %r165, %r232;
	// end inline asm
	mov.b64 	%rd72, {%r223, %r228};
	add.s32 	%r233, %r146, 8;
	setp.gt.s32 	%p182, %r233, %r165;
	mov.u64 	%rd448, %rd447;
	mov.f64 	%fd370, %fd369;
	@%p182 bra 	$L__BB9_86;
	abs.f64 	%fd108, %fd369;
	abs.f64 	%fd109, %fd107;
	setp.lt.f64 	%p183, %fd108, %fd109;
	mov.u64 	%rd448, %rd72;
	mov.f64 	%fd370, %fd107;
	@%p183 bra 	$L__BB9_86;
	setp.lt.f64 	%p184, %fd109, %fd108;
	mov.u64 	%rd448, %rd447;
	mov.f64 	%fd370, %fd369;
	@%p184 bra 	$L__BB9_86;
	setp.lt.s64 	%p185, %rd447, %rd72;
	min.s64 	%rd448, %rd447, %rd72;
	selp.f64 	%fd370, %fd369, %fd107, %p185;
$L__BB9_86:
	mov.b64 	%rd408, %fd370;
	mov.b64 	{%r235, %r240}, %rd408;
	mov.b32 	%r251, 16;
	mov.b32 	%r253, -1;
	// begin inline asm
	shfl.sync.down.b32 %r234, %r235, %r251, %r165, %r253;
	// end inline asm
	// begin inline asm
	shfl.sync.down.b32 %r239, %r240, %r251, %r165, %r253;
	// end inline asm
	mov.b64 	%rd409, {%r234, %r239};
	mov.b64 	%fd112, %rd409;
	mov.b64 	{%r245, %r250}, %rd448;
	// begin inline asm
	shfl.sync.down.b32 %r244, %r245, %r251, %r165, %r253;
	// end inline asm
	// begin inline asm
	shfl.sync.down.b32 %r249, %r250, %r251, %r165, %r253;
	// end inline asm
	mov.b64 	%rd75, {%r244, %r249};
	add.s32 	%r254, %r146, 16;
	setp.gt.s32 	%p186, %r254, %r165;
	mov.u64 	%rd508, %rd448;
	mov.f64 	%fd422, %fd370;
	@%p186 bra 	$L__BB9_90;
	abs.f64 	%fd113, %fd370;
	abs.f64 	%fd114, %fd112;
	setp.lt.f64 	%p187, %fd113, %fd114;
	mov.u64 	%rd508, %rd75;
	mov.f64 	%fd422, %fd112;
	@%p187 bra 	$L__BB9_90;
	setp.lt.f64 	%p188, %fd114, %fd113;
	mov.u64 	%rd508, %rd448;
	mov.f64 	%fd422, %fd370;
	@%p188 bra 	$L__BB9_90;
	setp.lt.s64 	%p189, %rd448, %rd75;
	min.s64 	%rd508, %rd448, %rd75;
	selp.f64 	%fd422, %fd370, %fd112, %p189;
$L__BB9_90:
	setp.ne.s32 	%p190, %r146, 0;
	@%p190 bra 	$L__BB9_92;
	shr.u32 	%r255, %r1, 1;
	and.b32  	%r256, %r255, 496;
	mov.u32 	%r257, _ZN6thrust24THRUST_300001_SM_1000_NS8cuda_cub4core6detail5shmemE;
	add.s32 	%r258, %r257, %r256;
	st.shared.f64 	[%r258+8], %fd422;
	st.shared.u64 	[%r258+16], %rd508;
$L__BB9_92:
	bar.sync 	0;
	setp.ne.s32 	%p191, %r1, 0;
	@%p191 bra 	$L__BB9_232;
	setp.lt.s32 	%p192, %r29, 33;
	mov.f64 	%fd372, %fd422;
	mov.u64 	%rd450, %rd508;
	@%p192 bra 	$L__BB9_97;
	ld.shared.f64 	%fd117, [_ZN6thrust24THRUST_300001_SM_1000_NS8cuda_cub4core6detail5shmemE+24];
	ld.shared.u64 	%rd78, [_ZN6thrust24THRUST_300001_SM_1000_NS8cuda_cub4core6detail5shmemE+32];
	abs.f64 	%fd118, %fd422;
	abs.f64 	%fd119, %fd117;
	setp.lt.f64 	%p193, %fd118, %fd119;
	mov.f64 	%fd372, %fd117;
	mov.u64 	%rd450, %rd78;
	@%p193 bra 	$L__BB9_97;
	setp.lt.f64 	%p194, %fd119, %fd118;
	mov.f64 	%fd372, %fd422;
	mov.u64 	%rd450, %rd508;
	@%p194 bra 	$L__BB9_97;
	setp.lt.s64 	%p195, %rd508, %rd78;
	min.s64 	%rd450, %rd508, %rd78;
	selp.f64 	%fd372, %fd422, %fd117, %p195;
$L__BB9_97:
	setp.lt.s32 	%p196, %r29, 65;
	mov.f64 	%fd373, %fd372;
	mov.u64 	%rd451, %rd450;
	@%p196 bra 	$L__BB9_101;
	ld.shared.f64 	%fd122, [_ZN6thrust24THRUST_300001_SM_1000_NS8cuda_cub4core6detail5shmemE+40];
	ld.shared.u64 	%rd81, [_ZN6thrust24THRUST_300001_SM_1000_NS8cuda_cub4core6detail5shmemE+48];
	abs.f64 	%fd123, %fd372;
	abs.f64 	%fd124, %fd122;
	setp.lt.f64 	%p197, %fd123, %fd124;
	mov.f64 	%fd373, %fd122;
	mov.u64 	%rd451, %rd81;
	@%p197 bra 	$L__BB9_101;
	setp.lt.f64 	%p198, %fd124, %fd123;
	mov.f64 	%fd373, %fd372;
	mov.u64 	%rd451, %rd450;
	@%p198 bra 	$L__BB9_101;
	setp.lt.s64 	%p199, %rd450, %rd81;
	min.s64 	%rd451, %rd450, %rd81;
	selp.f64 	%fd373, %fd372, %fd122, %p199;
$L__BB9_101:
	setp.lt.s32 	%p200, %r29, 97;
	mov.f64 	%fd374, %fd373;
	mov.u64 	%rd452, %rd451;
	@%p200 bra 	$L__BB9_105;
	ld.shared.f64 	%fd127, [_ZN6thrust24THRUST_300001_SM_1000_NS8cuda_cub4core6detail5shmemE+56];
	ld.shared.u64 	%rd84, [_ZN6thrust24THRUST_300001_SM_1000_NS8cuda_cub4core6detail5shmemE+64];
	abs.f64 	%fd128, %fd373;
	abs.f64 	%fd129, %fd127;
	setp.lt.f64 	%p201, %fd128, %fd129;
	mov.f64 	%fd374, %fd127;
	mov.u64 	%rd452, %rd84;
	@%p201 bra 	$L__BB9_105;
	setp.lt.f64 	%p202, %fd129, %fd128;
	mov.f64 	%fd374, %fd373;
	mov.u64 	%rd452, %rd451;
	@%p202 bra 	$L__BB9_105;
	setp.lt.s64 	%p203, %rd451, %rd84;
	min.s64 	%rd452, %rd451, %rd84;
	selp.f64 	%fd374, %fd373, %fd127, %p203;
$L__BB9_105:
	setp.lt.s32 	%p204, %r29, 129;
	mov.f64 	%fd375, %fd374;
	mov.u64 	%rd453, %rd452;
	@%p204 bra 	$L__BB9_109;
	ld.shared.f64 	%fd132, [_ZN6thrust24THRUST_300001_SM_1000_NS8cuda_cub4core6detail5shmemE+72];
	ld.shared.u64 	%rd87, [_ZN6thrust24THRUST_300001_SM_1000_NS8cuda_cub4core6detail5shmemE+80];
	abs.f64 	%fd133, %fd374;
	abs.f64 	%fd134, %fd132;
	setp.lt.f64 	%p205, %fd133, %fd134;
	mov.f64 	%fd375, %fd132;
	mov.u64 	%rd453, %rd87;
	@%p205 bra 	$L__BB9_109;
	setp.lt.f64 	%p206, %fd134, %fd133;
	mov.f64 	%fd375, %fd374;
	mov.u64 	%rd453, %rd452;
	@%p206 bra 	$L__BB9_109;
	setp.lt.s64 	%p207, %rd452, %rd87;
	min.s64 	%rd453, %rd452, %rd87;
	selp.f64 	%fd375, %fd374, %fd132, %p207;
$L__BB9_109:
	setp.lt.s32 	%p208, %r29, 161;
	mov.f64 	%fd376, %fd375;
	mov.u64 	%rd454, %rd453;
	@%p208 bra 	$L__BB9_113;
	ld.shared.f64 	%fd137, [_ZN6thrust24THRUST_300001_SM_1000_NS8cuda_cub4core6detail5shmemE+88];
	ld.shared.u64 	%rd90, [_ZN6thrust24THRUST_300001_SM_1000_NS8cuda_cub4core6detail5shmemE+96];
	abs.f64 	%fd138, %fd375;
	abs.f64 	%fd139, %fd137;
	setp.lt.f64 	%p209, %fd138, %fd139;
	mov.f64 	%fd376, %fd137;
	mov.u64 	%rd454, %rd90;
	@%p209 bra 	$L__BB9_113;
	setp.lt.f64 	%p210, %fd139, %fd138;
	mov.f64 	%fd376, %fd375;
	mov.u64 	%rd454, %rd453;
	@%p210 bra 	$L__BB9_113;
	setp.lt.s64 	%p211, %rd453, %rd90;
	min.s64 	%rd454, %rd453, %rd90;
	selp.f64 	%fd376, %fd375, %fd137, %p211;
$L__BB9_113:
	setp.lt.s32 	%p212, %r29, 193;
	mov.f64 	%fd377, %fd376;
	mov.u64 	%rd455, %rd454;
	@%p212 bra 	$L__BB9_117;
	ld.shared.f64 	%fd142, [_ZN6thrust24THRUST_300001_SM_1000_NS8cuda_cub4core6detail5shmemE+104];
	ld.shared.u64 	%rd93, [_ZN6thrust24THRUST_300001_SM_1000_NS8cuda_cub4core6detail5shmemE+112];
	abs.f64 	%fd143, %fd376;
	abs.f64 	%fd144, %fd142;
	setp.lt.f64 	%p213, %fd143, %fd144;
	mov.f64 	%fd377, %fd142;
	mov.u64 	%rd455, %rd93;
	@%p213 bra 	$L__BB9_117;
	setp.lt.f64 	%p214, %fd144, %fd143;
	mov.f64 	%fd377, %fd376;
	mov.u64 	%rd455, %rd454;
	@%p214 bra 	$L__BB9_117;
	setp.lt.s64 	%p215, %rd454, %rd93;
	min.s64 	%rd455, %rd454, %rd93;
	selp.f64 	%fd377, %fd376, %fd142, %p215;
$L__BB9_117:
	setp.lt.s32 	%p216, %r29, 225;
	mov.u64 	%rd508, %rd455;
	mov.f64 	%fd422, %fd377;
	@%p216 bra 	$L__BB9_232;
	ld.shared.f64 	%fd147, [_ZN6thrust24THRUST_300001_SM_1000_NS8cuda_cub4core6detail5shmemE+120];
	ld.shared.u64 	%rd96, [_ZN6thrust24THRUST_300001_SM_1000_NS8cuda_cub4core6detail5shmemE+128];
	abs.f64 	%fd148, %fd377;
	abs.f64 	%fd149, %fd147;
	setp.lt.f64 	%p217, %fd148, %fd149;
	mov.u64 	%rd508, %rd96;
	mov.f64 	%fd422, %fd147;
	@%p217 bra 	$L__BB9_232;
	setp.lt.f64 	%p218, %fd149, %fd148;
	mov.u64 	%rd508, %rd455;
	mov.f64 	%fd422, %fd377;
	@%p218 bra 	$L__BB9_232;
	setp.lt.s64 	%p219, %rd455, %rd96;
	min.s64 	%rd508, %rd455, %rd96;
	selp.f64 	%fd422, %fd377, %fd147, %p219;
	bra.uni 	$L__BB9_232;
$L__BB9_121:
	mov.u32 	%r16, %tid.x;
	cvt.u64.u32 	%rd98, %r16;
	mul.wide.u32 	%rd258, %r16, 16;
	add.s64 	%rd239, %rd236, %rd258;
	// begin inline asm
	ld.global.nc.u64 %rd238, [%rd239];
	// end inline asm
	add.s64 	%rd241, %rd239, 8;
	// begin inline asm
	ld.global.nc.u64 %rd240, [%rd241];
	// end inline asm
	mov.b64 	%fd151, %rd238;
	add.s64 	%rd243, %rd239, 4096;
	// begin inline asm
	ld.global.nc.u64 %rd242, [%rd243];
	// end inline asm
	add.s64 	%rd245, %rd239, 4104;
	// begin inline asm
	ld.global.nc.u64 %rd456, [%rd245];
	// end inline asm
	mov.b64 	%fd378, %rd242;
	add.s64 	%rd247, %rd239, 8192;
	// begin inline asm
	ld.global.nc.u64 %rd246, [%rd247];
	// end inline asm
	add.s64 	%rd249, %rd239, 8200;
	// begin inline asm
	ld.global.nc.u64 %rd457, [%rd249];
	// end inline asm
	mov.b64 	%fd379, %rd246;
	add.s64 	%rd251, %rd239, 12288;
	// begin inline asm
	ld.global.nc.u64 %rd250, [%rd251];
	// end inline asm
	add.s64 	%rd253, %rd239, 12296;
	// begin inline asm
	ld.global.nc.u64 %rd458, [%rd253];
	// end inline asm
	mov.b64 	%fd380, %rd250;
	add.s64 	%rd255, %rd239, 16384;
	// begin inline asm
	ld.global.nc.u64 %rd254, [%rd255];
	// end inline asm
	add.s64 	%rd257, %rd239, 16392;
	// begin inline asm
	ld.global.nc.u64 %rd495, [%rd257];
	// end inline asm
	mov.b64 	%fd409, %rd254;
	abs.f64 	%fd156, %fd151;
	abs.f64 	%fd157, %fd378;
	setp.lt.f64 	%p3, %fd156, %fd157;
	@%p3 bra 	$L__BB9_123;
	setp.lt.f64 	%p4, %fd157, %fd156;
	setp.lt.s64 	%p5, %rd240, %rd456;
	or.pred  	%p6, %p4, %p5;
	selp.b64 	%rd456, %rd240, %rd456, %p6;
	selp.f64 	%fd378, %fd151, %fd378, %p6;
$L__BB9_123:
	abs.f64 	%fd160, %fd378;
	abs.f64 	%fd161, %fd379;
	setp.lt.f64 	%p7, %fd160, %fd161;
	@%p7 bra 	$L__BB9_125;
	setp.lt.f64 	%p8, %fd161, %fd160;
	setp.lt.s64 	%p9, %rd456, %rd457;
	or.pred  	%p10, %p8, %p9;
	selp.b64 	%rd457, %rd456, %rd457, %p10;
	selp.f64 	%fd379, %fd378, %fd379, %p10;
$L__BB9_125:
	abs.f64 	%fd164, %fd379;
	abs.f64 	%fd165, %fd380;
	setp.lt.f64 	%p11, %fd164, %fd165;
	@%p11 bra 	$L__BB9_127;
	setp.lt.f64 	%p12, %fd165, %fd164;
	setp.lt.s64 	%p13, %rd457, %rd458;
	or.pred  	%p14, %p12, %p13;
	selp.b64 	%rd458, %rd457, %rd458, %p14;
	selp.f64 	%fd380, %fd379, %fd380, %p14;
$L__BB9_127:
	abs.f64 	%fd168, %fd380;
	abs.f64 	%fd169, %fd409;
	setp.lt.f64 	%p15, %fd168, %fd169;
	@%p15 bra 	$L__BB9_129;
	setp.lt.f64 	%p16, %fd169, %fd168;
	setp.lt.s64 	%p17, %rd458, %rd495;
	or.pred  	%p18, %p16, %p17;
	selp.b64 	%rd495, %rd458, %rd495, %p18;
	selp.f64 	%fd409, %fd380, %fd409, %p18;
$L__BB9_129:
	setp.lt.u32 	%p19, %r29, 2560;
	mov.b64 	%rd474, 1280;
	@%p19 bra 	$L__BB9_165;
	add.s64 	%rd262, %rd1, -2560;
	mul.hi.u64 	%rd263, %rd262, -3689348814741910323;
	shr.u64 	%rd112, %rd263, 10;
	setp.lt.u64 	%p20, %rd262, 1280;
	mov.b64 	%rd474, 1280;
	@%p20 bra 	$L__BB9_153;
	add.s64 	%rd265, %rd112, 1;
	and.b64  	%rd460, %rd265, 36028797018963966;
	shl.b64 	%rd266, %rd98, 4;
	add.s64 	%rd267, %rd266, %rd236;
	add.s64 	%rd461, %rd267, 57352;
	mov.b64 	%rd474, 1280;
$L__BB9_132:
	add.s64 	%rd269, %rd461, -36872;
	// begin inline asm
	ld.global.nc.u64 %rd268, [%rd269];
	// end inline asm
	add.s64 	%rd271, %rd461, -36864;
	// begin inline asm
	ld.global.nc.u64 %rd464, [%rd271];
	// end inline asm
	mov.b64 	%fd383, %rd268;
	add.s64 	%rd273, %rd461, -32776;
	// begin inline asm
	ld.global.nc.u64 %rd272, [%rd273];
	// end inline asm
	add.s64 	%rd275, %rd461, -32768;
	// begin inline asm
	ld.global.nc.u64 %rd465, [%rd275];
	// end inline asm
	mov.b64 	%fd384, %rd272;
	add.s64 	%rd277, %rd461, -28680;
	// begin inline asm
	ld.global.nc.u64 %rd276, [%rd277];
	// end inline asm
	add.s64 	%rd279, %rd461, -28672;
	// begin inline asm
	ld.global.nc.u64 %rd466, [%rd279];
	// end inline asm
	mov.b64 	%fd385, %rd276;
	add.s64 	%rd281, %rd461, -24584;
	// begin inline asm
	ld.global.nc.u64 %rd280, [%rd281];
	// end inline asm
	add.s64 	%rd283, %rd461, -24576;
	// begin inline asm
	ld.global.nc.u64 %rd467, [%rd283];
	// end inline asm
	mov.b64 	%fd386, %rd280;
	add.s64 	%rd285, %rd461, -20488;
	// begin inline asm
	ld.global.nc.u64 %rd284, [%rd285];
	// end inline asm
	add.s64 	%rd287, %rd461, -20480;
	// begin inline asm
	ld.global.nc.u64 %rd468, [%rd287];
	// end inline asm
	mov.b64 	%fd387, %rd284;
	abs.f64 	%fd178, %fd409;
	abs.f64 	%fd179, %fd383;
	setp.lt.f64 	%p21, %fd178, %fd179;
	@%p21 bra 	$L__BB9_134;
	setp.lt.f64 	%p22, %fd179, %fd178;
	setp.lt.s64 	%p23, %rd495, %rd464;
	or.pred  	%p24, %p22, %p23;
	selp.b64 	%rd464, %rd495, %rd464, %p24;
	selp.f64 	%fd383, %fd409, %fd383, %p24;
$L__BB9_134:
	abs.f64 	%fd182, %fd383;
	abs.f64 	%fd183, %fd384;
	setp.lt.f64 	%p25, %fd182, %fd183;
	@%p25 bra 	$L__BB9_136;
	setp.lt.f64 	%p26, %fd183, %fd182;
	setp.lt.s64 	%p27, %rd464, %rd465;
	or.pred  	%p28, %p26, %p27;
	selp.b64 	%rd465, %rd464, %rd465, %p28;
	selp.f64 	%fd384, %fd383, %fd384, %p28;
$L__BB9_136:
	abs.f64 	%fd186, %fd384;
	abs.f64 	%fd187, %fd385;
	setp.lt.f64 	%p29, %fd186, %fd187;
	@%p29 bra 	$L__BB9_138;
	setp.lt.f64 	%p30, %fd187, %fd186;
	setp.lt.s64 	%p31, %rd465, %rd466;
	or.pred  	%p32, %p30, %p31;
	selp.b64 	%rd466, %rd465, %rd466, %p32;
	selp.f64 	%fd385, %fd384, %fd385, %p32;
$L__BB9_138:
	abs.f64 	%fd190, %fd385;
	abs.f64 	%fd191, %fd386;
	setp.lt.f64 	%p33, %fd190, %fd191;
	@%p33 bra 	$L__BB9_140;
	setp.lt.f64 	%p34, %fd191, %fd190;
	setp.lt.s64 	%p35, %rd466, %rd467;
	or.pred  	%p36, %p34, %p35;
	selp.b64 	%rd467, %rd466, %rd467, %p36;
	selp.f64 	%fd386, %fd385, %fd386, %p36;
$L__BB9_140:
	abs.f64 	%fd194, %fd386;
	abs.f64 	%fd195, %fd387;
	setp.lt.f64 	%p37, %fd194, %fd195;
	@%p37 bra 	$L__BB9_142;
	setp.lt.f64 	%p38, %fd195, %fd194;
	setp.lt.s64 	%p39, %rd467, %rd468;
	or.pred  	%p40, %p38, %p39;
	selp.b64 	%rd468, %rd467, %rd468, %p40;
	selp.f64 	%fd387, %fd386, %fd387, %p40;
$L__BB9_142:
	add.s64 	%rd289, %rd461, -16392;
	// begin inline asm
	ld.global.nc.u64 %rd288, [%rd289];
	// end inline asm
	add.s64 	%rd291, %rd461, -16384;
	// begin inline asm
	ld.global.nc.u64 %rd469, [%rd291];
	// end inline asm
	mov.b64 	%fd388, %rd288;
	add.s64 	%rd293, %rd461, -12296;
	// begin inline asm
	ld.global.nc.u64 %rd292, [%rd293];
	// end inline asm
	add.s64 	%rd295, %rd461, -12288;
	// begin inline asm
	ld.global.nc.u64 %rd470, [%rd295];
	// end inline asm
	mov.b64 	%fd389, %rd292;
	add.s64 	%rd297, %rd461, -8200;
	// begin inline asm
	ld.global.nc.u64 %rd296, [%rd297];
	// end inline asm
	add.s64 	%rd299, %rd461, -8192;
	// begin inline asm
	ld.global.nc.u64 %rd471, [%rd299];
	// end inline asm
	mov.b64 	%fd390, %rd296;
	add.s64 	%rd301, %rd461, -4104;
	// begin inline asm
	ld.global.nc.u64 %rd300, [%rd301];
	// end inline asm
	add.s64 	%rd303, %rd461, -4096;
	// begin inline asm
	ld.global.nc.u64 %rd472, [%rd303];
	// end inline asm
	mov.b64 	%fd391, %rd300;
	add.s64 	%rd305, %rd461, -8;
	// begin inline asm
	ld.global.nc.u64 %rd304, [%rd305];
	// end inline asm
	// begin inline asm
	ld.global.nc.u64 %rd495, [%rd461];
	// end inline asm
	mov.b64 	%fd409, %rd304;
	abs.f64 	%fd203, %fd387;
	abs.f64 	%fd204, %fd388;
	setp.lt.f64 	%p41, %fd203, %fd204;
	@%p41 bra 	$L__BB9_144;
	setp.lt.f64 	%p42, %fd204, %fd203;
	setp.lt.s64 	%p43, %rd468, %rd469;
	or.pred  	%p44, %p42, %p43;
	selp.b64 	%rd469, %rd468, %rd469, %p44;
	selp.f64 	%fd388, %fd387, %fd388, %p44;
$L__BB9_144:
	abs.f64 	%fd207, %fd388;
	abs.f64 	%fd208, %fd389;
	setp.lt.f64 	%p45, %fd207, %fd208;
	@%p45 bra 	$L__BB9_146;
	setp.lt.f64 	%p46, %fd208, %fd207;
	setp.lt.s64 	%p47, %rd469, %rd470;
	or.pred  	%p48, %p46, %p47;
	selp.b64 	%rd470, %rd469, %rd470, %p48;
	selp.f64 	%fd389, %fd388, %fd389, %p48;
$L__BB9_146:
	abs.f64 	%fd211, %fd389;
	abs.f64 	%fd212, %fd390;
	setp.lt.f64 	%p49, %fd211, %fd212;
	@%p49 bra 	$L__BB9_148;
	setp.lt.f64 	%p50, %fd212, %fd211;
	setp.lt.s64 	%p51, %rd470, %rd471;
	or.pred  	%p52, %p50, %p51;
	selp.b64 	%rd471, %rd470, %rd471, %p52;
	selp.f64 	%fd390, %fd389, %fd390, %p52;
$L__BB9_148:
	abs.f64 	%fd215, %fd390;
	abs.f64 	%fd216, %fd391;
	setp.lt.f64 	%p53, %fd215, %fd216;
	@%p53 bra 	$L__BB9_150;
	setp.lt.f64 	%p54, %fd216, %fd215;
	setp.lt.s64 	%p55, %rd471, %rd472;
	or.pred  	%p56, %p54, %p55;
	selp.b64 	%rd472, %rd471, %rd472, %p56;
	selp.f64 	%fd391, %fd390, %fd391, %p56;
$L__BB9_150:
	abs.f64 	%fd219, %fd391;
	abs.f64 	%fd220, %fd409;
	setp.lt.f64 	%p57, %fd219, %fd220;
	@%p57 bra 	$L__BB9_152;
	setp.lt.f64 	%p58, %fd220, %fd219;
	setp.lt.s64 	%p59, %rd472, %rd495;
	or.pred  	%p60, %p58, %p59;
	selp.b64 	%rd495, %rd472, %rd495, %p60;
	selp.f64 	%fd409, %fd391, %fd409, %p60;
$L__BB9_152:
	add.s64 	%rd474, %rd474, 2560;
	add.s64 	%rd461, %rd461, 40960;
	add.s64 	%rd460, %rd460, -2;
	setp.ne.s64 	%p61, %rd460, 0;
	@%p61 bra 	$L__BB9_132;
$L__BB9_153:
	and.b64  	%rd308, %rd112, 1;
	setp.eq.b64 	%p62, %rd308, 1;
	@%p62 bra 	$L__BB9_165;
	shl.b64 	%rd329, %rd474, 4;
	mul.wide.u32 	%rd330, %r16, 16;
	add.s64 	%rd331, %rd236, %rd330;
	add.s64 	%rd310, %rd331, %rd329;
	// begin inline asm
	ld.global.nc.u64 %rd309, [%rd310];
	// end inline asm
	add.s64 	%rd312, %rd310, 8;
	// begin inline asm
	ld.global.nc.u64 %rd478, [%rd312];
	// end inline asm
	mov.b64 	%fd395, %rd309;
	add.s64 	%rd314, %rd310, 4096;
	// begin inline asm
	ld.global.nc.u64 %rd313, [%rd314];
	// end inline asm
	add.s64 	%rd316, %rd310, 4104;
	// begin inline asm
	ld.global.nc.u64 %rd479, [%rd316];
	// end inline asm
	mov.b64 	%fd396, %rd313;
	add.s64 	%rd318, %rd310, 8192;
	// begin inline asm
	ld.global.nc.u64 %rd317, [%rd318];
	// end inline asm
	add.s64 	%rd320, %rd310, 8200;
	// begin inline asm
	ld.global.nc.u64 %rd480, [%rd320];
	// end inline asm
	mov.b64 	%fd397, %rd317;
	add.s64 	%rd322, %rd310, 12288;
	// begin inline asm
	ld.global.nc.u64 %rd321, [%rd322];
	// end inline asm
	add.s64 	%rd324, %rd310, 12296;
	// begin inline asm
	ld.global.nc.u64 %rd481, [%rd324];
	// end inline asm
	mov.b64 	%fd398, %rd321;
	add.s64 	%rd326, %rd310, 16384;
	// begin inline asm
	ld.global.nc.u64 %rd325, [%rd326];
	// end inline asm
	add.s64 	%rd328, %rd310, 16392;
	// begin inline asm
	ld.global.nc.u64 %rd482, [%rd328];
	// end inline asm
	mov.b64 	%fd399, %rd325;
	abs.f64 	%fd230, %fd409;
	abs.f64 	%fd231, %fd395;
	setp.lt.f64 	%p63, %fd230, %fd231;
	@%p63 bra 	$L__BB9_156;
	setp.lt.f64 	%p64, %fd231, %fd230;
	setp.lt.s64 	%p65, %rd495, %rd478;
	or.pred  	%p66, %p64, %p65;
	selp.b64 	%rd478, %rd495, %rd478, %p66;
	selp.f64 	%fd395, %fd409, %fd395, %p66;
$L__BB9_156:
	abs.f64 	%fd234, %fd395;
	abs.f64 	%fd235, %fd396;
	setp.lt.f64 	%p67, %fd234, %fd235;
	@%p67 bra 	$L__BB9_158;
	setp.lt.f64 	%p68, %fd235, %fd234;
	setp.lt.s64 	%p69, %rd478, %rd479;
	or.pred  	%p70, %p68, %p69;
	selp.b64 	%rd479, %rd478, %rd479, %p70;
	selp.f64 	%fd396, %fd395, %fd396, %p70;
$L__BB9_158:
	abs.f64 	%fd238, %fd396;
	abs.f64 	%fd239, %fd397;
	setp.lt.f64 	%p71, %fd238, %fd239;
	@%p71 bra 	$L__BB9_160;
	setp.lt.f64 	%p72, %fd239, %fd238;
	setp.lt.s64 	%p73, %rd479, %rd480;
	or.pred  	%p74, %p72, %p73;
	selp.b64 	%rd480, %rd479, %rd480, %p74;
	selp.f64 	%fd397, %fd396, %fd397, %p74;
$L__BB9_160:
	abs.f64 	%fd242, %fd397;
	abs.f64 	%fd243, %fd398;
	setp.lt.f64 	%p75, %fd242, %fd243;
	@%p75 bra 	$L__BB9_162;
	setp.lt.f64 	%p76, %fd243, %fd242;
	setp.lt.s64 	%p77, %rd480, %rd481;
	or.pred  	%p78, %p76, %p77;
	selp.b64 	%rd481, %rd480, %rd481, %p78;
	selp.f64 	%fd398, %fd397, %fd398, %p78;
$L__BB9_162:
	abs.f64 	%fd246, %fd398;
	abs.f64 	%fd247, %fd399;
	setp.lt.f64 	%p79, %fd246, %fd247;
	@%p79 bra 	$L__BB9_164;
	setp.lt.f64 	%p80, %fd247, %fd246;
	setp.lt.s64 	%p81, %rd481, %rd482;
	or.pred  	%p82, %p80, %p81;
	selp.b64 	%rd482, %rd481, %rd482, %p82;
	selp.f64 	%fd399, %fd398, %fd399, %p82;
$L__BB9_164:
	add.s64 	%rd474, %rd474, 1280;
	mov.u64 	%rd495, %rd482;
	mov.f64 	%fd409, %fd399;
$L__BB9_165:
	cvt.s64.s32 	%rd332, %r29;
	setp.ge.s64 	%p83, %rd474, %rd332;
	@%p83 bra 	$L__BB9_188;
	cvt.u32.u64 	%r17, %rd474;
	sub.s32 	%r18, %r29, %r17;
	setp.ge.s32 	%p84, %r16, %r18;
	@%p84 bra 	$L__BB9_188;
	not.b32 	%r30, %r16;
	add.s32 	%r31, %r29, %r30;
	sub.s32 	%r19, %r31, %r17;
	and.b32  	%r32, %r19, 768;
	setp.eq.s32 	%p85, %r32, 768;
	mov.u32 	%r372, %r16;
	@%p85 bra 	$L__BB9_173;
	cvt.u64.u32 	%rd334, %r16;
	add.s64 	%rd335, %rd474, %rd334;
	shl.b64 	%rd336, %rd335, 4;
	add.s64 	%rd485, %rd236, %rd336;
	shr.u32 	%r33, %r19, 8;
	add.s32 	%r34, %r33, 1;
	and.b32  	%r35, %r34, 3;
	neg.s32 	%r370, %r35;
	mov.u32 	%r372, %r16;
$L__BB9_169:
	.pragma "nounroll";
	mov.u64 	%rd176, %rd495;
	mov.f64 	%fd251, %fd409;
	// begin inline asm
	ld.global.nc.u64 %rd337, [%rd485];
	// end inline asm
	add.s64 	%rd340, %rd485, 8;
	// begin inline asm
	ld.global.nc.u64 %rd339, [%rd340];
	// end inline asm
	mov.b64 	%fd252, %rd337;
	abs.f64 	%fd253, %fd251;
	abs.f64 	%fd254, %fd252;
	setp.lt.f64 	%p86, %fd253, %fd254;
	mov.f64 	%fd409, %fd252;
	mov.u64 	%rd495, %rd339;
	@%p86 bra 	$L__BB9_172;
	setp.lt.f64 	%p87, %fd254, %fd253;
	mov.f64 	%fd409, %fd251;
	mov.u64 	%rd495, %rd176;
	@%p87 bra 	$L__BB9_172;
	setp.lt.s64 	%p88, %rd176, %rd339;
	selp.f64 	%fd409, %fd251, %fd252, %p88;
	min.s64 	%rd495, %rd176, %rd339;
$L__BB9_172:
	add.s32 	%r372, %r372, 256;
	add.s64 	%rd485, %rd485, 4096;
	add.s32 	%r370, %r370, 1;
	setp.ne.s32 	%p89, %r370, 0;
	@%p89 bra 	$L__BB9_169;
$L__BB9_173:
	setp.lt.u32 	%p90, %r19, 768;
	@%p90 bra 	$L__BB9_188;
	cvt.u64.u32 	%rd341, %r372;
	add.s64 	%rd342, %rd474, %rd341;
	shl.b64 	%rd343, %rd342, 4;
	add.s64 	%rd344, %rd343, %rd236;
	add.s64 	%rd490, %rd344, 12296;
$L__BB9_175:
	add.s64 	%rd346, %rd490, -12296;
	// begin inline asm
	ld.global.nc.u64 %rd345, [%rd346];
	// end inline asm
	add.s64 	%rd348, %rd490, -12288;
	// begin inline asm
	ld.global.nc.u64 %rd347, [%rd348];
	// end inline asm
	mov.b64 	%fd260, %rd345;
	abs.f64 	%fd261, %fd409;
	abs.f64 	%fd262, %fd260;
	setp.lt.f64 	%p91, %fd261, %fd262;
	mov.f64 	%fd406, %fd260;
	mov.u64 	%rd492, %rd347;
	@%p91 bra 	$L__BB9_178;
	setp.lt.f64 	%p92, %fd262, %fd261;
	mov.f64 	%fd406, %fd409;
	mov.u64 	%rd492, %rd495;
	@%p92 bra 	$L__BB9_178;
	setp.lt.s64 	%p93, %rd495, %rd347;
	selp.f64 	%fd406, %fd409, %fd260, %p93;
	min.s64 	%rd492, %rd495, %rd347;
$L__BB9_178:
	add.s64 	%rd350, %rd490, -8200;
	// begin inline asm
	ld.global.nc.u64 %rd349, [%rd350];
	// end inline asm
	add.s64 	%rd352, %rd490, -8192;
	// begin inline asm
	ld.global.nc.u64 %rd351, [%rd352];
	// end inline asm
	mov.b64 	%fd265, %rd349;
	abs.f64 	%fd266, %fd406;
	abs.f64 	%fd267, %fd265;
	setp.lt.f64 	%p94, %fd266, %fd267;
	mov.f64 	%fd407, %fd265;
	mov.u64 	%rd493, %rd351;
	@%p94 bra 	$L__BB9_181;
	setp.lt.f64 	%p95, %fd267, %fd266;
	mov.f64 	%fd407, %fd406;
	mov.u64 	%rd493, %rd492;
	@%p95 bra 	$L__BB9_181;
	setp.lt.s64 	%p96, %rd492, %rd351;
	selp.f64 	%fd407, %fd406, %fd265, %p96;
	min.s64 	%rd493, %rd492, %rd351;
$L__BB9_181:
	add.s64 	%rd354, %rd490, -4104;
	// begin inline asm
	ld.global.nc.u64 %rd353, [%rd354];
	// end inline asm
	add.s64 	%rd356, %rd490, -4096;
	// begin inline asm
	ld.global.nc.u64 %rd355, [%rd356];
	// end inline asm
	mov.b64 	%fd270, %rd353;
	abs.f64 	%fd271, %fd407;
	abs.f64 	%fd272, %fd270;
	setp.lt.f64 	%p97, %fd271, %fd272;
	mov.f64 	%fd408, %fd270;
	mov.u64 	%rd494, %rd355;
	@%p97 bra 	$L__BB9_184;
	setp.lt.f64 	%p98, %fd272, %fd271;
	mov.f64 	%fd408, %fd407;
	mov.u64 	%rd494, %rd493;
	@%p98 bra 	$L__BB9_184;
	setp.lt.s64 	%p99, %rd493, %rd355;
	selp.f64 	%fd408, %fd407, %fd270, %p99;
	min.s64 	%rd494, %rd493, %rd355;
$L__BB9_184:
	add.s64 	%rd358, %rd490, -8;
	// begin inline asm
	ld.global.nc.u64 %rd357, [%rd358];
	// end inline asm
	// begin inline asm
	ld.global.nc.u64 %rd359, [%rd490];
	// end inline asm
	mov.b64 	%fd275, %rd357;
	abs.f64 	%fd276, %fd408;
	abs.f64 	%fd277, %fd275;
	setp.lt.f64 	%p100, %fd276, %fd277;
	mov.f64 	%fd409, %fd275;
	mov.u64 	%rd495, %rd359;
	@%p100 bra 	$L__BB9_187;
	setp.lt.f64 	%p101, %fd277, %fd276;
	mov.f64 	%fd409, %fd408;
	mov.u64 	%rd495, %rd494;
	@%p101 bra 	$L__BB9_187;
	setp.lt.s64 	%p102, %rd494, %rd359;
	selp.f64 	%fd409, %fd408, %fd275, %p102;
	min.s64 	%rd495, %rd494, %rd359;
$L__BB9_187:
	add.s32 	%r372, %r372, 1024;
	add.s64 	%rd490, %rd490, 16384;
	setp.lt.s32 	%p103, %r372, %r18;
	@%p103 bra 	$L__BB9_175;
$L__BB9_188:
	// begin inline asm
	mov.u32 %r36, %laneid;
	// end inline asm
	mov.b64 	%rd361, %fd409;
	mov.b64 	{%r38, %r43}, %rd361;
	mov.b32 	%r54, 1;
	mov.b32 	%r55, 31;
	mov.b32 	%r56, -1;
	// begin inline asm
	shfl.sync.down.b32 %r37, %r38, %r54, %r55, %r56;
	// end inline asm
	// begin inline asm
	shfl.sync.down.b32 %r42, %r43, %r54, %r55, %r56;
	// end inline asm
	mov.b64 	%rd362, {%r37, %r42};
	mov.b64 	%fd281, %rd362;
	mov.b64 	{%r48, %r53}, %rd495;
	// begin inline asm
	shfl.sync.down.b32 %r47, %r48, %r54, %r55, %r56;
	// end inline asm
	// begin inline asm
	shfl.sync.down.b32 %r52, %r53, %r54, %r55, %r56;
	// end inline asm
	mov.b64 	%rd200, {%r47, %r52};
	setp.gt.s32 	%p104, %r36, 30;
	mov.f64 	%fd411, %fd409;
	mov.u64 	%rd497, %rd495;
	@%p104 bra 	$L__BB9_192;
	abs.f64 	%fd282, %fd409;
	abs.f64 	%fd283, %fd281;
	setp.lt.f64 	%p105, %fd282, %fd283;
	mov.f64 	%fd411, %fd281;
	mov.u64 	%rd497, %rd200;
	@%p105 bra 	$L__BB9_192;
	setp.lt.f64 	%p106, %fd283, %fd282;
	mov.f64 	%fd411, %fd409;
	mov.u64 	%rd497, %rd495;
	@%p106 bra 	$L__BB9_192;
	setp.lt.s64 	%p107, %rd495, %rd200;
	selp.f64 	%fd411, %fd409, %fd281, %p107;
	min.s64 	%rd497, %rd495, %rd200;
$L__BB9_192:
	mov.b64 	%rd363, %fd411;
	mov.b64 	{%r58, %r63}, %rd363;
	mov.b32 	%r74, 2;
	mov.b32 	%r75, 31;
	mov.b32 	%r76, -1;
	// begin inline asm
	shfl.sync.down.b32 %r57, %r58, %r74, %r75, %r76;
	// end inline asm
	// begin inline asm
	shfl.sync.down.b32 %r62, %r63, %r74, %r75, %r76;
	// end inline asm
	mov.b64 	%rd364, {%r57, %r62};
	mov.b64 	%fd286, %rd364;
	mov.b64 	{%r68, %r73}, %rd497;
	// begin inline asm
	shfl.sync.down.b32 %r67, %r68, %r74, %r75, %r76;
	// end inline asm
	// begin inline asm
	shfl.sync.down.b32 %r72, %r73, %r74, %r75, %r76;
	// end inline asm
	mov.b64 	%rd203, {%r67, %r72};
	setp.gt.s32 	%p108, %r36, 29;
	mov.f64 	%fd412, %fd411;
	mov.u64 	%rd498, %rd497;
	@%p108 bra 	$L__BB9_196;
	abs.f64 	%fd287, %fd411;
	abs.f64 	%fd288, %fd286;
	setp.lt.f64 	%p109, %fd287, %fd288;
	mov.f64 	%fd412, %fd286;
	mov.u64 	%rd498, %rd203;
	@%p109 bra 	$L__BB9_196;
	setp.lt.f64 	%p110, %fd288, %fd287;
	mov.f64 	%fd412, %fd411;
	mov.u64 	%rd498, %rd497;
	@%p110 bra 	$L__BB9_196;
	setp.lt.s64 	%p111, %rd497, %rd203;
	selp.f64 	%fd412, %fd411, %fd286, %p111;
	min.s64 	%rd498, %rd497, %rd203;
$L__BB9_196:
	mov.b64 	%rd365, %fd412;
	mov.b64 	{%r78, %r83}, %rd365;
	mov.b32 	%r94, 4;
	mov.b32 	%r95, 31;
	mov.b32 	%r96, -1;
	// begin inline asm
	shfl.sync.down.b32 %r77, %r78, %r94, %r95, %r96;
	// end inline asm
	// begin inline asm
	shfl.sync.down.b32 %r82, %r83, %r94, %r95, %r96;
	// end inline asm
	mov.b64 	%rd366, {%r77, %r82};
	mov.b64 	%fd291, %rd366;
	mov.b64 	{%r88, %r93}, %rd498;
	// begin inline asm
	shfl.sync.down.b32 %r87, %r88, %r94, %r95, %r96;
	// end inline asm
	// begin inline asm
	shfl.sync.down.b32 %r92, %r93, %r94, %r95, %r96;
	// end inline asm
	mov.b64 	%rd206, {%r87, %r92};
	setp.gt.s32 	%p112, %r36, 27;
	mov.f64 	%fd413, %fd412;
	mov.u64 	%rd499, %rd498;
	@%p112 bra 	$L__BB9_200;
	abs.f64 	%fd292, %fd412;
	abs.f64 	%fd293, %fd291;
	setp.lt.f64 	%p113, %fd292, %fd293;
	mov.f64 	%fd413, %fd291;
	mov.u64 	%rd499, %rd206;
	@%p113 bra 	$L__BB9_200;
	setp.lt.f64 	%p114, %fd293, %fd292;
	mov.f64 	%fd413, %fd412;
	mov.u64 	%rd499, %rd498;
	@%p114 bra 	$L__BB9_200;
	setp.lt.s64 	%p115, %rd498, %rd206;
	selp.f64 	%fd413, %fd412, %fd291, %p115;
	min.s64 	%rd499, %rd498, %rd206;
$L__BB9_200:
	mov.b64 	%rd367, %fd413;
	mov.b64 	{%r98, %r103}, %rd367;
	mov.b32 	%r114, 8;
	mov.b32 	%r115, 31;
	mov.b32 	%r116, -1;
	// begin inline asm
	shfl.sync.down.b32 %r97, %r98, %r114, %r115, %r116;
	// end inline asm
	// begin inline asm
	shfl.sync.down.b32 %r102, %r103, %r114, %r115, %r116;
	// end inline asm
	mov.b64 	%rd368, {%r97, %r102};
	mov.b64 	%fd296, %rd368;
	mov.b64 	{%r108, %r113}, %rd499;
	// begin inline asm
	shfl.sync.down.b32 %r107, %r108, %r114, %r115, %r116;
	// end inline asm
	// begin inline asm
	shfl.sync.down.b32 %r112, %r113, %r114, %r115, %r116;
	// end inline asm
	mov.b64 	%rd209, {%r107, %r112};
	setp.gt.s32 	%p116, %r36, 23;
	mov.f64 	%fd414, %fd413;
	mov.u64 	%rd500, %rd499;
	@%p116 bra 	$L__BB9_204;
	abs.f64 	%fd297, %fd413;
	abs.f64 	%fd298, %fd296;
	setp.lt.f64 	%p117, %fd297, %fd298;
	mov.f64 	%fd414, %fd296;
	mov.u64 	%rd500, %rd209;
	@%p117 bra 	$L__BB9_204;
	setp.lt.f64 	%p118, %fd298, %fd297;
	mov.f64 	%fd414, %fd413;
	mov.u64 	%rd500, %rd499;
	@%p118 bra 	$L__BB9_204;
	setp.lt.s64 	%p119, %rd499, %rd209;
	selp.f64 	%fd414, %fd413, %fd296, %p119;
	min.s64 	%rd500, %rd499, %rd209;
$L__BB9_204:
	mov.b64 	%rd369, %fd414;
	mov.b64 	{%r118, %r123}, %rd369;
	mov.b32 	%r134, 16;
	mov.b32 	%r135, 31;
	mov.b32 	%r136, -1;
	// begin inline asm
	shfl.sync.down.b32 %r117, %r118, %r134, %r135, %r136;
	// end inline asm
	// begin inline asm
	shfl.sync.down.b32 %r122, %r123, %r134, %r135, %r136;
	// end inline asm
	mov.b64 	%rd370, {%r117, %r122};
	mov.b64 	%fd301, %rd370;
	mov.b64 	{%r128, %r133}, %rd500;
	// begin inline asm
	shfl.sync.down.b32 %r127, %r128, %r134, %r135, %r136;
	// end inline asm
	// begin inline asm
	shfl.sync.down.b32 %r132, %r133, %r134, %r135, %r136;
	// end inline asm
	mov.b64 	%rd212, {%r127, %r132};
	setp.gt.s32 	%p120, %r36, 15;
	mov.f64 	%fd422, %fd414;
	mov.u64 	%rd508, %rd500;
	@%p120 bra 	$L__BB9_208;
	abs.f64 	%fd302, %fd414;
	abs.f64 	%fd303, %fd301;
	setp.lt.f64 	%p121, %fd302, %fd303;
	mov.f64 	%fd422, %fd301;
	mov.u64 	%rd508, %rd212;
	@%p121 bra 	$L__BB9_208;
	setp.lt.f64 	%p122, %fd303, %fd302;
	mov.f64 	%fd422, %fd414;
	mov.u64 	%rd508, %rd500;
	@%p122 bra 	$L__BB9_208;
	setp.lt.s64 	%p123, %rd500, %rd212;
	selp.f64 	%fd422, %fd414, %fd301, %p123;
	min.s64 	%rd508, %rd500, %rd212;
$L__BB9_208:
	setp.ne.s32 	%p124, %r36, 0;
	@%p124 bra 	$L__BB9_210;
	shr.u32 	%r137, %r16, 1;
	and.b32  	%r138, %r137, 496;
	mov.u32 	%r139, _ZN6thrust24THRUST_300001_SM_1000_NS8cuda_cub4core6detail5shmemE;
	add.s32 	%r140, %r139, %r138;
	st.shared.f64 	[%r140+8], %fd422;
	st.shared.u64 	[%r140+16], %rd508;
$L__BB9_210:
	bar.sync 	0;
	setp.ne.s32 	%p125, %r16, 0;
	@%p125 bra 	$L__BB9_232;
	ld.shared.f64 	%fd306, [_ZN6thrust24THRUST_300001_SM_1000_NS8cuda_cub4core6detail5shmemE+24];
	ld.shared.u64 	%rd215, [_ZN6thrust24THRUST_300001_SM_1000_NS8cuda_cub4core6detail5shmemE+32];
	abs.f64 	%fd307, %fd422;
	abs.f64 	%fd308, %fd306;
	setp.lt.f64 	%p126, %fd307, %fd308;
	mov.f64 	%fd416, %fd306;
	mov.u64 	%rd502, %rd215;
	@%p126 bra 	$L__BB9_214;
	setp.lt.f64 	%p127, %fd308, %fd307;
	mov.f64 	%fd416, %fd422;
	mov.u64 	%rd502, %rd508;
	@%p127 bra 	$L__BB9_214;
	setp.lt.s64 	%p128, %rd508, %rd215;
	selp.f64 	%fd416, %fd422, %fd306, %p128;
	min.s64 	%rd502, %rd508, %rd215;
$L__BB9_214:
	ld.shared.f64 	%fd311, [_ZN6thrust24THRUST_300001_SM_1000_NS8cuda_cub4core6detail5shmemE+40];
	ld.shared.u64 	%rd218, [_ZN6thrust24THRUST_300001_SM_1000_NS8cuda_cub4core6detail5shmemE+48];
	abs.f64 	%fd312, %fd416;
	abs.f64 	%fd313, %fd311;
	setp.lt.f64 	%p129, %fd312, %fd313;
	mov.f64 	%fd417, %fd311;
	mov.u64 	%rd503, %rd218;
	@%p129 bra 	$L__BB9_217;
	setp.lt.f64 	%p130, %fd313, %fd312;
	mov.f64 	%fd417, %fd416;
	mov.u64 	%rd503, %rd502;
	@%p130 bra 	$L__BB9_217;
	setp.lt.s64 	%p131, %rd502, %rd218;
	selp.f64 	%fd417, %fd416, %fd311, %p131;
	min.s64 	%rd503, %rd502, %rd218;
$L__BB9_217:
	ld.shared.f64 	%fd316, [_ZN6thrust24THRUST_300001_SM_1000_NS8cuda_cub4core6detail5shmemE+56];
	ld.shared.u64 	%rd221, [_ZN6thrust24THRUST_300001_SM_1000_NS8cuda_cub4core6detail5shmemE+64];
	abs.f64 	%fd317, %fd417;
	abs.f64 	%fd318, %fd316;
	setp.lt.f64 	%p132, %fd317, %fd318;
	mov.f64 	%fd418, %fd316;
	mov.u64 	%rd504, %rd221;
	@%p132 bra 	$L__BB9_220;
	setp.lt.f64 	%p133, %fd318, %fd317;
	mov.f64 	%fd418, %fd417;
	mov.u64 	%rd504, %rd503;
	@%p133 bra 	$L__BB9_220;
	setp.lt.s64 	%p134, %rd503, %rd221;
	selp.f64 	%fd418, %fd417, %fd316, %p134;
	min.s64 	%rd504, %rd503, %rd221;
$L__BB9_220:
	ld.shared.f64 	%fd321, [_ZN6thrust24THRUST_300001_SM_1000_NS8cuda_cub4core6detail5shmemE+72];
	ld.shared.u64 	%rd224, [_ZN6thrust24THRUST_300001_SM_1000_NS8cuda_cub4core6detail5shmemE+80];
	abs.f64 	%fd322, %fd418;
	abs.f64 	%fd323, %fd321;
	setp.lt.f64 	%p135, %fd322, %fd323;
	mov.f64 	%fd419, %fd321;
	mov.u64 	%rd505, %rd224;
	@%p135 bra 	$L__BB9_223;
	setp.lt.f64 	%p136, %fd323, %fd322;
	mov.f64 	%fd419, %fd418;
	mov.u64 	%rd505, %rd504;
	@%p136 bra 	$L__BB9_223;
	setp.lt.s64 	%p137, %rd504, %rd224;
	selp.f64 	%fd419, %fd418, %fd321, %p137;
	min.s64 	%rd505, %rd504, %rd224;
$L__BB9_223:
	ld.shared.f64 	%fd326, [_ZN6thrust24THRUST_300001_SM_1000_NS8cuda_cub4core6detail5shmemE+88];
	ld.shared.u64 	%rd227, [_ZN6thrust24THRUST_300001_SM_1000_NS8cuda_cub4core6detail5shmemE+96];
	abs.f64 	%fd327, %fd419;
	abs.f64 	%fd328, %fd326;
	setp.lt.f64 	%p138, %fd327, %fd328;
	mov.f64 	%fd420, %fd326;
	mov.u64 	%rd506, %rd227;
	@%p138 bra 	$L__BB9_226;
	setp.lt.f64 	%p139, %fd328, %fd327;
	mov.f64 	%fd420, %fd419;
	mov.u64 	%rd506, %rd505;
	@%p139 bra 	$L__BB9_226;
	setp.lt.s64 	%p140, %rd505, %rd227;
	selp.f64 	%fd420, %fd419, %fd326, %p140;
	min.s64 	%rd506, %rd505, %rd227;
$L__BB9_226:
	ld.shared.f64 	%fd331, [_ZN6thrust24THRUST_300001_SM_1000_NS8cuda_cub4core6detail5shmemE+104];
	ld.shared.u64 	%rd230, [_ZN6thrust24THRUST_300001_SM_1000_NS8cuda_cub4core6detail5shmemE+112];
	abs.f64 	%fd332, %fd420;
	abs.f64 	%fd333, %fd331;
	setp.lt.f64 	%p141, %fd332, %fd333;
	mov.f64 	%fd421, %fd331;
	mov.u64 	%rd507, %rd230;
	@%p141 bra 	$L__BB9_229;
	setp.lt.f64 	%p142, %fd333, %fd332;
	mov.f64 	%fd421, %fd420;
	mov.u64 	%rd507, %rd506;
	@%p142 bra 	$L__BB9_229;
	setp.lt.s64 	%p143, %rd506, %rd230;
	selp.f64 	%fd421, %fd420, %fd331, %p143;
	min.s64 	%rd507, %rd506, %rd230;
$L__BB9_229:
	ld.shared.f64 	%fd336, [_ZN6thrust24THRUST_300001_SM_1000_NS8cuda_cub4core6detail5shmemE+120];
	ld.shared.u64 	%rd233, [_ZN6thrust24THRUST_300001_SM_1000_NS8cuda_cub4core6detail5shmemE+128];
	abs.f64 	%fd337, %fd421;
	abs.f64 	%fd338, %fd336;
	setp.lt.f64 	%p144, %fd337, %fd338;
	mov.u64 	%rd508, %rd233;
	mov.f64 	%fd422, %fd336;
	@%p144 bra 	$L__BB9_232;
	setp.lt.f64 	%p145, %fd338, %fd337;
	mov.u64 	%rd508, %rd507;
	mov.f64 	%fd422, %fd421;
	@%p145 bra 	$L__BB9_232;
	setp.lt.s64 	%p146, %rd507, %rd233;
	selp.f64 	%fd422, %fd421, %fd336, %p146;
	min.s64 	%rd508, %rd507, %rd233;
$L__BB9_232:
	mov.u32 	%r364, %tid.x;
	setp.ne.s32 	%p263, %r364, 0;
	@%p263 bra 	$L__BB9_234;
	ld.param.u64 	%rd421, [_ZN6thrust24THRUST_300001_SM_1000_NS8cuda_cub4core6detail13_kernel_agentINS1_8__reduce11ReduceAgentIPN4cuda3std3__45tupleIJdlEEESC_SB_lNS1_9__extrema9arg_max_fIdl4cmprEEEEJSC_SC_iSG_EEEvDpT0__param_1];
	cvta.to.global.u64 	%rd420, %rd421;
	st.global.f64 	[%rd420], %fd422;
	st.global.u64 	[%rd420+8], %rd508;
$L__BB9_234:
	ret;

}
	// .globl	_ZN3cub18CUB_300001_SM_10006detail11EmptyKernelIvEEvv
.visible .entry _ZN3cub18CUB_300001_SM_10006detail11EmptyKernelIvEEvv()
{


	ret;

}


// ===== COMPILED SASS (sm_100) =====

	.target	sm_100

	.elftype	@"ET_EXEC"


//--------------------- .note.nv.tkinfo           --------------------------
	.section	.note.nv.tkinfo,"",@"SHT_NOTE"
	.sectionflags	@"SHF_NOTE_NV_TKINFO"
	.tkinfo
        /*0018*/ 	.word	0x00000002
        /*0030*/ 	.string	""
        /*0030*/ 	.string	"ptxas"
        /*0030*/ 	.string	"Cuda compilation tools, release 13.0, V13.0.88"
        /*0030*/ 	.string	"Build cuda_13.0.r13.0/compiler.36424714_0"
        /*0030*/ 	.string	"-arch sm_100 -m 64 "



//--------------------- .note.nv.cuinfo           --------------------------
	.section	.note.nv.cuinfo,"",@"SHT_NOTE"
	.sectionflags	@"SHF_NOTE_NV_CUINFO"
        /*0018*/ 	.short	0x0002
        /*001a*/ 	.short	0x0064
        /*001c*/ 	.short	0x0082
	.zero		2


//--------------------- .nv.info                  --------------------------
	.section	.nv.info,"",@"SHT_CUDA_INFO"
	.align	4


	//----- nvinfo : EIATTR_REGCOUNT
	.align		4
        /*0000*/ 	.byte	0x04, 0x2f
        /*0002*/ 	.short	(.L_46 - .L_45)
	.align		4
.L_45:
        /*0004*/ 	.word	index@(_Z13k_swapcolumnsPdjjj)
        /*0008*/ 	.word	0x00000012


	//----- nvinfo : EIATTR_FRAME_SIZE
	.align		4
.L_46:
        /*000c*/ 	.byte	0x04, 0x11
        /*000e*/ 	.short	(.L_48 - .L_47)
	.align		4
.L_47:
        /*0010*/ 	.word	index@(_Z13k_swapcolumnsPdjjj)
        /*0014*/ 	.word	0x00000000


	//----- nvinfo : EIATTR_REGCOUNT
	.align		4
.L_48:
        /*0018*/ 	.byte	0x04, 0x2f
        /*001a*/ 	.short	(.L_50 - .L_49)
	.align		4
.L_49:
        /*001c*/ 	.word	index@(_Z7k_lucolPdjj)
        /*0020*/ 	.word	0x00000020


	//----- nvinfo : EIATTR_FRAME_SIZE
	.align		4
.L_50:
        /*0024*/ 	.byte	0x04, 0x11
        /*0026*/ 	.short	(.L_52 - .L_51)
	.align		4
.L_51:
        /*0028*/ 	.word	index@($__internal_0_$__cuda_sm20_div_rn_f64_full)
        /*002c*/ 	.word	0x00000000


	//----- nvinfo : EIATTR_FRAME_SIZE
	.align		4
.L_52:
        /*0030*/ 	.byte	0x04, 0x11
        /*0032*/ 	.short	(.L_54 - .L_53)
	.align		4
.L_53:
        /*0034*/ 	.word	index@(_Z7k_lucolPdjj)
        /*0038*/ 	.word	0x00000000


	//----- nvinfo : EIATTR_REGCOUNT
	.align		4
.L_54:
        /*003c*/ 	.byte	0x04, 0x2f
        /*003e*/ 	.short	(.L_56 - .L_55)
	.align		4
.L_55:
        /*0040*/ 	.word	index@(_ZN6thrust24THRUST_300001_SM_1000_NS8cuda_cub4core6detail13_kernel_agentINS1_8__reduce11ReduceAgentINS0_12zip_iteratorIN4cuda3std3__45tupleIJNS0_10device_ptrIdEENS0_17counting_iteratorIlNS0_11use_defaultESF_SF_EEEEEEEPNSB_IJdlEEESJ_iNS1_9__extrema9arg_max_fIdl4cmprEEEEJSI_SK_iSO_EEEvDpT0_)
        /*0044*/ 	.word	0x00000020


	//----- nvinfo : EIATTR_FRAME_SIZE
	.align		4
.L_56:
        /*0048*/ 	.byte	0x04, 0x11
        /*004a*/ 	.short	(.L_58 - .L_57)
	.align		4
.L_57:
        /*004c*/ 	.word	index@(_ZN6thrust24THRUST_300001_SM_1000_NS8cuda_cub4core6detail13_kernel_agentINS1_8__reduce11ReduceAgentINS0_12zip_iteratorIN4cuda3std3__45tupleIJNS0_10device_ptrIdEENS0_17counting_iteratorIlNS0_11use_defaultESF_SF_EEEEEEEPNSB_IJdlEEESJ_iNS1_9__extrema9arg_max_fIdl4cmprEEEEJSI_SK_iSO_EEEvDpT0_)
        /*0050*/ 	.word	0x00000000


	//----- nvinfo : EIATTR_REGCOUNT
	.align		4
.L_58:
        /*0054*/ 	.byte	0x04, 0x2f
        /*0056*/ 	.short	(.L_60 - .L_59)
	.align		4
.L_59:
        /*0058*/ 	.word	index@(_ZN6thrust24THRUST_300001_SM_1000_NS8cuda_cub4core6detail13_kernel_agentINS1_8__reduce11ReduceAgentINS0_12zip_iteratorIN4cuda3std3__45tupleIJNS0_10device_ptrIdEENS0_17counting_iteratorIlNS0_11use_defaultESF_SF_EEEEEEEPNSB_IJdlEEESJ_iNS1_9__extrema9arg_max_fIdl4cmprEEEEJSI_SK_iN3cub18CUB_300001_SM_100013GridEvenShareIiEENSR_9GridQueueIjEESO_EEEvDpT0_)
        /*005c*/ 	.word	0x00000028


	//----- nvinfo : EIATTR_FRAME_SIZE
	.align		4
.L_60:
        /*0060*/ 	.byte	0x04, 0x11
        /*0062*/ 	.short	(.L_62 - .L_61)
	.align		4
.L_61:
        /*0064*/ 	.word	index@(_ZN6thrust24THRUST_300001_SM_1000_NS8cuda_cub4core6detail13_kernel_agentINS1_8__reduce11ReduceAgentINS0_12zip_iteratorIN4cuda3std3__45tupleIJNS0_10device_ptrIdEENS0_17counting_iteratorIlNS0_11use_defaultESF_SF_EEEEEEEPNSB_IJdlEEESJ_iNS1_9__extrema9arg_max_fIdl4cmprEEEEJSI_SK_iN3cub18CUB_300001_SM_100013GridEvenShareIiEENSR_9GridQueueIjEESO_EEEvDpT0_)
        /*0068*/ 	.word	0x00000000


	//----- nvinfo : EIATTR_REGCOUNT
	.align		4
.L_62:
        /*006c*/ 	.byte	0x04, 0x2f
        /*006e*/ 	.short	(.L_64 - .L_63)
	.align		4
.L_63:
        /*0070*/ 	.word	index@(_ZN6thrust24THRUST_300001_SM_1000_NS8cuda_cub4core6detail13_kernel_agentINS1_8__reduce10DrainAgentIiEEJN3cub18CUB_300001_SM_10009GridQueueIjEEiEEEvDpT0_)
        /*0074*/ 	.word	0x00000008


	//----- nvinfo : EIATTR_FRAME_SIZE
	.align		4
.L_64:
        /*0078*/ 	.byte	0x04, 0x11
        /*007a*/ 	.short	(.L_66 - .L_65)
	.align		4
.L_65:
        /*007c*/ 	.word	index@(_ZN6thrust24THRUST_300001_SM_1000_NS8cuda_cub4core6detail13_kernel_agentINS1_8__reduce10DrainAgentIiEEJN3cub18CUB_300001_SM_10009GridQueueIjEEiEEEvDpT0_)
        /*0080*/ 	.word	0x00000000


	//----- nvinfo : EIATTR_REGCOUNT
	.align		4
.L_66:
        /*0084*/ 	.byte	0x04, 0x2f
        /*0086*/ 	.short	(.L_68 - .L_67)
	.align		4
.L_67:
        /*0088*/ 	.word	index@(_ZN6thrust24THRUST_300001_SM_1000_NS8cuda_cub4core6detail13_kernel_agentINS1_8__reduce11ReduceAgentIPN4cuda3std3__45tupleIJdlEEESC_SB_iNS1_9__extrema9arg_max_fIdl4cmprEEEEJSC_SC_iSG_EEEvDpT0_)
        /*008c*/ 	.word	0x00000020


	//----- nvinfo : EIATTR_FRAME_SIZE
	.align		4
.L_68:
        /*0090*/ 	.byte	0x04, 0x11
        /*0092*/ 	.short	(.L_70 - .L_69)
	.align		4
.L_69:
        /*0094*/ 	.word	index@(_ZN6thrust24THRUST_300001_SM_1000_NS8cuda_cub4core6detail13_kernel_agentINS1_8__reduce11ReduceAgentIPN4cuda3std3__45tupleIJdlEEESC_SB_iNS1_9__extrema9arg_max_fIdl4cmprEEEEJSC_SC_iSG_EEEvDpT0_)
        /*0098*/ 	.word	0x00000000


	//----- nvinfo : EIATTR_REGCOUNT
	.align		4
.L_70:
        /*009c*/ 	.byte	0x04, 0x2f
        /*009e*/ 	.short	(.L_72 - .L_71)
	.align		4
.L_71:
        /*00a0*/ 	.word	index@(_ZN6thrust24THRUST_300001_SM_1000_NS8cuda_cub4core6detail13_kernel_agentINS1_8__reduce11ReduceAgentINS0_12zip_iteratorIN4cuda3std3__45tupleIJNS0_10device_ptrIdEENS0_17counting_iteratorIlNS0_11use_defaultESF_SF_EEEEEEEPNSB_IJdlEEESJ_lNS1_9__extrema9arg_max_fIdl4cmprEEEEJSI_SK_lSO_EEEvDpT0_)
        /*00a4*/ 	.word	0x00000020


	//----- nvinfo : EIATTR_FRAME_SIZE
	.align		4
.L_72:
        /*00a8*/ 	.byte	0x04, 0x11
        /*00aa*/ 	.short	(.L_74 - .L_73)
	.align		4
.L_73:
        /*00ac*/ 	.word	index@(_ZN6thrust24THRUST_300001_SM_1000_NS8cuda_cub4core6detail13_kernel_agentINS1_8__reduce11ReduceAgentINS0_12zip_iteratorIN4cuda3std3__45tupleIJNS0_10device_ptrIdEENS0_17counting_iteratorIlNS0_11use_defaultESF_SF_EEEEEEEPNSB_IJdlEEESJ_lNS1_9__extrema9arg_max_fIdl4cmprEEEEJSI_SK_lSO_EEEvDpT0_)
        /*00b0*/ 	.word	0x00000000


	//----- nvinfo : EIATTR_REGCOUNT
	.align		4
.L_74:
        /*00b4*/ 	.byte	0x04, 0x2f
        /*00b6*/ 	.short	(.L_76 - .L_75)
	.align		4
.L_75:
        /*00b8*/ 	.word	index@(_ZN6thrust24THRUST_300001_SM_1000_NS8cuda_cub4core6detail13_kernel_agentINS1_8__reduce11ReduceAgentINS0_12zip_iteratorIN4cuda3std3__45tupleIJNS0_10device_ptrIdEENS0_17counting_iteratorIlNS0_11use_defaultESF_SF_EEEEEEEPNSB_IJdlEEESJ_lNS1_9__extrema9arg_max_fIdl4cmprEEEEJSI_SK_lN3cub18CUB_300001_SM_100013GridEvenShareIlEENSR_9GridQueueIyEESO_EEEvDpT0_)
        /*00bc*/ 	.word	0x00000020


	//----- nvinfo : EIATTR_FRAME_SIZE
	.align		4
.L_76:
        /*00c0*/ 	.byte	0x04, 0x11
        /*00c2*/ 	.short	(.L_78 - .L_77)
	.align		4
.L_77:
        /*00c4*/ 	.word	index@(_ZN6thrust24THRUST_300001_SM_1000_NS8cuda_cub4core6detail13_kernel_agentINS1_8__reduce11ReduceAgentINS0_12zip_iteratorIN4cuda3std3__45tupleIJNS0_10device_ptrIdEENS0_17counting_iteratorIlNS0_11use_defaultESF_SF_EEEEEEEPNSB_IJdlEEESJ_lNS1_9__extrema9arg_max_fIdl4cmprEEEEJSI_SK_lN3cub18CUB_300001_SM_100013GridEvenShareIlEENSR_9GridQueueIyEESO_EEEvDpT0_)
        /*00c8*/ 	.word	0x00000000


	//----- nvinfo : EIATTR_REGCOUNT
	.align		4
.L_78:
        /*00cc*/ 	.byte	0x04, 0x2f
        /*00ce*/ 	.short	(.L_80 - .L_79)
	.align		4
.L_79:
        /*00d0*/ 	.word	index@(_ZN6thrust24THRUST_300001_SM_1000_NS8cuda_cub4core6detail13_kernel_agentINS1_8__reduce10DrainAgentIlEEJN3cub18CUB_300001_SM_10009GridQueueIyEElEEEvDpT0_)
        /*00d4*/ 	.word	0x00000008


	//----- nvinfo : EIATTR_FRAME_SIZE
	.align		4
.L_80:
        /*00d8*/ 	.byte	0x04, 0x11
        /*00da*/ 	.short	(.L_82 - .L_81)
	.align		4
.L_81:
        /*00dc*/ 	.word	index@(_ZN6thrust24THRUST_300001_SM_1000_NS8cuda_cub4core6detail13_kernel_agentINS1_8__reduce10DrainAgentIlEEJN3cub18CUB_300001_SM_10009GridQueueIyEElEEEvDpT0_)
        /*00e0*/ 	.word	0x00000000


	//----- nvinfo : EIATTR_REGCOUNT
	.align		4
.L_82:
        /*00e4*/ 	.byte	0x04, 0x2f
        /*00e6*/ 	.short	(.L_84 - .L_83)
	.align		4
.L_83:
        /*00e8*/ 	.word	index@(_ZN6thrust24THRUST_300001_SM_1000_NS8cuda_cub4core6detail13_kernel_agentINS1_8__reduce11ReduceAgentIPN4cuda3std3__45tupleIJdlEEESC_SB_lNS1_9__extrema9arg_max_fIdl4cmprEEEEJSC_SC_iSG_EEEvDpT0_)
        /*00ec*/ 	.word	0x00000020


	//----- nvinfo : EIATTR_FRAME_SIZE
	.align		4
.L_84:
        /*00f0*/ 	.byte	0x04, 0x11
        /*00f2*/ 	.short	(.L_86 - .L_85)
	.align		4
.L_85:
        /*00f4*/ 	.word	index@(_ZN6thrust24THRUST_300001_SM_1000_NS8cuda_cub4core6detail13_kernel_agentINS1_8__reduce11ReduceAgentIPN4cuda3std3__45tupleIJdlEEESC_SB_lNS1_9__extrema9arg_max_fIdl4cmprEEEEJSC_SC_iSG_EEEvDpT0_)
        /*00f8*/ 	.word	0x00000000


	//----- nvinfo : EIATTR_REGCOUNT
	.align		4
.L_86:
        /*00fc*/ 	.byte	0x04, 0x2f
        /*00fe*/ 	.short	(.L_88 - .L_87)
	.align		4
.L_87:
        /*0100*/ 	.word	index@(_ZN3cub18CUB_300001_SM_10006detail11EmptyKernelIvEEvv)
        /*0104*/ 	.word	0x00000004


	//----- nvinfo : EIATTR_FRAME_SIZE
	.align		4
.L_88:
        /*0108*/ 	.byte	0x04, 0x11
        /*010a*/ 	.short	(.L_90 - .L_89)
	.align		4
.L_89:
        /*010c*/ 	.word	index@(_ZN3cub18CUB_300001_SM_10006detail11EmptyKernelIvEEvv)
        /*0110*/ 	.word	0x00000000


	//----- nvinfo : EIATTR_MIN_STACK_SIZE
	.align		4
.L_90:
        /*0114*/ 	.byte	0x04, 0x12
        /*0116*/ 	.short	(.L_92 - .L_91)
	.align		4
.L_91:
        /*0118*/ 	.word	index@(_ZN3cub18CUB_300001_SM_10006detail11EmptyKernelIvEEvv)
        /*011c*/ 	.word	0x00000000


	//----- nvinfo : EIATTR_MIN_STACK_SIZE
	.align		4
.L_92:
        /*0120*/ 	.byte	0x04, 0x12
        /*0122*/ 	.short	(.L_94 - .L_93)
	.align		4
.L_93:
        /*0124*/ 	.word	index@(_ZN6thrust24THRUST_300001_SM_1000_NS8cuda_cub4core6detail13_kernel_agentINS1_8__reduce11ReduceAgentIPN4cuda3std3__45tupleIJdlEEESC_SB_lNS1_9__extrema9arg_max_fIdl4cmprEEEEJSC_SC_iSG_EEEvDpT0_)
        /*0128*/ 	.word	0x00000000


	//----- nvinfo : EIATTR_MIN_STACK_SIZE
	.align		4
.L_94:
        /*012c*/ 	.byte	0x04, 0x12
        /*012e*/ 	.short	(.L_96 - .L_95)
	.align		4
.L_95:
        /*0130*/ 	.word	index@(_ZN6thrust24THRUST_300001_SM_1000_NS8cuda_cub4core6detail13_kernel_agentINS1_8__reduce10DrainAgentIlEEJN3cub18CUB_300001_SM_10009GridQueueIyEElEEEvDpT0_)
        /*0134*/ 	.word	0x00000000


	//----- nvinfo : EIATTR_MIN_STACK_SIZE
	.align		4
.L_96:
        /*0138*/ 	.byte	0x04, 0x12
        /*013a*/ 	.short	(.L_98 - .L_97)
	.align		4
.L_97:
        /*013c*/ 	.word	index@(_ZN6thrust24THRUST_300001_SM_1000_NS8cuda_cub4core6detail13_kernel_agentINS1_8__reduce11ReduceAgentINS0_12zip_iteratorIN4cuda3std3__45tupleIJNS0_10device_ptrIdEENS0_17counting_iteratorIlNS0_11use_defaultESF_SF_EEEEEEEPNSB_IJdlEEESJ_lNS1_9__extrema9arg_max_fIdl4cmprEEEEJSI_SK_lN3cub18CUB_300001_SM_100013GridEvenShareIlEENSR_9GridQueueIyEESO_EEEvDpT0_)
        /*0140*/ 	.word	0x00000000


	//----- nvinfo : EIATTR_MIN_STACK_SIZE
	.align		4
.L_98:
        /*0144*/ 	.byte	0x04, 0x12
        /*0146*/ 	.short	(.L_100 - .L_99)
	.align		4
.L_99:
        /*0148*/ 	.word	index@(_ZN6thrust24THRUST_300001_SM_1000_NS8cuda_cub4core6detail13_kernel_agentINS1_8__reduce11ReduceAgentINS0_12zip_iteratorIN4cuda3std3__45tupleIJNS0_10device_ptrIdEENS0_17counting_iteratorIlNS0_11use_defaultESF_SF_EEEEEEEPNSB_IJdlEEESJ_lNS1_9__extrema9arg_max_fIdl4cmprEEEEJSI_SK_lSO_EEEvDpT0_)
        /*014c*/ 	.word	0x00000000


	//----- nvinfo : EIATTR_MIN_STACK_SIZE
	.align		4
.L_100:
        /*0150*/ 	.byte	0x04, 0x12
        /*0152*/ 	.short	(.L_102 - .L_101)
	.align		4
.L_101:
        /*0154*/ 	.word	index@(_ZN6thrust24THRUST_300001_SM_1000_NS8cuda_cub4core6detail13_kernel_agentINS1_8__reduce11ReduceAgentIPN4cuda3std3__45tupleIJdlEEESC_SB_iNS1_9__extrema9arg_max_fIdl4cmprEEEEJSC_SC_iSG_EEEvDpT0_)
        /*0158*/ 	.word	0x00000000


	//----- nvinfo : EIATTR_MIN_STACK_SIZE
	.align		4
.L_102:
        /*015c*/ 	.byte	0x04, 0x12
        /*015e*/ 	.short	(.L_104 - .L_103)
	.align		4
.L_103:
        /*0160*/ 	.word	index@(_ZN6thrust24THRUST_300001_SM_1000_NS8cuda_cub4core6detail13_kernel_agentINS1_8__reduce10DrainAgentIiEEJN3cub18CUB_300001_SM_10009GridQueueIjEEiEEEvDpT0_)
        /*0164*/ 	.word	0x00000000


	//----- nvinfo : EIATTR_MIN_STACK_SIZE
	.align		4
.L_104:
        /*0168*/ 	.byte	0x04, 0x12
        /*016a*/ 	.short	(.L_106 - .L_105)
	.align		4
.L_105:
        /*016c*/ 	.word	index@(_ZN6thrust24THRUST_300001_SM_1000_NS8cuda_cub4core6detail13_kernel_agentINS1_8__reduce11ReduceAgentINS0_12zip_iteratorIN4cuda3std3__45tupleIJNS0_10device_ptrIdEENS0_17counting_iteratorIlNS0_11use_defaultESF_SF_EEEEEEEPNSB_IJdlEEESJ_iNS1_9__extrema9arg_max_fIdl4cmprEEEEJSI_SK_iN3cub18CUB_300001_SM_100013GridEvenShareIiEENSR_9GridQueueIjEESO_EEEvDpT0_)
        /*0170*/ 	.word	0x00000000


	//----- nvinfo : EIATTR_MIN_STACK_SIZE
	.align		4
.L_106:
        /*0174*/ 	.byte	0x04, 0x12
        /*0176*/ 	.short	(.L_108 - .L_107)
	.align		4
.L_107:
        /*0178*/ 	.word	index@(_ZN6thrust24THRUST_300001_SM_1000_NS8cuda_cub4core6detail13_kernel_agentINS1_8__reduce11ReduceAgentINS0_12zip_iteratorIN4cuda3std3__45tupleIJNS0_10device_ptrIdEENS0_17counting_iteratorIlNS0_11use_defaultESF_SF_EEEEEEEPNSB_IJdlEEESJ_iNS1_9__extrema9arg_max_fIdl4cmprEEEEJSI_SK_iSO_EEEvDpT0_)
        /*017c*/ 	.word	0x00000000


	//----- nvinfo : EIATTR_MIN_STACK_SIZE
	.align		4
.L_108:
        /*0180*/ 	.byte	0x04, 0x12
        /*0182*/ 	.short	(.L_110 - .L_109)
	.align		4
.L_109:
        /*0184*/ 	.word	index@(_Z7k_lucolPdjj)
        /*0188*/ 	.word	0x00000000


	//----- nvinfo : EIATTR_MIN_STACK_SIZE
	.align		4
.L_110:
        /*018c*/ 	.byte	0x04, 0x12
        /*018e*/ 	.short	(.L_112 - .L_111)
	.align		4
.L_111:
        /*0190*/ 	.word	index@(_Z13k_swapcolumnsPdjjj)
        /*0194*/ 	.word	0x00000000
.L_112:


//--------------------- .nv.compat                --------------------------
	.section	.nv.compat,"",@"SHT_CUDA_COMPAT_INFO"
	.align	4
        /*0000*/ 	.byte	0x02, 0x09, 0x00, 0x00, 0x02, 0x02, 0x01, 0x00, 0x02, 0x05, 0x05, 0x00, 0x03, 0x07, 0x01, 0x01
        /*0010*/ 	.byte	0x02, 0x03, 0x00, 0x00, 0x02, 0x06, 0x01, 0x00, 0x04, 0x0b, 0x08, 0x00, 0x01, 0x00, 0x00, 0x00
        /*0020*/ 	.byte	0x00, 0x00, 0x00, 0x00


//--------------------- .nv.info._ZN3cub18CUB_300001_SM_10006detail11EmptyKernelIvEEvv --------------------------
	.section	.nv.info._ZN3cub18CUB_300001_SM_10006detail11EmptyKernelIvEEvv,"",@"SHT_CUDA_INFO"
	.sectionflags	@""
	.align	4


	//----- nvinfo : EIATTR_CUDA_API_VERSION
	.align		4
        /*0000*/ 	.byte	0x04, 0x37
        /*0002*/ 	.short	(.L_114 - .L_113)
.L_113:
        /*0004*/ 	.word	0x00000082


	//----- nvinfo : EIATTR_SPARSE_MMA_MASK
	.align		4
.L_114:
        /*0008*/ 	.byte	0x03, 0x50
        /*000a*/ 	.short	0x0000


	//----- nvinfo : EIATTR_MAXREG_COUNT
	.align		4
        /*000c*/ 	.byte	0x03, 0x1b
        /*000e*/ 	.short	0x00ff


	//----- nvinfo : EIATTR_MERCURY_ISA_VERSION
	.align		4
        /*0010*/ 	.byte	0x03, 0x5f
        /*0012*/ 	.short	0x0101


	//----- nvinfo : EIATTR_VRC_CTA_INIT_COUNT
	.align		4
        /*0014*/ 	.byte	0x02, 0x4a
	.zero		1
	.zero		1


	//----- nvinfo : EIATTR_EXIT_INSTR_OFFSETS
	.align		4
        /*0018*/ 	.byte	0x04, 0x1c
        /*001a*/ 	.short	(.L_116 - .L_115)


	//   ....[0]....
.L_115:
        /*001c*/ 	.word	0x00000010


	//----- nvinfo : EIATTR_SW_WAR
	.align		4
.L_116:
        /*0020*/ 	.byte	0x04, 0x36
        /*0022*/ 	.short	(.L_118 - .L_117)
.L_117:
        /*0024*/ 	.word	0x00000008
.L_118:


//--------------------- .nv.info._ZN6thrust24THRUST_300001_SM_1000_NS8cuda_cub4core6detail13_kernel_agentINS1_8__reduce11ReduceAgentIPN4cuda3std3__45tupleIJdlEEESC_SB_lNS1_9__extrema9arg_max_fIdl4cmprEEEEJSC_SC_iSG_EEEvDpT0_ --------------------------
	.section	.nv.info._ZN6thrust24THRUST_300001_SM_1000_NS8cuda_cub4core6detail13_kernel_agentINS1_8__reduce11ReduceAgentIPN4cuda3std3__45tupleIJdlEEESC_SB_lNS1_9__extrema9arg_max_fIdl4cmprEEEEJSC_SC_iSG_EEEvDpT0_,"",@"SHT_CUDA_INFO"
	.sectionflags	@""
	.align	4


	//----- nvinfo : EIATTR_CUDA_API_VERSION
	.align		4
        /*0000*/ 	.byte	0x04, 0x37
        /*0002*/ 	.short	(.L_120 - .L_119)
.L_119:
        /*0004*/ 	.word	0x00000082


	//----- nvinfo : EIATTR_KPARAM_INFO
	.align		4
.L_120:
        /*0008*/ 	.byte	0x04, 0x17
        /*000a*/ 	.short	(.L_122 - .L_121)
.L_121:
        /*000c*/ 	.word	0x00000000
        /*0010*/ 	.short	0x0003
        /*0012*/ 	.short	0x0014
        /*0014*/ 	.byte	0x00, 0xf0, 0x05, 0x00


	//----- nvinfo : EIATTR_KPARAM_INFO
	.align		4
.L_122:
        /*0018*/ 	.byte	0x04, 0x17
        /*001a*/ 	.short	(.L_124 - .L_123)
.L_123:
        /*001c*/ 	.word	0x00000000
        /*0020*/ 	.short	0x0002
        /*0022*/ 	.short	0x0010
        /*0024*/ 	.byte	0x00, 0xf0, 0x11, 0x00


	//----- nvinfo : EIATTR_KPARAM_INFO
	.align		4
.L_124:
        /*0028*/ 	.byte	0x04, 0x17
        /*002a*/ 	.short	(.L_126 - .L_125)
.L_125:
        /*002c*/ 	.word	0x00000000
        /*0030*/ 	.short	0x0001
        /*0032*/ 	.short	0x0008
        /*0034*/ 	.byte	0x00, 0xf5, 0x21, 0x00


	//----- nvinfo : EIATTR_KPARAM_INFO
	.align		4
.L_126:
        /*0038*/ 	.byte	0x04, 0x17
        /*003a*/ 	.short	(.L_128 - .L_127)
.L_127:
        /*003c*/ 	.word	0x00000000
        /*0040*/ 	.short	0x0000
        /*0042*/ 	.short	0x0000
        /*0044*/ 	.byte	0x00, 0xf5, 0x21, 0x00


	//----- nvinfo : EIATTR_SPARSE_MMA_MASK
	.align		4
.L_128:
        /*0048*/ 	.byte	0x03, 0x50
        /*004a*/ 	.short	0x0000


	//----- nvinfo : EIATTR_MAXREG_COUNT
	.align		4
        /*004c*/ 	.byte	0x03, 0x1b
        /*004e*/ 	.short	0x00ff


	//----- nvinfo : EIATTR_NUM_BARRIERS
	.align		4
        /*0050*/ 	.byte	0x02, 0x4c
        /*0052*/ 	.byte	0x01
	.zero		1


	//----- nvinfo : EIATTR_MERCURY_ISA_VERSION
	.align		4
        /*0054*/ 	.byte	0x03, 0x5f
        /*0056*/ 	.short	0x0101


	//----- nvinfo : EIATTR_COOP_GROUP_MASK_REGIDS
	.align		4
        /*0058*/ 	.byte	0x04, 0x29
        /*005a*/ 	.short	(.L_130 - .L_129)


	//   ....[0]....
.L_129:
        /*005c*/ 	.word	0xffffffff


	//   ....[1]....
        /*0060*/ 	.word	0xffffffff


	//   ....[2]....
        /*0064*/ 	.word	0xffffffff


	//   ....[3]....
        /*0068*/ 	.word	0xffffffff


	//   ....[4]....
        /*006c*/ 	.word	0xffffffff


	//   ....[5]....
        /*0070*/ 	.word	0xffffffff


	//   ....[6]....
        /*0074*/ 	.word	0xffffffff


	//   ....[7]....
        /*0078*/ 	.word	0xffffffff


	//   ....[8]....
        /*007c*/ 	.word	0xffffffff


	//   ....[9]....
        /*0080*/ 	.word	0xffffffff


	//   ....[10]....
        /*0084*/ 	.word	0xffffffff


	//   ....[11]....
        /*0088*/ 	.word	0xffffffff


	//   ....[12]....
        /*008c*/ 	.word	0xffffffff


	//   ....[13]....
        /*0090*/ 	.word	0xffffffff


	//   ....[14]....
        /*0094*/ 	.word	0xffffffff


	//   ....[15]....
        /*0098*/ 	.word	0xffffffff


	//   ....[16]....
        /*009c*/ 	.word	0xffffffff


	//   ....[17]....
        /*00a0*/ 	.word	0xffffffff


	//   ....[18]....
        /*00a4*/ 	.word	0xffffffff


	//   ....[19]....
        /*00a8*/ 	.word	0xffffffff


	//   ....[20]....
        /*00ac*/ 	.word	0xffffffff


	//   ....[21]....
        /*00b0*/ 	.word	0xffffffff


	//   ....[22]....
        /*00b4*/ 	.word	0xffffffff


	//   ....[23]....
        /*00b8*/ 	.word	0xffffffff


	//   ....[24]....
        /*00bc*/ 	.word	0xffffffff


	//   ....[25]....
        /*00c0*/ 	.word	0xffffffff


	//   ....[26]....
        /*00c4*/ 	.word	0xffffffff


	//   ....[27]....
        /*00c8*/ 	.word	0xffffffff


	//   ....[28]....
        /*00cc*/ 	.word	0xffffffff


	//   ....[29]....
        /*00d0*/ 	.word	0xffffffff


	//   ....[30]....
        /*00d4*/ 	.word	0xffffffff


	//   ....[31]....
        /*00d8*/ 	.word	0xffffffff


	//   ....[32]....
        /*00dc*/ 	.word	0xffffffff


	//   ....[33]....
        /*00e0*/ 	.word	0xffffffff


	//   ....[34]....
        /*00e4*/ 	.word	0xffffffff


	//   ....[35]....
        /*00e8*/ 	.word	0xffffffff


	//   ....[36]....
        /*00ec*/ 	.word	0xffffffff


	//   ....[37]....
        /*00f0*/ 	.word	0xffffffff


	//   ....[38]....
        /*00f4*/ 	.word	0xffffffff


	//   ....[39]....
        /*00f8*/ 	.word	0xffffffff


	//   ....[40]....
        /*00fc*/ 	.word	0xffffffff


	//   ....[41]....
        /*0100*/ 	.word	0xffffffff


	//   ....[42]....
        /*0104*/ 	.word	0xffffffff


	//   ....[43]....
        /*0108*/ 	.word	0xffffffff


	//   ....[44]....
        /*010c*/ 	.word	0xffffffff


	//   ....[45]....
        /*0110*/ 	.word	0xffffffff


	//   ....[46]....
        /*0114*/ 	.word	0xffffffff


	//   ....[47]....
        /*0118*/ 	.word	0xffffffff


	//   ....[48]....
        /*011c*/ 	.word	0xffffffff


	//   ....[49]....
        /*0120*/ 	.word	0xffffffff


	//   ....[50]....
        /*0124*/ 	.word	0xffffffff


	//   ....[51]....
        /*0128*/ 	.word	0xffffffff


	//   ....[52]....
        /*012c*/ 	.word	0xffffffff


	//   ....[53]....
        /*0130*/ 	.word	0xffffffff


	//   ....[54]....
        /*0134*/ 	.word	0xffffffff


	//   ....[55]....
        /*0138*/ 	.word	0xffffffff


	//   ....[56]....
        /*013c*/ 	.word	0xffffffff


	//   ....[57]....
        /*0140*/ 	.word	0xffffffff


	//   ....[58]....
        /*0144*/ 	.word	0xffffffff


	//   ....[59]....
        /*0148*/ 	.word	0xffffffff


	//----- nvinfo : EIATTR_COOP_GROUP_INSTR_OFFSETS
	.align		4
.L_130:
        /*014c*/ 	.byte	0x04, 0x28
        /*014e*/ 	.short	(.L_132 - .L_131)


	//   ....[0]....
.L_131:
        /*0150*/ 	.word	0x00000b70


	//   ....[1]....
        /*0154*/ 	.word	0x00000ba0


	//   ....[2]....
        /*0158*/ 	.word	0x00000bc0


	//   ....[3]....
        /*015c*/ 	.word	0x00000bd0


	//   ....[4]....
        /*0160*/ 	.word	0x00000d60


	//   ....[5]....
        /*0164*/ 	.word	0x00000d90


	//   ....[6]....
        /*0168*/ 	.word	0x00000dc0


	//   ....[7]....
        /*016c*/ 	.word	0x00000de0


	//   ....[8]....
        /*0170*/ 	.word	0x00000f60


	//   ....[9]....
        /*0174*/ 	.word	0x00000f90


	//   ....[10]....
        /*0178*/ 	.word	0x00000fc0


	//   ....[11]....
        /*017c*/ 	.word	0x00000fe0


	//   ....[12]....
        /*0180*/ 	.word	0x00001160


	//   ....[13]....
        /*0184*/ 	.word	0x00001190


	//   ....[14]....
        /*0188*/ 	.word	0x000011c0


	//   ....[15]....
        /*018c*/ 	.word	0x000011e0


	//   ....[16]....
        /*0190*/ 	.word	0x00001360


	//   ....[17]....
        /*0194*/ 	.word	0x00001390


	//   ....[18]....
        /*0198*/ 	.word	0x000013c0


	//   ....[19]....
        /*019c*/ 	.word	0x000013e0


	//   ....[20]....
        /*01a0*/ 	.word	0x00002140


	//   ....[21]....
        /*01a4*/ 	.word	0x00002150


	//   ....[22]....
        /*01a8*/ 	.word	0x00002160


	//   ....[23]....
        /*01ac*/ 	.word	0x00002180


	//   ....[24]....
        /*01b0*/ 	.word	0x00002300


	//   ....[25]....
        /*01b4*/ 	.word	0x00002340


	//   ....[26]....
        /*01b8*/ 	.word	0x00002370


	//   ....[27]....
        /*01bc*/ 	.word	0x00002390


	//   ....[28]....
        /*01c0*/ 	.word	0x00002510


	//   ....[29]....
        /*01c4*/ 	.word	0x00002550


	//   ....[30]....
        /*01c8*/ 	.word	0x00002580


	//   ....[31]....
        /*01cc*/ 	.word	0x000025a0


	//   ....[32]....
        /*01d0*/ 	.word	0x00002720


	//   ....[33]....
        /*01d4*/ 	.word	0x00002760


	//   ....[34]....
        /*01d8*/ 	.word	0x00002790


	//   ....[35]....
        /*01dc*/ 	.word	0x000027b0


	//   ....[36]....
        /*01e0*/ 	.word	0x00002930


	//   ....[37]....
        /*01e4*/ 	.word	0x00002970


	//   ....[38]....
        /*01e8*/ 	.word	0x000029a0


	//   ....[39]....
        /*01ec*/ 	.word	0x000029c0


	//   ....[40]....
        /*01f0*/ 	.word	0x00005760


	//   ....[41]....
        /*01f4*/ 	.word	0x00005790


	//   ....[42]....
        /*01f8*/ 	.word	0x000057b0


	//   ....[43]....
        /*01fc*/ 	.word	0x000057c0


	//   ....[44]....
        /*0200*/ 	.word	0x00005950


	//   ....[45]....
        /*0204*/ 	.word	0x00005980


	//   ....[46]....
        /*0208*/ 	.word	0x000059b0


	//   ....[47]....
        /*020c*/ 	.word	0x000059d0


	//   ....[48]....
        /*0210*/ 	.word	0x00005b50


	//   ....[49]....
        /*0214*/ 	.word	0x00005b80


	//   ....[50]....
        /*0218*/ 	.word	0x00005bb0


	//   ....[51]....
        /*021c*/ 	.word	0x00005bd0


	//   ....[52]....
        /*0220*/ 	.word	0x00005d50


	//   ....[53]....
        /*0224*/ 	.word	0x00005d80


	//   ....[54]....
        /*0228*/ 	.word	0x00005db0


	//   ....[55]....
        /*022c*/ 	.word	0x00005dd0


	//   ....[56]....
        /*0230*/ 	.word	0x00005f50


	//   ....[57]....
        /*0234*/ 	.word	0x00005f80


	//   ....[58]....
        /*0238*/ 	.word	0x00005fb0


	//   ....[59]....
        /*023c*/ 	.word	0x00005fd0


	//----- nvinfo : EIATTR_VRC_CTA_INIT_COUNT
	.align		4
.L_132:
        /*0240*/ 	.byte	0x02, 0x4a
	.zero		1
	.zero		1


	//----- nvinfo : EIATTR_EXIT_INSTR_OFFSETS
	.align		4
        /*0244*/ 	.byte	0x04, 0x1c
        /*0246*/ 	.short	(.L_134 - .L_133)


	//   ....[0]....
.L_133:
        /*0248*/ 	.word	0x00000030


	//   ....[1]....
        /*024c*/ 	.word	0x00006c70


	//   ....[2]....
        /*0250*/ 	.word	0x00006cb0


	//----- nvinfo : EIATTR_MAX_THREADS
	.align		4
.L_134:
        /*0254*/ 	.byte	0x04, 0x05
        /*0256*/ 	.short	(.L_136 - .L_135)
.L_135:
        /*0258*/ 	.word	0x00000100
        /*025c*/ 	.word	0x00000001
        /*0260*/ 	.word	0x00000001


	//----- nvinfo : EIATTR_CRS_STACK_SIZE
	.align		4
.L_136:
        /*0264*/ 	.byte	0x04, 0x1e
        /*0266*/ 	.short	(.L_138 - .L_137)
.L_137:
        /*0268*/ 	.word	0x00000000


	//----- nvinfo : EIATTR_CBANK_PARAM_SIZE
	.align		4
.L_138:
        /*026c*/ 	.byte	0x03, 0x19
        /*026e*/ 	.short	0x0015


	//----- nvinfo : EIATTR_PARAM_CBANK
	.align		4
        /*0270*/ 	.byte	0x04, 0x0a
        /*0272*/ 	.short	(.L_140 - .L_139)
	.align		4
.L_139:
        /*0274*/ 	.word	index@(.nv.constant0._ZN6thrust24THRUST_300001_SM_1000_NS8cuda_cub4core6detail13_kernel_agentINS1_8__reduce11ReduceAgentIPN4cuda3std3__45tupleIJdlEEESC_SB_lNS1_9__extrema9arg_max_fIdl4cmprEEEEJSC_SC_iSG_EEEvDpT0_)
        /*0278*/ 	.short	0x0380
        /*027a*/ 	.short	0x0015


	//----- nvinfo : EIATTR_SW_WAR
	.align		4
.L_140:
        /*027c*/ 	.byte	0x04, 0x36
        /*027e*/ 	.short	(.L_142 - .L_141)
.L_141:
        /*0280*/ 	.word	0x00000008
.L_142:


//--------------------- .nv.info._ZN6thrust24THRUST_300001_SM_1000_NS8cuda_cub4core6detail13_kernel_agentINS1_8__reduce10DrainAgentIlEEJN3cub18CUB_300001_SM_10009GridQueueIyEElEEEvDpT0_ --------------------------
	.section	.nv.info._ZN6thrust24THRUST_300001_SM_1000_NS8cuda_cub4core6detail13_kernel_agentINS1_8__reduce10DrainAgentIlEEJN3cub18CUB_300001_SM_10009GridQueueIyEElEEEvDpT0_,"",@"SHT_CUDA_INFO"
	.sectionflags	@""
	.align	4


	//----- nvinfo : EIATTR_CUDA_API_VERSION
	.align		4
        /*0000*/ 	.byte	0x04, 0x37
        /*0002*/ 	.short	(.L_144 - .L_143)
.L_143:
        /*0004*/ 	.word	0x00000082


	//----- nvinfo : EIATTR_KPARAM_INFO
	.align		4
.L_144:
        /*0008*/ 	.byte	0x04, 0x17
        /*000a*/ 	.short	(.L_146 - .L_145)
.L_145:
        /*000c*/ 	.word	0x00000000
        /*0010*/ 	.short	0x0001
        /*0012*/ 	.short	0x0008
        /*0014*/ 	.byte	0x00, 0xf0, 0x21, 0x00


	//----- nvinfo : EIATTR_KPARAM_INFO
	.align		4
.L_146:
        /*0018*/ 	.byte	0x04, 0x17
        /*001a*/ 	.short	(.L_148 - .L_147)
.L_147:
        /*001c*/ 	.word	0x00000000
        /*0020*/ 	.short	0x0000
        /*0022*/ 	.short	0x0000
        /*0024*/ 	.byte	0x00, 0xf0, 0x21, 0x00


	//----- nvinfo : EIATTR_SPARSE_MMA_MASK
	.align		4
.L_148:
        /*0028*/ 	.byte	0x03, 0x50
        /*002a*/ 	.short	0x0000


	//----- nvinfo : EIATTR_MAXREG_COUNT
	.align		4
        /*002c*/ 	.byte	0x03, 0x1b
        /*002e*/ 	.short	0x00ff


	//----- nvinfo : EIATTR_MERCURY_ISA_VERSION
	.align		4
        /*0030*/ 	.byte	0x03, 0x5f
        /*0032*/ 	.short	0x0101


	//----- nvinfo : EIATTR_VRC_CTA_INIT_COUNT
	.align		4
        /*0034*/ 	.byte	0x02, 0x4a
	.zero		1
	.zero		1


	//----- nvinfo : EIATTR_EXIT_INSTR_OFFSETS
	.align		4
        /*0038*/ 	.byte	0x04, 0x1c
        /*003a*/ 	.short	(.L_150 - .L_149)


	//   ....[0]....
.L_149:
        /*003c*/ 	.word	0x00000060


	//----- nvinfo : EIATTR_MAX_THREADS
	.align		4
.L_150:
        /*0040*/ 	.byte	0x04, 0x05
        /*0042*/ 	.short	(.L_152 - .L_151)
.L_151:
        /*0044*/ 	.word	0x00000001
        /*0048*/ 	.word	0x00000001
        /*004c*/ 	.word	0x00000001


	//----- nvinfo : EIATTR_CBANK_PARAM_SIZE
	.align		4
.L_152:
        /*0050*/ 	.byte	0x03, 0x19
        /*0052*/ 	.short	0x0010


	//----- nvinfo : EIATTR_PARAM_CBANK
	.align		4
        /*0054*/ 	.byte	0x04, 0x0a
        /*0056*/ 	.short	(.L_154 - .L_153)
	.align		4
.L_153:
        /*0058*/ 	.word	index@(.nv.constant0._ZN6thrust24THRUST_300001_SM_1000_NS8cuda_cub4core6detail13_kernel_agentINS1_8__reduce10DrainAgentIlEEJN3cub18CUB_300001_SM_10009GridQueueIyEElEEEvDpT0_)
        /*005c*/ 	.short	0x0380
        /*005e*/ 	.short	0x0010


	//----- nvinfo : EIATTR_SW_WAR
	.align		4
.L_154:
        /*0060*/ 	.byte	0x04, 0x36
        /*0062*/ 	.short	(.L_156 - .L_155)
.L_155:
        /*0064*/ 	.word	0x00000008
.L_156:


//--------------------- .nv.info._ZN6thrust24THRUST_300001_SM_1000_NS8cuda_cub4core6detail13_kernel_agentINS1_8__reduce11ReduceAgentINS0_12zip_iteratorIN4cuda3std3__45tupleIJNS0_10device_ptrIdEENS0_17counting_iteratorIlNS0_11use_defaultESF_SF_EEEEEEEPNSB_IJdlEEESJ_lNS1_9__extrema9arg_max_fIdl4cmprEEEEJSI_SK_lN3cub18CUB_300001_SM_100013GridEvenShareIlEENSR_9GridQueueIyEESO_EEEvDpT0_ --------------------------
	.section	.nv.info._ZN6thrust24THRUST_300001_SM_1000_NS8cuda_cub4core6detail13_kernel_agentINS1_8__reduce11ReduceAgentINS0_12zip_iteratorIN4cuda3std3__45tupleIJNS0_10device_ptrIdEENS0_17counting_iteratorIlNS0_11use_defaultESF_SF_EEEEEEEPNSB_IJdlEEESJ_lNS1_9__extrema9arg_max_fIdl4cmprEEEEJSI_SK_lN3cub18CUB_300001_SM_100013GridEvenShareIlEENSR_9GridQueueIyEESO_EEEvDpT0_,"",@"SHT_CUDA_INFO"
	.sectionflags	@""
	.align	4


	//----- nvinfo : EIATTR_CUDA_API_VERSION
	.align		4
        /*0000*/ 	.byte	0x04, 0x37
        /*0002*/ 	.short	(.L_158 - .L_157)
.L_157:
        /*0004*/ 	.word	0x00000082


	//----- nvinfo : EIATTR_KPARAM_INFO
	.align		4
.L_158:
        /*0008*/ 	.byte	0x04, 0x17
        /*000a*/ 	.short	(.L_160 - .L_159)
.L_159:
        /*000c*/ 	.word	0x00000000
        /*0010*/ 	.short	0x0005
        /*0012*/ 	.short	0x0070
        /*0014*/ 	.byte	0x00, 0xf0, 0x05, 0x00


	//----- nvinfo : EIATTR_KPARAM_INFO
	.align		4
.L_160:
        /*0018*/ 	.byte	0x04, 0x17
        /*001a*/ 	.short	(.L_162 - .L_161)
.L_161:
        /*001c*/ 	.word	0x00000000
        /*0020*/ 	.short	0x0004
        /*0022*/ 	.short	0x0068
        /*0024*/ 	.byte	0x00, 0xf0, 0x21, 0x00


	//----- nvinfo : EIATTR_KPARAM_INFO
	.align		4
.L_162:
        /*0028*/ 	.byte	0x04, 0x17
        /*002a*/ 	.short	(.L_164 - .L_163)
.L_163:
        /*002c*/ 	.word	0x00000000
        /*0030*/ 	.short	0x0003
        /*0032*/ 	.short	0x0020
        /*0034*/ 	.byte	0x00, 0xf0, 0x21, 0x01


	//----- nvinfo : EIATTR_KPARAM_INFO
	.align		4
.L_164:
        /*0038*/ 	.byte	0x04, 0x17
        /*003a*/ 	.short	(.L_166 - .L_165)
.L_165:
        /*003c*/ 	.word	0x00000000
        /*0040*/ 	.short	0x0002
        /*0042*/ 	.short	0x0018
        /*0044*/ 	.byte	0x00, 0xf0, 0x21, 0x00


	//----- nvinfo : EIATTR_KPARAM_INFO
	.align		4
.L_166:
        /*0048*/ 	.byte	0x04, 0x17
        /*004a*/ 	.short	(.L_168 - .L_167)
.L_167:
        /*004c*/ 	.word	0x00000000
        /*0050*/ 	.short	0x0001
        /*0052*/ 	.short	0x0010
        /*0054*/ 	.byte	0x00, 0xf5, 0x21, 0x00


	//----- nvinfo : EIATTR_KPARAM_INFO
	.align		4
.L_168:
        /*0058*/ 	.byte	0x04, 0x17
        /*005a*/ 	.short	(.L_170 - .L_169)
.L_169:
        /*005c*/ 	.word	0x00000000
        /*0060*/ 	.short	0x0000
        /*0062*/ 	.short	0x0000
        /*0064*/ 	.byte	0x00, 0xf0, 0x41, 0x00


	//----- nvinfo : EIATTR_SPARSE_MMA_MASK
	.align		4
.L_170:
        /*0068*/ 	.byte	0x03, 0x50
        /*006a*/ 	.short	0x0000


	//----- nvinfo : EIATTR_MAXREG_COUNT
	.align		4
        /*006c*/ 	.byte	0x03, 0x1b
        /*006e*/ 	.short	0x00ff


	//----- nvinfo : EIATTR_NUM_BARRIERS
	.align		4
        /*0070*/ 	.byte	0x02, 0x4c
        /*0072*/ 	.byte	0x01
	.zero		1


	//----- nvinfo : EIATTR_MERCURY_ISA_VERSION
	.align		4
        /*0074*/ 	.byte	0x03, 0x5f
        /*0076*/ 	.short	0x0101


	//----- nvinfo : EIATTR_COOP_GROUP_MASK_REGIDS
	.align		4
        /*0078*/ 	.byte	0x04, 0x29
        /*007a*/ 	.short	(.L_172 - .L_171)


	//   ....[0]....
.L_171:
        /*007c*/ 	.word	0xffffffff


	//   ....[1]....
        /*0080*/ 	.word	0xffffffff


	//   ....[2]....
        /*0084*/ 	.word	0xffffffff


	//   ....[3]....
        /*0088*/ 	.word	0xffffffff


	//   ....[4]....
        /*008c*/ 	.word	0xffffffff


	//   ....[5]....
        /*0090*/ 	.word	0xffffffff


	//   ....[6]....
        /*0094*/ 	.word	0xffffffff


	//   ....[7]....
        /*0098*/ 	.word	0xffffffff


	//   ....[8]....
        /*009c*/ 	.word	0xffffffff


	//   ....[9]....
        /*00a0*/ 	.word	0xffffffff


	//   ....[10]....
        /*00a4*/ 	.word	0xffffffff


	//   ....[11]....
        /*00a8*/ 	.word	0xffffffff


	//   ....[12]....
        /*00ac*/ 	.word	0xffffffff


	//   ....[13]....
        /*00b0*/ 	.word	0xffffffff


	//   ....[14]....
        /*00b4*/ 	.word	0xffffffff


	//   ....[15]....
        /*00b8*/ 	.word	0xffffffff


	//   ....[16]....
        /*00bc*/ 	.word	0xffffffff


	//   ....[17]....
        /*00c0*/ 	.word	0xffffffff


	//   ....[18]....
        /*00c4*/ 	.word	0xffffffff


	//   ....[19]....
        /*00c8*/ 	.word	0xffffffff


	//   ....[20]....
        /*00cc*/ 	.word	0xffffffff


	//   ....[21]....
        /*00d0*/ 	.word	0xffffffff


	//   ....[22]....
        /*00d4*/ 	.word	0xffffffff


	//   ....[23]....
        /*00d8*/ 	.word	0xffffffff


	//   ....[24]....
        /*00dc*/ 	.word	0xffffffff


	//   ....[25]....
        /*00e0*/ 	.word	0xffffffff


	//   ....[26]....
        /*00e4*/ 	.word	0xffffffff


	//   ....[27]....
        /*00e8*/ 	.word	0xffffffff


	//   ....[28]....
        /*00ec*/ 	.word	0xffffffff


	//   ....[29]....
        /*00f0*/ 	.word	0xffffffff


	//   ....[30]....
        /*00f4*/ 	.word	0xffffffff


	//   ....[31]....
        /*00f8*/ 	.word	0xffffffff


	//   ....[32]....
        /*00fc*/ 	.word	0xffffffff


	//   ....[33]....
        /*0100*/ 	.word	0xffffffff


	//   ....[34]....
        /*0104*/ 	.word	0xffffffff


	//   ....[35]....
        /*0108*/ 	.word	0xffffffff


	//   ....[36]....
        /*010c*/ 	.word	0xffffffff


	//   ....[37]....
        /*0110*/ 	.word	0xffffffff


	//   ....[38]....
        /*0114*/ 	.word	0xffffffff


	//   ....[39]....
        /*0118*/ 	.word	0xffffffff


	//   ....[40]....
        /*011c*/ 	.word	0xffffffff


	//   ....[41]....
        /*0120*/ 	.word	0xffffffff


	//   ....[42]....
        /*0124*/ 	.word	0xffffffff


	//   ....[43]....
        /*0128*/ 	.word	0xffffffff


	//   ....[44]....
        /*012c*/ 	.word	0xffffffff


	//   ....[45]....
        /*0130*/ 	.word	0xffffffff


	//   ....[46]....
        /*0134*/ 	.word	0xffffffff


	//   ....[47]....
        /*0138*/ 	.word	0xffffffff


	//   ....[48]....
        /*013c*/ 	.word	0xffffffff


	//   ....[49]....
        /*0140*/ 	.word	0xffffffff


	//   ....[50]....
        /*0144*/ 	.word	0xffffffff


	//   ....[51]....
        /*0148*/ 	.word	0xffffffff


	//   ....[52]....
        /*014c*/ 	.word	0xffffffff


	//   ....[53]....
        /*0150*/ 	.word	0xffffffff


	//   ....[54]....
        /*0154*/ 	.word	0xffffffff


	//   ....[55]....
        /*0158*/ 	.word	0xffffffff


	//   ....[56]....
        /*015c*/ 	.word	0xffffffff


	//   ....[57]....
        /*0160*/ 	.word	0xffffffff


	//   ....[58]....
        /*0164*/ 	.word	0xffffffff


	//   ....[59]....
        /*0168*/ 	.word	0xffffffff


	//----- nvinfo : EIATTR_COOP_GROUP_INSTR_OFFSETS
	.align		4
.L_172:
        /*016c*/ 	.byte	0x04, 0x28
        /*016e*/ 	.short	(.L_174 - .L_173)


	//   ....[0]....
.L_173:
        /*0170*/ 	.word	0x00000d70


	//   ....[1]....
        /*0174*/ 	.word	0x00000da0


	//   ....[2]....
        /*0178*/ 	.word	0x00000dc0


	//   ....[3]....
        /*017c*/ 	.word	0x00000dd0


	//   ....[4]....
        /*0180*/ 	.word	0x00000f60


	//   ....[5]....
        /*0184*/ 	.word	0x00000f90


	//   ....[6]....
        /*0188*/ 	.word	0x00000fc0


	//   ....[7]....
        /*018c*/ 	.word	0x00000fe0


	//   ....[8]....
        /*0190*/ 	.word	0x00001160


	//   ....[9]....
        /*0194*/ 	.word	0x00001190


	//   ....[10]....
        /*0198*/ 	.word	0x000011c0


	//   ....[11]....
        /*019c*/ 	.word	0x000011e0


	//   ....[12]....
        /*01a0*/ 	.word	0x00001360


	//   ....[13]....
        /*01a4*/ 	.word	0x00001390


	//   ....[14]....
        /*01a8*/ 	.word	0x000013c0


	//   ....[15]....
        /*01ac*/ 	.word	0x000013e0


	//   ....[16]....
        /*01b0*/ 	.word	0x00001560


	//   ....[17]....
        /*01b4*/ 	.word	0x00001590


	//   ....[18]....
        /*01b8*/ 	.word	0x000015c0


	//   ....[19]....
        /*01bc*/ 	.word	0x000015e0


	//   ....[20]....
        /*01c0*/ 	.word	0x00002340


	//   ....[21]....
        /*01c4*/ 	.word	0x00002350


	//   ....[22]....
        /*01c8*/ 	.word	0x00002360


	//   ....[23]....
        /*01cc*/ 	.word	0x00002380


	//   ....[24]....
        /*01d0*/ 	.word	0x00002500


	//   ....[25]....
        /*01d4*/ 	.word	0x00002540


	//   ....[26]....
        /*01d8*/ 	.word	0x00002570


	//   ....[27]....
        /*01dc*/ 	.word	0x00002590


	//   ....[28]....
        /*01e0*/ 	.word	0x00002710


	//   ....[29]....
        /*01e4*/ 	.word	0x00002750


	//   ....[30]....
        /*01e8*/ 	.word	0x00002780


	//   ....[31]....
        /*01ec*/ 	.word	0x000027a0


	//   ....[32]....
        /*01f0*/ 	.word	0x00002920


	//   ....[33]....
        /*01f4*/ 	.word	0x00002960


	//   ....[34]....
        /*01f8*/ 	.word	0x00002990


	//   ....[35]....
        /*01fc*/ 	.word	0x000029b0


	//   ....[36]....
        /*0200*/ 	.word	0x00002b30


	//   ....[37]....
        /*0204*/ 	.word	0x00002b70


	//   ....[38]....
        /*0208*/ 	.word	0x00002ba0


	//   ....[39]....
        /*020c*/ 	.word	0x00002bc0


	//   ....[40]....
        /*0210*/ 	.word	0x000053c0


	//   ....[41]....
        /*0214*/ 	.word	0x000053f0


	//   ....[42]....
        /*0218*/ 	.word	0x00005410


	//   ....[43]....
        /*021c*/ 	.word	0x00005420


	//   ....[44]....
        /*0220*/ 	.word	0x000055b0


	//   ....[45]....
        /*0224*/ 	.word	0x000055e0


	//   ....[46]....
        /*0228*/ 	.word	0x00005610


	//   ....[47]....
        /*022c*/ 	.word	0x00005630


	//   ....[48]....
        /*0230*/ 	.word	0x000057b0


	//   ....[49]....
        /*0234*/ 	.word	0x000057e0


	//   ....[50]....
        /*0238*/ 	.word	0x00005810


	//   ....[51]....
        /*023c*/ 	.word	0x00005830


	//   ....[52]....
        /*0240*/ 	.word	0x000059b0


	//   ....[53]....
        /*0244*/ 	.word	0x000059e0


	//   ....[54]....
        /*0248*/ 	.word	0x00005a10


	//   ....[55]....
        /*024c*/ 	.word	0x00005a30


	//   ....[56]....
        /*0250*/ 	.word	0x00005bb0


	//   ....[57]....
        /*0254*/ 	.word	0x00005be0


	//   ....[58]....
        /*0258*/ 	.word	0x00005c10


	//   ....[59]....
        /*025c*/ 	.word	0x00005c30


	//----- nvinfo : EIATTR_VRC_CTA_INIT_COUNT
	.align		4
.L_174:
        /*0260*/ 	.byte	0x02, 0x4a
	.zero		1
	.zero		1


	//----- nvinfo : EIATTR_EXIT_INSTR_OFFSETS
	.align		4
        /*0264*/ 	.byte	0x04, 0x1c
        /*0266*/ 	.short	(.L_176 - .L_175)


	//   ....[0]....
.L_175:
        /*0268*/ 	.word	0x000068d0


	//   ....[1]....
        /*026c*/ 	.word	0x00006920


	//----- nvinfo : EIATTR_MAX_THREADS
	.align		4
.L_176:
        /*0270*/ 	.byte	0x04, 0x05
        /*0272*/ 	.short	(.L_178 - .L_177)
.L_177:
        /*0274*/ 	.word	0x00000100
        /*0278*/ 	.word	0x00000001
        /*027c*/ 	.word	0x00000001


	//----- nvinfo : EIATTR_CRS_STACK_SIZE
	.align		4
.L_178:
        /*0280*/ 	.byte	0x04, 0x1e
        /*0282*/ 	.short	(.L_180 - .L_179)
.L_179:
        /*0284*/ 	.word	0x00000000


	//----- nvinfo : EIATTR_CBANK_PARAM_SIZE
	.align		4
.L_180:
        /*0288*/ 	.byte	0x03, 0x19
        /*028a*/ 	.short	0x0071


	//----- nvinfo : EIATTR_PARAM_CBANK
	.align		4
        /*028c*/ 	.byte	0x04, 0x0a
        /*028e*/ 	.short	(.L_182 - .L_181)
	.align		4
.L_181:
        /*0290*/ 	.word	index@(.nv.constant0._ZN6thrust24THRUST_300001_SM_1000_NS8cuda_cub4core6detail13_kernel_agentINS1_8__reduce11ReduceAgentINS0_12zip_iteratorIN4cuda3std3__45tupleIJNS0_10device_ptrIdEENS0_17counting_iteratorIlNS0_11use_defaultESF_SF_EEEEEEEPNSB_IJdlEEESJ_lNS1_9__extrema9arg_max_fIdl4cmprEEEEJSI_SK_lN3cub18CUB_300001_SM_100013GridEvenShareIlEENSR_9GridQueueIyEESO_EEEvDpT0_)
        /*0294*/ 	.short	0x0380
        /*0296*/ 	.short	0x0071


	//----- nvinfo : EIATTR_SW_WAR
	.align		4
.L_182:
        /*0298*/ 	.byte	0x04, 0x36
        /*029a*/ 	.short	(.L_184 - .L_183)
.L_183:
        /*029c*/ 	.word	0x00000008
.L_184:


//--------------------- .nv.info._ZN6thrust24THRUST_300001_SM_1000_NS8cuda_cub4core6detail13_kernel_agentINS1_8__reduce11ReduceAgentINS0_12zip_iteratorIN4cuda3std3__45tupleIJNS0_10device_ptrIdEENS0_17counting_iteratorIlNS0_11use_defaultESF_SF_EEEEEEEPNSB_IJdlEEESJ_lNS1_9__extrema9arg_max_fIdl4cmprEEEEJSI_SK_lSO_EEEvDpT0_ --------------------------
	.section	.nv.info._ZN6thrust24THRUST_300001_SM_1000_NS8cuda_cub4core6detail13_kernel_agentINS1_8__reduce11ReduceAgentINS0_12zip_iteratorIN4cuda3std3__45tupleIJNS0_10device_ptrIdEENS0_17counting_iteratorIlNS0_11use_defaultESF_SF_EEEEEEEPNSB_IJdlEEESJ_lNS1_9__extrema9arg_max_fIdl4cmprEEEEJSI_SK_lSO_EEEvDpT0_,"",@"SHT_CUDA_INFO"
	.sectionflags	@""
	.align	4


	//----- nvinfo : EIATTR_CUDA_API_VERSION
	.align		4
        /*0000*/ 	.byte	0x04, 0x37
        /*0002*/ 	.short	(.L_186 - .L_185)
.L_185:
        /*0004*/ 	.word	0x00000082


	//----- nvinfo : EIATTR_KPARAM_INFO
	.align		4
.L_186:
        /*0008*/ 	.byte	0x04, 0x17
        /*000a*/ 	.short	(.L_188 - .L_187)
.L_187:
        /*000c*/ 	.word	0x00000000
        /*0010*/ 	.short	0x0003
        /*0012*/ 	.short	0x0020
        /*0014*/ 	.byte	0x00, 0xf0, 0x05, 0x00


	//----- nvinfo : EIATTR_KPARAM_INFO
	.align		4
.L_188:
        /*0018*/ 	.byte	0x04, 0x17
        /*001a*/ 	.short	(.L_190 - .L_189)
.L_189:
        /*001c*/ 	.word	0x00000000
        /*0020*/ 	.short	0x0002
        /*0022*/ 	.short	0x0018
        /*0024*/ 	.byte	0x00, 0xf0, 0x21, 0x00


	//----- nvinfo : EIATTR_KPARAM_INFO
	.align		4
.L_190:
        /*0028*/ 	.byte	0x04, 0x17
        /*002a*/ 	.short	(.L_192 - .L_191)
.L_191:
        /*002c*/ 	.word	0x00000000
        /*0030*/ 	.short	0x0001
        /*0032*/ 	.short	0x0010
        /*0034*/ 	.byte	0x00, 0xf5, 0x21, 0x00


	//----- nvinfo : EIATTR_KPARAM_INFO
	.align		4
.L_192:
        /*0038*/ 	.byte	0x04, 0x17
        /*003a*/ 	.short	(.L_194 - .L_193)
.L_193:
        /*003c*/ 	.word	0x00000000
        /*0040*/ 	.short	0x0000
        /*0042*/ 	.short	0x0000
        /*0044*/ 	.byte	0x00, 0xf0, 0x41, 0x00


	//----- nvinfo : EIATTR_SPARSE_MMA_MASK
	.align		4
.L_194:
        /*0048*/ 	.byte	0x03, 0x50
        /*004a*/ 	.short	0x0000


	//----- nvinfo : EIATTR_MAXREG_COUNT
	.align		4
        /*004c*/ 	.byte	0x03, 0x1b
        /*004e*/ 	.short	0x00ff


	//----- nvinfo : EIATTR_NUM_BARRIERS
	.align		4
        /*0050*/ 	.byte	0x02, 0x4c
        /*0052*/ 	.byte	0x01
	.zero		1


	//----- nvinfo : EIATTR_MERCURY_ISA_VERSION
	.align		4
        /*0054*/ 	.byte	0x03, 0x5f
        /*0056*/ 	.short	0x0101


	//----- nvinfo : EIATTR_COOP_GROUP_MASK_REGIDS
	.align		4
        /*0058*/ 	.byte	0x04, 0x29
        /*005a*/ 	.short	(.L_196 - .L_195)


	//   ....[0]....
.L_195:
        /*005c*/ 	.word	0xffffffff


	//   ....[1]....
        /*0060*/ 	.word	0xffffffff


	//   ....[2]....
        /*0064*/ 	.word	0xffffffff


	//   ....[3]....
        /*0068*/ 	.word	0xffffffff


	//   ....[4]....
        /*006c*/ 	.word	0xffffffff


	//   ....[5]....
        /*0070*/ 	.word	0xffffffff


	//   ....[6]....
        /*0074*/ 	.word	0xffffffff


	//   ....[7]....
        /*0078*/ 	.word	0xffffffff


	//   ....[8]....
        /*007c*/ 	.word	0xffffffff


	//   ....[9]....
        /*0080*/ 	.word	0xffffffff


	//   ....[10]....
        /*0084*/ 	.word	0xffffffff


	//   ....[11]....
        /*0088*/ 	.word	0xffffffff


	//   ....[12]....
        /*008c*/ 	.word	0xffffffff


	//   ....[13]....
        /*0090*/ 	.word	0xffffffff


	//   ....[14]....
        /*0094*/ 	.word	0xffffffff


	//   ....[15]....
        /*0098*/ 	.word	0xffffffff


	//   ....[16]....
        /*009c*/ 	.word	0xffffffff


	//   ....[17]....
        /*00a0*/ 	.word	0xffffffff


	//   ....[18]....
        /*00a4*/ 	.word	0xffffffff


	//   ....[19]....
        /*00a8*/ 	.word	0xffffffff


	//   ....[20]....
        /*00ac*/ 	.word	0xffffffff


	//   ....[21]....
        /*00b0*/ 	.word	0xffffffff


	//   ....[22]....
        /*00b4*/ 	.word	0xffffffff


	//   ....[23]....
        /*00b8*/ 	.word	0xffffffff


	//   ....[24]....
        /*00bc*/ 	.word	0xffffffff


	//   ....[25]....
        /*00c0*/ 	.word	0xffffffff


	//   ....[26]....
        /*00c4*/ 	.word	0xffffffff


	//   ....[27]....
        /*00c8*/ 	.word	0xffffffff


	//   ....[28]....
        /*00cc*/ 	.word	0xffffffff


	//   ....[29]....
        /*00d0*/ 	.word	0xffffffff


	//   ....[30]....
        /*00d4*/ 	.word	0xffffffff


	//   ....[31]....
        /*00d8*/ 	.word	0xffffffff


	//   ....[32]....
        /*00dc*/ 	.word	0xffffffff


	//   ....[33]....
        /*00e0*/ 	.word	0xffffffff


	//   ....[34]....
        /*00e4*/ 	.word	0xffffffff


	//   ....[35]....
        /*00e8*/ 	.word	0xffffffff


	//   ....[36]....
        /*00ec*/ 	.word	0xffffffff


	//   ....[37]....
        /*00f0*/ 	.word	0xffffffff


	//   ....[38]....
        /*00f4*/ 	.word	0xffffffff


	//   ....[39]....
        /*00f8*/ 	.word	0xffffffff


	//   ....[40]....
        /*00fc*/ 	.word	0xffffffff


	//   ....[41]....
        /*0100*/ 	.word	0xffffffff


	//   ....[42]....
        /*0104*/ 	.word	0xffffffff


	//   ....[43]....
        /*0108*/ 	.word	0xffffffff


	//   ....[44]....
        /*010c*/ 	.word	0xffffffff


	//   ....[45]....
        /*0110*/ 	.word	0xffffffff


	//   ....[46]....
        /*0114*/ 	.word	0xffffffff


	//   ....[47]....
        /*0118*/ 	.word	0xffffffff


	//   ....[48]....
        /*011c*/ 	.word	0xffffffff


	//   ....[49]....
        /*0120*/ 	.word	0xffffffff


	//   ....[50]....
        /*0124*/ 	.word	0xffffffff


	//   ....[51]....
        /*0128*/ 	.word	0xffffffff


	//   ....[52]....
        /*012c*/ 	.word	0xffffffff


	//   ....[53]....
        /*0130*/ 	.word	0xffffffff


	//   ....[54]....
        /*0134*/ 	.word	0xffffffff


	//   ....[55]....
        /*0138*/ 	.word	0xffffffff


	//   ....[56]....
        /*013c*/ 	.word	0xffffffff


	//   ....[57]....
        /*0140*/ 	.word	0xffffffff


	//   ....[58]....
        /*0144*/ 	.word	0xffffffff


	//   ....[59]....
        /*0148*/ 	.word	0xffffffff


	//----- nvinfo : EIATTR_COOP_GROUP_INSTR_OFFSETS
	.align		4
.L_196:
        /*014c*/ 	.byte	0x04, 0x28
        /*014e*/ 	.short	(.L_198 - .L_197)


	//   ....[0]....
.L_197:
        /*0150*/ 	.word	0x00000cb0


	//   ....[1]....
        /*0154*/ 	.word	0x00000ce0


	//   ....[2]....
        /*0158*/ 	.word	0x00000d00


	//   ....[3]....
        /*015c*/ 	.word	0x00000d10


	//   ....[4]....
        /*0160*/ 	.word	0x00000ea0


	//   ....[5]....
        /*0164*/ 	.word	0x00000ed0


	//   ....[6]....
        /*0168*/ 	.word	0x00000f00


	//   ....[7]....
        /*016c*/ 	.word	0x00000f20


	//   ....[8]....
        /*0170*/ 	.word	0x000010a0


	//   ....[9]....
        /*0174*/ 	.word	0x000010d0


	//   ....[10]....
        /*0178*/ 	.word	0x00001100


	//   ....[11]....
        /*017c*/ 	.word	0x00001120


	//   ....[12]....
        /*0180*/ 	.word	0x000012a0


	//   ....[13]....
        /*0184*/ 	.word	0x000012d0


	//   ....[14]....
        /*0188*/ 	.word	0x00001300


	//   ....[15]....
        /*018c*/ 	.word	0x00001320


	//   ....[16]....
        /*0190*/ 	.word	0x000014a0


	//   ....[17]....
        /*0194*/ 	.word	0x000014e0


	//   ....[18]....
        /*0198*/ 	.word	0x00001510


	//   ....[19]....
        /*019c*/ 	.word	0x00001520


	//   ....[20]....
        /*01a0*/ 	.word	0x00002280


	//   ....[21]....
        /*01a4*/ 	.word	0x00002290


	//   ....[22]....
        /*01a8*/ 	.word	0x000022a0


	//   ....[23]....
        /*01ac*/ 	.word	0x000022c0


	//   ....[24]....
        /*01b0*/ 	.word	0x00002440


	//   ....[25]....
        /*01b4*/ 	.word	0x00002480


	//   ....[26]....
        /*01b8*/ 	.word	0x000024b0


	//   ....[27]....
        /*01bc*/ 	.word	0x000024d0


	//   ....[28]....
        /*01c0*/ 	.word	0x00002650


	//   ....[29]....
        /*01c4*/ 	.word	0x00002690


	//   ....[30]....
        /*01c8*/ 	.word	0x000026c0


	//   ....[31]....
        /*01cc*/ 	.word	0x000026e0


	//   ....[32]....
        /*01d0*/ 	.word	0x00002860


	//   ....[33]....
        /*01d4*/ 	.word	0x000028a0


	//   ....[34]....
        /*01d8*/ 	.word	0x000028d0


	//   ....[35]....
        /*01dc*/ 	.word	0x000028f0


	//   ....[36]....
        /*01e0*/ 	.word	0x00002a70


	//   ....[37]....
        /*01e4*/ 	.word	0x00002ab0


	//   ....[38]....
        /*01e8*/ 	.word	0x00002ae0


	//   ....[39]....
        /*01ec*/ 	.word	0x00002b00


	//   ....[40]....
        /*01f0*/ 	.word	0x00004f40


	//   ....[41]....
        /*01f4*/ 	.word	0x00004f70


	//   ....[42]....
        /*01f8*/ 	.word	0x00004f90


	//   ....[43]....
        /*01fc*/ 	.word	0x00004fa0


	//   ....[44]....
        /*0200*/ 	.word	0x00005130


	//   ....[45]....
        /*0204*/ 	.word	0x00005160


	//   ....[46]....
        /*0208*/ 	.word	0x00005190


	//   ....[47]....
        /*020c*/ 	.word	0x000051b0


	//   ....[48]....
        /*0210*/ 	.word	0x00005330


	//   ....[49]....
        /*0214*/ 	.word	0x00005360


	//   ....[50]....
        /*0218*/ 	.word	0x00005390


	//   ....[51]....
        /*021c*/ 	.word	0x000053b0


	//   ....[52]....
        /*0220*/ 	.word	0x00005530


	//   ....[53]....
        /*0224*/ 	.word	0x00005560


	//   ....[54]....
        /*0228*/ 	.word	0x00005590


	//   ....[55]....
        /*022c*/ 	.word	0x000055b0


	//   ....[56]....
        /*0230*/ 	.word	0x00005730


	//   ....[57]....
        /*0234*/ 	.word	0x00005760


	//   ....[58]....
        /*0238*/ 	.word	0x00005790


	//   ....[59]....
        /*023c*/ 	.word	0x000057b0


	//----- nvinfo : EIATTR_VRC_CTA_INIT_COUNT
	.align		4
.L_198:
        /*0240*/ 	.byte	0x02, 0x4a
	.zero		1
	.zero		1


	//----- nvinfo : EIATTR_EXIT_INSTR_OFFSETS
	.align		4
        /*0244*/ 	.byte	0x04, 0x1c
        /*0246*/ 	.short	(.L_200 - .L_199)


	//   ....[0]....
.L_199:
        /*0248*/ 	.word	0x00000040


	//   ....[1]....
        /*024c*/ 	.word	0x00006450


	//   ....[2]....
        /*0250*/ 	.word	0x00006490


	//----- nvinfo : EIATTR_MAX_THREADS
	.align		4
.L_200:
        /*0254*/ 	.byte	0x04, 0x05
        /*0256*/ 	.short	(.L_202 - .L_201)
.L_201:
        /*0258*/ 	.word	0x00000100
        /*025c*/ 	.word	0x00000001
        /*0260*/ 	.word	0x00000001


	//----- nvinfo : EIATTR_CRS_STACK_SIZE
	.align		4
.L_202:
        /*0264*/ 	.byte	0x04, 0x1e
        /*0266*/ 	.short	(.L_204 - .L_203)
.L_203:
        /*0268*/ 	.word	0x00000000


	//----- nvinfo : EIATTR_CBANK_PARAM_SIZE
	.align		4
.L_204:
        /*026c*/ 	.byte	0x03, 0x19
        /*026e*/ 	.short	0x0021


	//----- nvinfo : EIATTR_PARAM_CBANK
	.align		4
        /*0270*/ 	.byte	0x04, 0x0a
        /*0272*/ 	.short	(.L_206 - .L_205)
	.align		4
.L_205:
        /*0274*/ 	.word	index@(.nv.constant0._ZN6thrust24THRUST_300001_SM_1000_NS8cuda_cub4core6detail13_kernel_agentINS1_8__reduce11ReduceAgentINS0_12zip_iteratorIN4cuda3std3__45tupleIJNS0_10device_ptrIdEENS0_17counting_iteratorIlNS0_11use_defaultESF_SF_EEEEEEEPNSB_IJdlEEESJ_lNS1_9__extrema9arg_max_fIdl4cmprEEEEJSI_SK_lSO_EEEvDpT0_)
        /*0278*/ 	.short	0x0380
        /*027a*/ 	.short	0x0021


	//----- nvinfo : EIATTR_SW_WAR
	.align		4
.L_206:
        /*027c*/ 	.byte	0x04, 0x36
        /*027e*/ 	.short	(.L_208 - .L_207)
.L_207:
        /*0280*/ 	.word	0x00000008
.L_208:


//--------------------- .nv.info._ZN6thrust24THRUST_300001_SM_1000_NS8cuda_cub4core6detail13_kernel_agentINS1_8__reduce11ReduceAgentIPN4cuda3std3__45tupleIJdlEEESC_SB_iNS1_9__extrema9arg_max_fIdl4cmprEEEEJSC_SC_iSG_EEEvDpT0_ --------------------------
	.section	.nv.info._ZN6thrust24THRUST_300001_SM_1000_NS8cuda_cub4core6detail13_kernel_agentINS1_8__reduce11ReduceAgentIPN4cuda3std3__45tupleIJdlEEESC_SB_iNS1_9__extrema9arg_max_fIdl4cmprEEEEJSC_SC_iSG_EEEvDpT0_,"",@"SHT_CUDA_INFO"
	.sectionflags	@""
	.align	4


	//----- nvinfo : EIATTR_CUDA_API_VERSION
	.align		4
        /*0000*/ 	.byte	0x04, 0x37
        /*0002*/ 	.short	(.L_210 - .L_209)
.L_209:
        /*0004*/ 	.word	0x00000082


	//----- nvinfo : EIATTR_KPARAM_INFO
	.align		4
.L_210:
        /*0008*/ 	.byte	0x04, 0x17
        /*000a*/ 	.short	(.L_212 - .L_211)
.L_211:
        /*000c*/ 	.word	0x00000000
        /*0010*/ 	.short	0x0003
        /*0012*/ 	.short	0x0014
        /*0014*/ 	.byte	0x00, 0xf0, 0x05, 0x00


	//----- nvinfo : EIATTR_KPARAM_INFO
	.align		4
.L_212:
        /*0018*/ 	.byte	0x04, 0x17
        /*001a*/ 	.short	(.L_214 - .L_213)
.L_213:
        /*001c*/ 	.word	0x00000000
        /*0020*/ 	.short	0x0002
        /*0022*/ 	.short	0x0010
        /*0024*/ 	.byte	0x00, 0xf0, 0x11, 0x00


	//----- nvinfo : EIATTR_KPARAM_INFO
	.align		4
.L_214:
        /*0028*/ 	.byte	0x04, 0x17
        /*002a*/ 	.short	(.L_216 - .L_215)
.L_215:
        /*002c*/ 	.word	0x00000000
        /*0030*/ 	.short	0x0001
        /*0032*/ 	.short	0x0008
        /*0034*/ 	.byte	0x00, 0xf5, 0x21, 0x00


	//----- nvinfo : EIATTR_KPARAM_INFO
	.align		4
.L_216:
        /*0038*/ 	.byte	0x04, 0x17
        /*003a*/ 	.short	(.L_218 - .L_217)
.L_217:
        /*003c*/ 	.word	0x00000000
        /*0040*/ 	.short	0x0000
        /*0042*/ 	.short	0x0000
        /*0044*/ 	.byte	0x00, 0xf5, 0x21, 0x00


	//----- nvinfo : EIATTR_SPARSE_MMA_MASK
	.align		4
.L_218:
        /*0048*/ 	.byte	0x03, 0x50
        /*004a*/ 	.short	0x0000


	//----- nvinfo : EIATTR_MAXREG_COUNT
	.align		4
        /*004c*/ 	.byte	0x03, 0x1b
        /*004e*/ 	.short	0x00ff


	//----- nvinfo : EIATTR_NUM_BARRIERS
	.align		4
        /*0050*/ 	.byte	0x02, 0x4c
        /*0052*/ 	.byte	0x01
	.zero		1


	//----- nvinfo : EIATTR_MERCURY_ISA_VERSION
	.align		4
        /*0054*/ 	.byte	0x03, 0x5f
        /*0056*/ 	.short	0x0101


	//----- nvinfo : EIATTR_COOP_GROUP_MASK_REGIDS
	.align		4
        /*0058*/ 	.byte	0x04, 0x29
        /*005a*/ 	.short	(.L_220 - .L_219)


	//   ....[0]....
.L_219:
        /*005c*/ 	.word	0xffffffff


	//   ....[1]....
        /*0060*/ 	.word	0xffffffff


	//   ....[2]....
        /*0064*/ 	.word	0xffffffff


	//   ....[3]....
        /*0068*/ 	.word	0xffffffff


	//   ....[4]....
        /*006c*/ 	.word	0xffffffff


	//   ....[5]....
        /*0070*/ 	.word	0xffffffff


	//   ....[6]....
        /*0074*/ 	.word	0xffffffff


	//   ....[7]....
        /*0078*/ 	.word	0xffffffff


	//   ....[8]....
        /*007c*/ 	.word	0xffffffff


	//   ....[9]....
        /*0080*/ 	.word	0xffffffff


	//   ....[10]....
        /*0084*/ 	.word	0xffffffff


	//   ....[11]....
        /*0088*/ 	.word	0xffffffff


	//   ....[12]....
        /*008c*/ 	.word	0xffffffff


	//   ....[13]....
        /*0090*/ 	.word	0xffffffff


	//   ....[14]....
        /*0094*/ 	.word	0xffffffff


	//   ....[15]....
        /*0098*/ 	.word	0xffffffff


	//   ....[16]....
        /*009c*/ 	.word	0xffffffff


	//   ....[17]....
        /*00a0*/ 	.word	0xffffffff


	//   ....[18]....
        /*00a4*/ 	.word	0xffffffff


	//   ....[19]....
        /*00a8*/ 	.word	0xffffffff


	//   ....[20]....
        /*00ac*/ 	.word	0xffffffff


	//   ....[21]....
        /*00b0*/ 	.word	0xffffffff


	//   ....[22]....
        /*00b4*/ 	.word	0xffffffff


	//   ....[23]....
        /*00b8*/ 	.word	0xffffffff


	//   ....[24]....
        /*00bc*/ 	.word	0xffffffff


	//   ....[25]....
        /*00c0*/ 	.word	0xffffffff


	//   ....[26]....
        /*00c4*/ 	.word	0xffffffff


	//   ....[27]....
        /*00c8*/ 	.word	0xffffffff


	//   ....[28]....
        /*00cc*/ 	.word	0xffffffff


	//   ....[29]....
        /*00d0*/ 	.word	0xffffffff


	//   ....[30]....
        /*00d4*/ 	.word	0xffffffff


	//   ....[31]....
        /*00d8*/ 	.word	0xffffffff


	//   ....[32]....
        /*00dc*/ 	.word	0xffffffff


	//   ....[33]....
        /*00e0*/ 	.word	0xffffffff


	//   ....[34]....
        /*00e4*/ 	.word	0xffffffff


	//   ....[35]....
        /*00e8*/ 	.word	0xffffffff


	//   ....[36]....
        /*00ec*/ 	.word	0xffffffff


	//   ....[37]....
        /*00f0*/ 	.word	0xffffffff


	//   ....[38]....
        /*00f4*/ 	.word	0xffffffff


	//   ....[39]....
        /*00f8*/ 	.word	0xffffffff


	//   ....[40]....
        /*00fc*/ 	.word	0xffffffff


	//   ....[41]....
        /*0100*/ 	.word	0xffffffff


	//   ....[42]....
        /*0104*/ 	.word	0xffffffff


	//   ....[43]....
        /*0108*/ 	.word	0xffffffff


	//   ....[44]....
        /*010c*/ 	.word	0xffffffff


	//   ....[45]....
        /*0110*/ 	.word	0xffffffff


	//   ....[46]....
        /*0114*/ 	.word	0xffffffff


	//   ....[47]....
        /*0118*/ 	.word	0xffffffff


	//   ....[48]....
        /*011c*/ 	.word	0xffffffff


	//   ....[49]....
        /*0120*/ 	.word	0xffffffff


	//   ....[50]....
        /*0124*/ 	.word	0xffffffff


	//   ....[51]....
        /*0128*/ 	.word	0xffffffff


	//   ....[52]....
        /*012c*/ 	.word	0xffffffff


	//   ....[53]....
        /*0130*/ 	.word	0xffffffff


	//   ....[54]....
        /*0134*/ 	.word	0xffffffff


	//   ....[55]....
        /*0138*/ 	.word	0xffffffff


	//   ....[56]....
        /*013c*/ 	.word	0xffffffff


	//   ....[57]....
        /*0140*/ 	.word	0xffffffff


	//   ....[58]....
        /*0144*/ 	.word	0xffffffff


	//   ....[59]....
        /*0148*/ 	.word	0xffffffff


	//----- nvinfo : EIATTR_COOP_GROUP_INSTR_OFFSETS
	.align		4
.L_220:
        /*014c*/ 	.byte	0x04, 0x28
        /*014e*/ 	.short	(.L_222 - .L_221)


	//   ....[0]....
.L_221:
        /*0150*/ 	.word	0x00000b70


	//   ....[1]....
        /*0154*/ 	.word	0x00000ba0


	//   ....[2]....
        /*0158*/ 	.word	0x00000bc0


	//   ....[3]....
        /*015c*/ 	.word	0x00000bd0


	//   ....[4]....
        /*0160*/ 	.word	0x00000d60


	//   ....[5]....
        /*0164*/ 	.word	0x00000d90


	//   ....[6]....
        /*0168*/ 	.word	0x00000dc0


	//   ....[7]....
        /*016c*/ 	.word	0x00000de0


	//   ....[8]....
        /*0170*/ 	.word	0x00000f60


	//   ....[9]....
        /*0174*/ 	.word	0x00000f90


	//   ....[10]....
        /*0178*/ 	.word	0x00000fc0


	//   ....[11]....
        /*017c*/ 	.word	0x00000fe0


	//   ....[12]....
        /*0180*/ 	.word	0x00001160


	//   ....[13]....
        /*0184*/ 	.word	0x00001190


	//   ....[14]....
        /*0188*/ 	.word	0x000011c0


	//   ....[15]....
        /*018c*/ 	.word	0x000011e0


	//   ....[16]....
        /*0190*/ 	.word	0x00001360


	//   ....[17]....
        /*0194*/ 	.word	0x000013a0


	//   ....[18]....
        /*0198*/ 	.word	0x000013d0


	//   ....[19]....
        /*019c*/ 	.word	0x000013e0


	//   ....[20]....
        /*01a0*/ 	.word	0x00002140


	//   ....[21]....
        /*01a4*/ 	.word	0x00002150


	//   ....[22]....
        /*01a8*/ 	.word	0x00002160


	//   ....[23]....
        /*01ac*/ 	.word	0x00002180


	//   ....[24]....
        /*01b0*/ 	.word	0x00002300


	//   ....[25]....
        /*01b4*/ 	.word	0x00002340


	//   ....[26]....
        /*01b8*/ 	.word	0x00002370


	//   ....[27]....
        /*01bc*/ 	.word	0x00002390


	//   ....[28]....
        /*01c0*/ 	.word	0x00002510


	//   ....[29]....
        /*01c4*/ 	.word	0x00002550


	//   ....[30]....
        /*01c8*/ 	.word	0x00002580


	//   ....[31]....
        /*01cc*/ 	.word	0x000025a0


	//   ....[32]....
        /*01d0*/ 	.word	0x00002720


	//   ....[33]....
        /*01d4*/ 	.word	0x00002760


	//   ....[34]....
        /*01d8*/ 	.word	0x00002790


	//   ....[35]....
        /*01dc*/ 	.word	0x000027b0


	//   ....[36]....
        /*01e0*/ 	.word	0x00002930


	//   ....[37]....
        /*01e4*/ 	.word	0x00002970


	//   ....[38]....
        /*01e8*/ 	.word	0x000029b0


	//   ....[39]....
        /*01ec*/ 	.word	0x000029c0


	//   ....[40]....
        /*01f0*/ 	.word	0x00004d80


	//   ....[41]....
        /*01f4*/ 	.word	0x00004db0


	//   ....[42]....
        /*01f8*/ 	.word	0x00004dd0


	//   ....[43]....
        /*01fc*/ 	.word	0x00004de0


	//   ....[44]....
        /*0200*/ 	.word	0x00004f70


	//   ....[45]....
        /*0204*/ 	.word	0x00004fa0


	//   ....[46]....
        /*0208*/ 	.word	0x00004fd0


	//   ....[47]....
        /*020c*/ 	.word	0x00004ff0


	//   ....[48]....
        /*0210*/ 	.word	0x00005170


	//   ....[49]....
        /*0214*/ 	.word	0x000051a0


	//   ....[50]....
        /*0218*/ 	.word	0x000051d0


	//   ....[51]....
        /*021c*/ 	.word	0x000051f0


	//   ....[52]....
        /*0220*/ 	.word	0x00005370


	//   ....[53]....
        /*0224*/ 	.word	0x000053a0


	//   ....[54]....
        /*0228*/ 	.word	0x000053d0


	//   ....[55]....
        /*022c*/ 	.word	0x000053f0


	//   ....[56]....
        /*0230*/ 	.word	0x00005570


	//   ....[57]....
        /*0234*/ 	.word	0x000055a0


	//   ....[58]....
        /*0238*/ 	.word	0x000055d0


	//   ....[59]....
        /*023c*/ 	.word	0x000055f0


	//----- nvinfo : EIATTR_VRC_CTA_INIT_COUNT
	.align		4
.L_222:
        /*0240*/ 	.byte	0x02, 0x4a
	.zero		1
	.zero		1


	//----- nvinfo : EIATTR_EXIT_INSTR_OFFSETS
	.align		4
        /*0244*/ 	.byte	0x04, 0x1c
        /*0246*/ 	.short	(.L_224 - .L_223)


	//   ....[0]....
.L_223:
        /*0248*/ 	.word	0x00000030


	//   ....[1]....
        /*024c*/ 	.word	0x00006290


	//   ....[2]....
        /*0250*/ 	.word	0x000062d0


	//----- nvinfo : EIATTR_MAX_THREADS
	.align		4
.L_224:
        /*0254*/ 	.byte	0x04, 0x05
        /*0256*/ 	.short	(.L_226 - .L_225)
.L_225:
        /*0258*/ 	.word	0x00000100
        /*025c*/ 	.word	0x00000001
        /*0260*/ 	.word	0x00000001


	//----- nvinfo : EIATTR_CRS_STACK_SIZE
	.align		4
.L_226:
        /*0264*/ 	.byte	0x04, 0x1e
        /*0266*/ 	.short	(.L_228 - .L_227)
.L_227:
        /*0268*/ 	.word	0x00000000


	//----- nvinfo : EIATTR_CBANK_PARAM_SIZE
	.align		4
.L_228:
        /*026c*/ 	.byte	0x03, 0x19
        /*026e*/ 	.short	0x0015


	//----- nvinfo : EIATTR_PARAM_CBANK
	.align		4
        /*0270*/ 	.byte	0x04, 0x0a
        /*0272*/ 	.short	(.L_230 - .L_229)
	.align		4
.L_229:
        /*0274*/ 	.word	index@(.nv.constant0._ZN6thrust24THRUST_300001_SM_1000_NS8cuda_cub4core6detail13_kernel_agentINS1_8__reduce11ReduceAgentIPN4cuda3std3__45tupleIJdlEEESC_SB_iNS1_9__extrema9arg_max_fIdl4cmprEEEEJSC_SC_iSG_EEEvDpT0_)
        /*0278*/ 	.short	0x0380
        /*027a*/ 	.short	0x0015


	//----- nvinfo : EIATTR_SW_WAR
	.align		4
.L_230:
        /*027c*/ 	.byte	0x04, 0x36
        /*027e*/ 	.short	(.L_232 - .L_231)
.L_231:
        /*0280*/ 	.word	0x00000008
.L_232:


//--------------------- .nv.info._ZN6thrust24THRUST_300001_SM_1000_NS8cuda_cub4core6detail13_kernel_agentINS1_8__reduce10DrainAgentIiEEJN3cub18CUB_300001_SM_10009GridQueueIjEEiEEEvDpT0_ --------------------------
	.section	.nv.info._ZN6thrust24THRUST_300001_SM_1000_NS8cuda_cub4core6detail13_kernel_agentINS1_8__reduce10DrainAgentIiEEJN3cub18CUB_300001_SM_10009GridQueueIjEEiEEEvDpT0_,"",@"SHT_CUDA_INFO"
	.sectionflags	@""
	.align	4


	//----- nvinfo : EIATTR_CUDA_API_VERSION
	.align		4
        /*0000*/ 	.byte	0x04, 0x37
        /*0002*/ 	.short	(.L_234 - .L_233)
.L_233:
        /*0004*/ 	.word	0x00000082


	//----- nvinfo : EIATTR_KPARAM_INFO
	.align		4
.L_234:
        /*0008*/ 	.byte	0x04, 0x17
        /*000a*/ 	.short	(.L_236 - .L_235)
.L_235:
        /*000c*/ 	.word	0x00000000
        /*0010*/ 	.short	0x0001
        /*0012*/ 	.short	0x0008
        /*0014*/ 	.byte	0x00, 0xf0, 0x11, 0x00


	//----- nvinfo : EIATTR_KPARAM_INFO
	.align		4
.L_236:
        /*0018*/ 	.byte	0x04, 0x17
        /*001a*/ 	.short	(.L_238 - .L_237)
.L_237:
        /*001c*/ 	.word	0x00000000
        /*0020*/ 	.short	0x0000
        /*0022*/ 	.short	0x0000
        /*0024*/ 	.byte	0x00, 0xf0, 0x21, 0x00


	//----- nvinfo : EIATTR_SPARSE_MMA_MASK
	.align		4
.L_238:
        /*0028*/ 	.byte	0x03, 0x50
        /*002a*/ 	.short	0x0000


	//----- nvinfo : EIATTR_MAXREG_COUNT
	.align		4
        /*002c*/ 	.byte	0x03, 0x1b
        /*002e*/ 	.short	0x00ff


	//----- nvinfo : EIATTR_MERCURY_ISA_VERSION
	.align		4
        /*0030*/ 	.byte	0x03, 0x5f
        /*0032*/ 	.short	0x0101


	//----- nvinfo : EIATTR_VRC_CTA_INIT_COUNT
	.align		4
        /*0034*/ 	.byte	0x02, 0x4a
	.zero		1
	.zero		1


	//----- nvinfo : EIATTR_EXIT_INSTR_OFFSETS
	.align		4
        /*0038*/ 	.byte	0x04, 0x1c
        /*003a*/ 	.short	(.L_240 - .L_239)


	//   ....[0]....
.L_239:
        /*003c*/ 	.word	0x00000060


	//----- nvinfo : EIATTR_MAX_THREADS
	.align		4
.L_240:
        /*0040*/ 	.byte	0x04, 0x05
        /*0042*/ 	.short	(.L_242 - .L_241)
.L_241:
        /*0044*/ 	.word	0x00000001
        /*0048*/ 	.word	0x00000001
        /*004c*/ 	.word	0x00000001


	//----- nvinfo : EIATTR_CBANK_PARAM_SIZE
	.align		4
.L_242:
        /*0050*/ 	.byte	0x03, 0x19
        /*0052*/ 	.short	0x000c


	//----- nvinfo : EIATTR_PARAM_CBANK
	.align		4
        /*0054*/ 	.byte	0x04, 0x0a
        /*0056*/ 	.short	(.L_244 - .L_243)
	.align		4
.L_243:
        /*0058*/ 	.word	index@(.nv.constant0._ZN6thrust24THRUST_300001_SM_1000_NS8cuda_cub4core6detail13_kernel_agentINS1_8__reduce10DrainAgentIiEEJN3cub18CUB_300001_SM_10009GridQueueIjEEiEEEvDpT0_)
        /*005c*/ 	.short	0x0380
        /*005e*/ 	.short	0x000c


	//----- nvinfo : EIATTR_SW_WAR
	.align		4
.L_244:
        /*0060*/ 	.byte	0x04, 0x36
        /*0062*/ 	.short	(.L_246 - .L_245)
.L_245:
        /*0064*/ 	.word	0x00000008
.L_246:


//--------------------- .nv.info._ZN6thrust24THRUST_300001_SM_1000_NS8cuda_cub4core6detail13_kernel_agentINS1_8__reduce11ReduceAgentINS0_12zip_iteratorIN4cuda3std3__45tupleIJNS0_10device_ptrIdEENS0_17counting_iteratorIlNS0_11use_defaultESF_SF_EEEEEEEPNSB_IJdlEEESJ_iNS1_9__extrema9arg_max_fIdl4cmprEEEEJSI_SK_iN3cub18CUB_300001_SM_100013GridEvenShareIiEENSR_9GridQueueIjEESO_EEEvDpT0_ --------------------------
	.section	.nv.info._ZN6thrust24THRUST_300001_SM_1000_NS8cuda_cub4core6detail13_kernel_agentINS1_8__reduce11ReduceAgentINS0_12zip_iteratorIN4cuda3std3__45tupleIJNS0_10device_ptrIdEENS0_17counting_iteratorIlNS0_11use_defaultESF_SF_EEEEEEEPNSB_IJdlEEESJ_iNS1_9__extrema9arg_max_fIdl4cmprEEEEJSI_SK_iN3cub18CUB_300001_SM_100013GridEvenShareIiEENSR_9GridQueueIjEESO_EEEvDpT0_,"",@"SHT_CUDA_INFO"
	.sectionflags	@""
	.align	4


	//----- nvinfo : EIATTR_CUDA_API_VERSION
	.align		4
        /*0000*/ 	.byte	0x04, 0x37
        /*0002*/ 	.short	(.L_248 - .L_247)
.L_247:
        /*0004*/ 	.word	0x00000082


	//----- nvinfo : EIATTR_KPARAM_INFO
	.align		4
.L_248:
        /*0008*/ 	.byte	0x04, 0x17
        /*000a*/ 	.short	(.L_250 - .L_249)
.L_249:
        /*000c*/ 	.word	0x00000000
        /*0010*/ 	.short	0x0005
        /*0012*/ 	.short	0x0050
        /*0014*/ 	.byte	0x00, 0xf0, 0x05, 0x00


	//----- nvinfo : EIATTR_KPARAM_INFO
	.align		4
.L_250:
        /*0018*/ 	.byte	0x04, 0x17
        /*001a*/ 	.short	(.L_252 - .L_251)
.L_251:
        /*001c*/ 	.word	0x00000000
        /*0020*/ 	.short	0x0004
        /*0022*/ 	.short	0x0048
        /*0024*/ 	.byte	0x00, 0xf0, 0x21, 0x00


	//----- nvinfo : EIATTR_KPARAM_INFO
	.align		4
.L_252:
        /*0028*/ 	.byte	0x04, 0x17
        /*002a*/ 	.short	(.L_254 - .L_253)
.L_253:
        /*002c*/ 	.word	0x00000000
        /*0030*/ 	.short	0x0003
        /*0032*/ 	.short	0x001c
        /*0034*/ 	.byte	0x00, 0xf0, 0xa1, 0x00


	//----- nvinfo : EIATTR_KPARAM_INFO
	.align		4
.L_254:
        /*0038*/ 	.byte	0x04, 0x17
        /*003a*/ 	.short	(.L_256 - .L_255)
.L_255:
        /*003c*/ 	.word	0x00000000
        /*0040*/ 	.short	0x0002
        /*0042*/ 	.short	0x0018
        /*0044*/ 	.byte	0x00, 0xf0, 0x11, 0x00


	//----- nvinfo : EIATTR_KPARAM_INFO
	.align		4
.L_256:
        /*0048*/ 	.byte	0x04, 0x17
        /*004a*/ 	.short	(.L_258 - .L_257)
.L_257:
        /*004c*/ 	.word	0x00000000
        /*0050*/ 	.short	0x0001
        /*0052*/ 	.short	0x0010
        /*0054*/ 	.byte	0x00, 0xf5, 0x21, 0x00


	//----- nvinfo : EIATTR_KPARAM_INFO
	.align		4
.L_258:
        /*0058*/ 	.byte	0x04, 0x17
        /*005a*/ 	.short	(.L_260 - .L_259)
.L_259:
        /*005c*/ 	.word	0x00000000
        /*0060*/ 	.short	0x0000
        /*0062*/ 	.short	0x0000
        /*0064*/ 	.byte	0x00, 0xf0, 0x41, 0x00


	//----- nvinfo : EIATTR_SPARSE_MMA_MASK
	.align		4
.L_260:
        /*0068*/ 	.byte	0x03, 0x50
        /*006a*/ 	.short	0x0000


	//----- nvinfo : EIATTR_MAXREG_COUNT
	.align		4
        /*006c*/ 	.byte	0x03, 0x1b
        /*006e*/ 	.short	0x00ff


	//----- nvinfo : EIATTR_NUM_BARRIERS
	.align		4
        /*0070*/ 	.byte	0x02, 0x4c
        /*0072*/ 	.byte	0x01
	.zero		1


	//----- nvinfo : EIATTR_MERCURY_ISA_VERSION
	.align		4
        /*0074*/ 	.byte	0x03, 0x5f
        /*0076*/ 	.short	0x0101


	//----- nvinfo : EIATTR_COOP_GROUP_MASK_REGIDS
	.align		4
        /*0078*/ 	.byte	0x04, 0x29
        /*007a*/ 	.short	(.L_262 - .L_261)


	//   ....[0]....
.L_261:
        /*007c*/ 	.word	0xffffffff


	//   ....[1]....
        /*0080*/ 	.word	0xffffffff


	//   ....[2]....
        /*0084*/ 	.word	0xffffffff


	//   ....[3]....
        /*0088*/ 	.word	0xffffffff


	//   ....[4]....
        /*008c*/ 	.word	0xffffffff


	//   ....[5]....
        /*0090*/ 	.word	0xffffffff


	//   ....[6]....
        /*0094*/ 	.word	0xffffffff


	//   ....[7]....
        /*0098*/ 	.word	0xffffffff


	//   ....[8]....
        /*009c*/ 	.word	0xffffffff


	//   ....[9]....
        /*00a0*/ 	.word	0xffffffff


	//   ....[10]....
        /*00a4*/ 	.word	0xffffffff


	//   ....[11]....
        /*00a8*/ 	.word	0xffffffff


	//   ....[12]....
        /*00ac*/ 	.word	0xffffffff


	//   ....[13]....
        /*00b0*/ 	.word	0xffffffff


	//   ....[14]....
        /*00b4*/ 	.word	0xffffffff


	//   ....[15]....
        /*00b8*/ 	.word	0xffffffff


	//   ....[16]....
        /*00bc*/ 	.word	0xffffffff


	//   ....[17]....
        /*00c0*/ 	.word	0xffffffff


	//   ....[18]....
        /*00c4*/ 	.word	0xffffffff


	//   ....[19]....
        /*00c8*/ 	.word	0xffffffff


	//   ....[20]....
        /*00cc*/ 	.word	0xffffffff


	//   ....[21]....
        /*00d0*/ 	.word	0xffffffff


	//   ....[22]....
        /*00d4*/ 	.word	0xffffffff


	//   ....[23]....
        /*00d8*/ 	.word	0xffffffff


	//   ....[24]....
        /*00dc*/ 	.word	0xffffffff


	//   ....[25]....
        /*00e0*/ 	.word	0xffffffff


	//   ....[26]....
        /*00e4*/ 	.word	0xffffffff


	//   ....[27]....
        /*00e8*/ 	.word	0xffffffff


	//   ....[28]....
        /*00ec*/ 	.word	0xffffffff


	//   ....[29]....
        /*00f0*/ 	.word	0xffffffff


	//   ....[30]....
        /*00f4*/ 	.word	0xffffffff


	//   ....[31]....
        /*00f8*/ 	.word	0xffffffff


	//   ....[32]....
        /*00fc*/ 	.word	0xffffffff


	//   ....[33]....
        /*0100*/ 	.word	0xffffffff


	//   ....[34]....
        /*0104*/ 	.word	0xffffffff


	//   ....[35]....
        /*0108*/ 	.word	0xffffffff


	//   ....[36]....
        /*010c*/ 	.word	0xffffffff


	//   ....[37]....
        /*0110*/ 	.word	0xffffffff


	//   ....[38]....
        /*0114*/ 	.word	0xffffffff


	//   ....[39]....
        /*0118*/ 	.word	0xffffffff


	//   ....[40]....
        /*011c*/ 	.word	0xffffffff


	//   ....[41]....
        /*0120*/ 	.word	0xffffffff


	//   ....[42]....
        /*0124*/ 	.word	0xffffffff


	//   ....[43]....
        /*0128*/ 	.word	0xffffffff


	//   ....[44]....
        /*012c*/ 	.word	0xffffffff


	//   ....[45]....
        /*0130*/ 	.word	0xffffffff


	//   ....[46]....
        /*0134*/ 	.word	0xffffffff


	//   ....[47]....
        /*0138*/ 	.word	0xffffffff


	//   ....[48]....
        /*013c*/ 	.word	0xffffffff


	//   ....[49]....
        /*0140*/ 	.word	0xffffffff


	//   ....[50]....
        /*0144*/ 	.word	0xffffffff


	//   ....[51]....
        /*0148*/ 	.word	0xffffffff


	//   ....[52]....
        /*014c*/ 	.word	0xffffffff


	//   ....[53]....
        /*0150*/ 	.word	0xffffffff


	//   ....[54]....
        /*0154*/ 	.word	0xffffffff


	//   ....[55]....
        /*0158*/ 	.word	0xffffffff


	//   ....[56]....
        /*015c*/ 	.word	0xffffffff


	//   ....[57]....
        /*0160*/ 	.word	0xffffffff


	//   ....[58]....
        /*0164*/ 	.word	0xffffffff


	//   ....[59]....
        /*0168*/ 	.word	0xffffffff


	//----- nvinfo : EIATTR_COOP_GROUP_INSTR_OFFSETS
	.align		4
.L_262:
        /*016c*/ 	.byte	0x04, 0x28
        /*016e*/ 	.short	(.L_264 - .L_263)


	//   ....[0]....
.L_263:
        /*0170*/ 	.word	0x00000cd0


	//   ....[1]....
        /*0174*/ 	.word	0x00000d00


	//   ....[2]....
        /*0178*/ 	.word	0x00000d20


	//   ....[3]....
        /*017c*/ 	.word	0x00000d30


	//   ....[4]....
        /*0180*/ 	.word	0x00000ec0


	//   ....[5]....
        /*0184*/ 	.word	0x00000ef0


	//   ....[6]....
        /*0188*/ 	.word	0x00000f20


	//   ....[7]....
        /*018c*/ 	.word	0x00000f40


	//   ....[8]....
        /*0190*/ 	.word	0x000010c0


	//   ....[9]....
        /*0194*/ 	.word	0x00001100


	//   ....[10]....
        /*0198*/ 	.word	0x00001130


	//   ....[11]....
        /*019c*/ 	.word	0x00001140


	//   ....[12]....
        /*01a0*/ 	.word	0x000012c0


	//   ....[13]....
        /*01a4*/ 	.word	0x000012f0


	//   ....[14]....
        /*01a8*/ 	.word	0x00001320


	//   ....[15]....
        /*01ac*/ 	.word	0x00001340


	//   ....[16]....
        /*01b0*/ 	.word	0x000014c0


	//   ....[17]....
        /*01b4*/ 	.word	0x000014f0


	//   ....[18]....
        /*01b8*/ 	.word	0x00001520


	//   ....[19]....
        /*01bc*/ 	.word	0x00001540


	//   ....[20]....
        /*01c0*/ 	.word	0x000022b0


	//   ....[21]....
        /*01c4*/ 	.word	0x000022c0


	//   ....[22]....
        /*01c8*/ 	.word	0x000022d0


	//   ....[23]....
        /*01cc*/ 	.word	0x000022f0


	//   ....[24]....
        /*01d0*/ 	.word	0x00002470


	//   ....[25]....
        /*01d4*/ 	.word	0x000024b0


	//   ....[26]....
        /*01d8*/ 	.word	0x000024e0


	//   ....[27]....
        /*01dc*/ 	.word	0x00002500


	//   ....[28]....
        /*01e0*/ 	.word	0x00002680


	//   ....[29]....
        /*01e4*/ 	.word	0x000026c0


	//   ....[30]....
        /*01e8*/ 	.word	0x000026f0


	//   ....[31]....
        /*01ec*/ 	.word	0x00002710


	//   ....[32]....
        /*01f0*/ 	.word	0x00002890


	//   ....[33]....
        /*01f4*/ 	.word	0x000028d0


	//   ....[34]....
        /*01f8*/ 	.word	0x00002900


	//   ....[35]....
        /*01fc*/ 	.word	0x00002920


	//   ....[36]....
        /*0200*/ 	.word	0x00002aa0


	//   ....[37]....
        /*0204*/ 	.word	0x00002ae0


	//   ....[38]....
        /*0208*/ 	.word	0x00002b10


	//   ....[39]....
        /*020c*/ 	.word	0x00002b30


	//   ....[40]....
        /*0210*/ 	.word	0x000051f0


	//   ....[41]....
        /*0214*/ 	.word	0x00005220


	//   ....[42]....
        /*0218*/ 	.word	0x00005240


	//   ....[43]....
        /*021c*/ 	.word	0x00005250


	//   ....[44]....
        /*0220*/ 	.word	0x000053e0


	//   ....[45]....
        /*0224*/ 	.word	0x00005410


	//   ....[46]....
        /*0228*/ 	.word	0x00005440


	//   ....[47]....
        /*022c*/ 	.word	0x00005460


	//   ....[48]....
        /*0230*/ 	.word	0x000055e0


	//   ....[49]....
        /*0234*/ 	.word	0x00005610


	//   ....[50]....
        /*0238*/ 	.word	0x00005640


	//   ....[51]....
        /*023c*/ 	.word	0x00005660


	//   ....[52]....
        /*0240*/ 	.word	0x000057e0


	//   ....[53]....
        /*0244*/ 	.word	0x00005810


	//   ....[54]....
        /*0248*/ 	.word	0x00005840


	//   ....[55]....
        /*024c*/ 	.word	0x00005860


	//   ....[56]....
        /*0250*/ 	.word	0x000059e0


	//   ....[57]....
        /*0254*/ 	.word	0x00005a10


	//   ....[58]....
        /*0258*/ 	.word	0x00005a40


	//   ....[59]....
        /*025c*/ 	.word	0x00005a60


	//----- nvinfo : EIATTR_VRC_CTA_INIT_COUNT
	.align		4
.L_264:
        /*0260*/ 	.byte	0x02, 0x4a
	.zero		1
	.zero		1


	//----- nvinfo : EIATTR_EXIT_INSTR_OFFSETS
	.align		4
        /*0264*/ 	.byte	0x04, 0x1c
        /*0266*/ 	.short	(.L_266 - .L_265)


	//   ....[0]....
.L_265:
        /*0268*/ 	.word	0x00006710


	//   ....[1]....
        /*026c*/ 	.word	0x00006770


	//----- nvinfo : EIATTR_MAX_THREADS
	.align		4
.L_266:
        /*0270*/ 	.byte	0x04, 0x05
        /*0272*/ 	.short	(.L_268 - .L_267)
.L_267:
        /*0274*/ 	.word	0x00000100
        /*0278*/ 	.word	0x00000001
        /*027c*/ 	.word	0x00000001


	//----- nvinfo : EIATTR_CRS_STACK_SIZE
	.align		4
.L_268:
        /*0280*/ 	.byte	0x04, 0x1e
        /*0282*/ 	.short	(.L_270 - .L_269)
.L_269:
        /*0284*/ 	.word	0x00000000


	//----- nvinfo : EIATTR_CBANK_PARAM_SIZE
	.align		4
.L_270:
        /*0288*/ 	.byte	0x03, 0x19
        /*028a*/ 	.short	0x0051


	//----- nvinfo : EIATTR_PARAM_CBANK
	.align		4
        /*028c*/ 	.byte	0x04, 0x0a
        /*028e*/ 	.short	(.L_272 - .L_271)
	.align		4
.L_271:
        /*0290*/ 	.word	index@(.nv.constant0._ZN6thrust24THRUST_300001_SM_1000_NS8cuda_cub4core6detail13_kernel_agentINS1_8__reduce11ReduceAgentINS0_12zip_iteratorIN4cuda3std3__45tupleIJNS0_10device_ptrIdEENS0_17counting_iteratorIlNS0_11use_defaultESF_SF_EEEEEEEPNSB_IJdlEEESJ_iNS1_9__extrema9arg_max_fIdl4cmprEEEEJSI_SK_iN3cub18CUB_300001_SM_100013GridEvenShareIiEENSR_9GridQueueIjEESO_EEEvDpT0_)
        /*0294*/ 	.short	0x0380
        /*0296*/ 	.short	0x0051


	//----- nvinfo : EIATTR_SW_WAR
	.align		4
.L_272:
        /*0298*/ 	.byte	0x04, 0x36
        /*029a*/ 	.short	(.L_274 - .L_273)
.L_273:
        /*029c*/ 	.word	0x00000008
.L_274:


//--------------------- .nv.info._ZN6thrust24THRUST_300001_SM_1000_NS8cuda_cub4core6detail13_kernel_agentINS1_8__reduce11ReduceAgentINS0_12zip_iteratorIN4cuda3std3__45tupleIJNS0_10device_ptrIdEENS0_17counting_iteratorIlNS0_11use_defaultESF_SF_EEEEEEEPNSB_IJdlEEESJ_iNS1_9__extrema9arg_max_fIdl4cmprEEEEJSI_SK_iSO_EEEvDpT0_ --------------------------
	.section	.nv.info._ZN6thrust24THRUST_300001_SM_1000_NS8cuda_cub4core6detail13_kernel_agentINS1_8__reduce11ReduceAgentINS0_12zip_iteratorIN4cuda3std3__45tupleIJNS0_10device_ptrIdEENS0_17counting_iteratorIlNS0_11use_defaultESF_SF_EEEEEEEPNSB_IJdlEEESJ_iNS1_9__extrema9arg_max_fIdl4cmprEEEEJSI_SK_iSO_EEEvDpT0_,"",@"SHT_CUDA_INFO"
	.sectionflags	@""
	.align	4


	//----- nvinfo : EIATTR_CUDA_API_VERSION
	.align		4
        /*0000*/ 	.byte	0x04, 0x37
        /*0002*/ 	.short	(.L_276 - .L_275)
.L_275:
        /*0004*/ 	.word	0x00000082


	//----- nvinfo : EIATTR_KPARAM_INFO
	.align		4
.L_276:
        /*0008*/ 	.byte	0x04, 0x17
        /*000a*/ 	.short	(.L_278 - .L_277)
.L_277:
        /*000c*/ 	.word	0x00000000
        /*0010*/ 	.short	0x0003
        /*0012*/ 	.short	0x001c
        /*0014*/ 	.byte	0x00, 0xf0, 0x05, 0x00


	//----- nvinfo : EIATTR_KPARAM_INFO
	.align		4
.L_278:
        /*0018*/ 	.byte	0x04, 0x17
        /*001a*/ 	.short	(.L_280 - .L_279)
.L_279:
        /*001c*/ 	.word	0x00000000
        /*0020*/ 	.short	0x0002
        /*0022*/ 	.short	0x0018
        /*0024*/ 	.byte	0x00, 0xf0, 0x11, 0x00


	//----- nvinfo : EIATTR_KPARAM_INFO
	.align		4
.L_280:
        /*0028*/ 	.byte	0x04, 0x17
        /*002a*/ 	.short	(.L_282 - .L_281)
.L_281:
        /*002c*/ 	.word	0x00000000
        /*0030*/ 	.short	0x0001
        /*0032*/ 	.short	0x0010
        /*0034*/ 	.byte	0x00, 0xf5, 0x21, 0x00


	//----- nvinfo : EIATTR_KPARAM_INFO
	.align		4
.L_282:
        /*0038*/ 	.byte	0x04, 0x17
        /*003a*/ 	.short	(.L_284 - .L_283)
.L_283:
        /*003c*/ 	.word	0x00000000
        /*0040*/ 	.short	0x0000
        /*0042*/ 	.short	0x0000
        /*0044*/ 	.byte	0x00, 0xf0, 0x41, 0x00


	//----- nvinfo : EIATTR_SPARSE_MMA_MASK
	.align		4
.L_284:
        /*0048*/ 	.byte	0x03, 0x50
        /*004a*/ 	.short	0x0000


	//----- nvinfo : EIATTR_MAXREG_COUNT
	.align		4
        /*004c*/ 	.byte	0x03, 0x1b
        /*004e*/ 	.short	0x00ff


	//----- nvinfo : EIATTR_NUM_BARRIERS
	.align		4
        /*0050*/ 	.byte	0x02, 0x4c
        /*0052*/ 	.byte	0x01
	.zero		1


	//----- nvinfo : EIATTR_MERCURY_ISA_VERSION
	.align		4
        /*0054*/ 	.byte	0x03, 0x5f
        /*0056*/ 	.short	0x0101


	//----- nvinfo : EIATTR_COOP_GROUP_MASK_REGIDS
	.align		4
        /*0058*/ 	.byte	0x04, 0x29
        /*005a*/ 	.short	(.L_286 - .L_285)


	//   ....[0]....
.L_285:
        /*005c*/ 	.word	0xffffffff


	//   ....[1]....
        /*0060*/ 	.word	0xffffffff


	//   ....[2]....
        /*0064*/ 	.word	0xffffffff


	//   ....[3]....
        /*0068*/ 	.word	0xffffffff


	//   ....[4]....
        /*006c*/ 	.word	0xffffffff


	//   ....[5]....
        /*0070*/ 	.word	0xffffffff


	//   ....[6]....
        /*0074*/ 	.word	0xffffffff


	//   ....[7]....
        /*0078*/ 	.word	0xffffffff


	//   ....[8]....
        /*007c*/ 	.word	0xffffffff


	//   ....[9]....
        /*0080*/ 	.word	0xffffffff


	//   ....[10]....
        /*0084*/ 	.word	0xffffffff


	//   ....[11]....
        /*0088*/ 	.word	0xffffffff


	//   ....[12]....
        /*008c*/ 	.word	0xffffffff


	//   ....[13]....
        /*0090*/ 	.word	0xffffffff


	//   ....[14]....
        /*0094*/ 	.word	0xffffffff


	//   ....[15]....
        /*0098*/ 	.word	0xffffffff


	//   ....[16]....
        /*009c*/ 	.word	0xffffffff


	//   ....[17]....
        /*00a0*/ 	.word	0xffffffff


	//   ....[18]....
        /*00a4*/ 	.word	0xffffffff


	//   ....[19]....
        /*00a8*/ 	.word	0xffffffff


	//   ....[20]....
        /*00ac*/ 	.word	0xffffffff


	//   ....[21]....
        /*00b0*/ 	.word	0xffffffff


	//   ....[22]....
        /*00b4*/ 	.word	0xffffffff


	//   ....[23]....
        /*00b8*/ 	.word	0xffffffff


	//   ....[24]....
        /*00bc*/ 	.word	0xffffffff


	//   ....[25]....
        /*00c0*/ 	.word	0xffffffff


	//   ....[26]....
        /*00c4*/ 	.word	0xffffffff


	//   ....[27]....
        /*00c8*/ 	.word	0xffffffff


	//   ....[28]....
        /*00cc*/ 	.word	0xffffffff


	//   ....[29]....
        /*00d0*/ 	.word	0xffffffff


	//   ....[30]....
        /*00d4*/ 	.word	0xffffffff


	//   ....[31]....
        /*00d8*/ 	.word	0xffffffff


	//   ....[32]....
        /*00dc*/ 	.word	0xffffffff


	//   ....[33]....
        /*00e0*/ 	.word	0xffffffff


	//   ....[34]....
        /*00e4*/ 	.word	0xffffffff


	//   ....[35]....
        /*00e8*/ 	.word	0xffffffff


	//   ....[36]....
        /*00ec*/ 	.word	0xffffffff


	//   ....[37]....
        /*00f0*/ 	.word	0xffffffff


	//   ....[38]....
        /*00f4*/ 	.word	0xffffffff


	//   ....[39]....
        /*00f8*/ 	.word	0xffffffff


	//   ....[40]....
        /*00fc*/ 	.word	0xffffffff


	//   ....[41]....
        /*0100*/ 	.word	0xffffffff


	//   ....[42]....
        /*0104*/ 	.word	0xffffffff


	//   ....[43]....
        /*0108*/ 	.word	0xffffffff


	//   ....[44]....
        /*010c*/ 	.word	0xffffffff


	//   ....[45]....
        /*0110*/ 	.word	0xffffffff


	//   ....[46]....
        /*0114*/ 	.word	0xffffffff


	//   ....[47]....
        /*0118*/ 	.word	0xffffffff


	//   ....[48]....
        /*011c*/ 	.word	0xffffffff


	//   ....[49]....
        /*0120*/ 	.word	0xffffffff


	//   ....[50]....
        /*0124*/ 	.word	0xffffffff


	//   ....[51]....
        /*0128*/ 	.word	0xffffffff


	//   ....[52]....
        /*012c*/ 	.word	0xffffffff


	//   ....[53]....
        /*0130*/ 	.word	0xffffffff


	//   ....[54]....
        /*0134*/ 	.word	0xffffffff


	//   ....[55]....
        /*0138*/ 	.word	0xffffffff


	//   ....[56]....
        /*013c*/ 	.word	0xffffffff


	//   ....[57]....
        /*0140*/ 	.word	0xffffffff


	//   ....[58]....
        /*0144*/ 	.word	0xffffffff


	//   ....[59]....
        /*0148*/ 	.word	0xffffffff


	//----- nvinfo : EIATTR_COOP_GROUP_INSTR_OFFSETS
	.align		4
.L_286:
        /*014c*/ 	.byte	0x04, 0x28
        /*014e*/ 	.short	(.L_288 - .L_287)


	//   ....[0]....
.L_287:
        /*0150*/ 	.word	0x00000c90


	//   ....[1]....
        /*0154*/ 	.word	0x00000cc0


	//   ....[2]....
        /*0158*/ 	.word	0x00000ce0


	//   ....[3]....
        /*015c*/ 	.word	0x00000cf0


	//   ....[4]....
        /*0160*/ 	.word	0x00000e80


	//   ....[5]....
        /*0164*/ 	.word	0x00000eb0


	//   ....[6]....
        /*0168*/ 	.word	0x00000ee0


	//   ....[7]....
        /*016c*/ 	.word	0x00000f00


	//   ....[8]....
        /*0170*/ 	.word	0x00001080


	//   ....[9]....
        /*0174*/ 	.word	0x000010b0


	//   ....[10]....
        /*0178*/ 	.word	0x000010e0


	//   ....[11]....
        /*017c*/ 	.word	0x00001100


	//   ....[12]....
        /*0180*/ 	.word	0x00001280


	//   ....[13]....
        /*0184*/ 	.word	0x000012b0


	//   ....[14]....
        /*0188*/ 	.word	0x000012e0


	//   ....[15]....
        /*018c*/ 	.word	0x00001300


	//   ....[16]....
        /*0190*/ 	.word	0x00001480


	//   ....[17]....
        /*0194*/ 	.word	0x000014b0


	//   ....[18]....
        /*0198*/ 	.word	0x000014e0


	//   ....[19]....
        /*019c*/ 	.word	0x00001500


	//   ....[20]....
        /*01a0*/ 	.word	0x00002260


	//   ....[21]....
        /*01a4*/ 	.word	0x00002270


	//   ....[22]....
        /*01a8*/ 	.word	0x00002280


	//   ....[23]....
        /*01ac*/ 	.word	0x000022a0


	//   ....[24]....
        /*01b0*/ 	.word	0x00002420


	//   ....[25]....
        /*01b4*/ 	.word	0x00002460


	//   ....[26]....
        /*01b8*/ 	.word	0x00002490


	//   ....[27]....
        /*01bc*/ 	.word	0x000024b0


	//   ....[28]....
        /*01c0*/ 	.word	0x00002630


	//   ....[29]....
        /*01c4*/ 	.word	0x00002670


	//   ....[30]....
        /*01c8*/ 	.word	0x000026a0


	//   ....[31]....
        /*01cc*/ 	.word	0x000026c0


	//   ....[32]....
        /*01d0*/ 	.word	0x00002840


	//   ....[33]....
        /*01d4*/ 	.word	0x00002880


	//   ....[34]....
        /*01d8*/ 	.word	0x000028b0


	//   ....[35]....
        /*01dc*/ 	.word	0x000028d0


	//   ....[36]....
        /*01e0*/ 	.word	0x00002a50


	//   ....[37]....
        /*01e4*/ 	.word	0x00002a90


	//   ....[38]....
        /*01e8*/ 	.word	0x00002ac0


	//   ....[39]....
        /*01ec*/ 	.word	0x00002ae0


	//   ....[40]....
        /*01f0*/ 	.word	0x00004f90


	//   ....[41]....
        /*01f4*/ 	.word	0x00004fc0


	//   ....[42]....
        /*01f8*/ 	.word	0x00004fe0


	//   ....[43]....
        /*01fc*/ 	.word	0x00004ff0


	//   ....[44]....
        /*0200*/ 	.word	0x00005180


	//   ....[45]....
        /*0204*/ 	.word	0x000051b0


	//   ....[46]....
        /*0208*/ 	.word	0x000051e0


	//   ....[47]....
        /*020c*/ 	.word	0x00005200


	//   ....[48]....
        /*0210*/ 	.word	0x00005380


	//   ....[49]....
        /*0214*/ 	.word	0x000053b0


	//   ....[50]....
        /*0218*/ 	.word	0x000053e0


	//   ....[51]....
        /*021c*/ 	.word	0x00005400


	//   ....[52]....
        /*0220*/ 	.word	0x00005580


	//   ....[53]....
        /*0224*/ 	.word	0x000055c0


	//   ....[54]....
        /*0228*/ 	.word	0x000055f0


	//   ....[55]....
        /*022c*/ 	.word	0x00005600


	//   ....[56]....
        /*0230*/ 	.word	0x00005780


	//   ....[57]....
        /*0234*/ 	.word	0x000057b0


	//   ....[58]....
        /*0238*/ 	.word	0x000057e0


	//   ....[59]....
        /*023c*/ 	.word	0x00005800


	//----- nvinfo : EIATTR_VRC_CTA_INIT_COUNT
	.align		4
.L_288:
        /*0240*/ 	.byte	0x02, 0x4a
	.zero		1
	.zero		1


	//----- nvinfo : EIATTR_EXIT_INSTR_OFFSETS
	.align		4
        /*0244*/ 	.byte	0x04, 0x1c
        /*0246*/ 	.short	(.L_290 - .L_289)


	//   ....[0]....
.L_289:
        /*0248*/ 	.word	0x00000030


	//   ....[1]....
        /*024c*/ 	.word	0x000064a0


	//   ....[2]....
        /*0250*/ 	.word	0x000064e0


	//----- nvinfo : EIATTR_MAX_THREADS
	.align		4
.L_290:
        /*0254*/ 	.byte	0x04, 0x05
        /*0256*/ 	.short	(.L_292 - .L_291)
.L_291:
        /*0258*/ 	.word	0x00000100
        /*025c*/ 	.word	0x00000001
        /*0260*/ 	.word	0x00000001


	//----- nvinfo : EIATTR_CRS_STACK_SIZE
	.align		4
.L_292:
        /*0264*/ 	.byte	0x04, 0x1e
        /*0266*/ 	.short	(.L_294 - .L_293)
.L_293:
        /*0268*/ 	.word	0x00000000


	//----- nvinfo : EIATTR_CBANK_PARAM_SIZE
	.align		4
.L_294:
        /*026c*/ 	.byte	0x03, 0x19
        /*026e*/ 	.short	0x001d


	//----- nvinfo : EIATTR_PARAM_CBANK
	.align		4
        /*0270*/ 	.byte	0x04, 0x0a
        /*0272*/ 	.short	(.L_296 - .L_295)
	.align		4
.L_295:
        /*0274*/ 	.word	index@(.nv.constant0._ZN6thrust24THRUST_300001_SM_1000_NS8cuda_cub4core6detail13_kernel_agentINS1_8__reduce11ReduceAgentINS0_12zip_iteratorIN4cuda3std3__45tupleIJNS0_10device_ptrIdEENS0_17counting_iteratorIlNS0_11use_defaultESF_SF_EEEEEEEPNSB_IJdlEEESJ_iNS1_9__extrema9arg_max_fIdl4cmprEEEEJSI_SK_iSO_EEEvDpT0_)
        /*0278*/ 	.short	0x0380
        /*027a*/ 	.short	0x001d


	//----- nvinfo : EIATTR_SW_WAR
	.align		4
.L_296:
        /*027c*/ 	.byte	0x04, 0x36
        /*027e*/ 	.short	(.L_298 - .L_297)
.L_297:
        /*0280*/ 	.word	0x00000008
.L_298:


//--------------------- .nv.info._Z7k_lucolPdjj   --------------------------
	.section	.nv.info._Z7k_lucolPdjj,"",@"SHT_CUDA_INFO"
	.sectionflags	@""
	.align	4


	//----- nvinfo : EIATTR_CUDA_API_VERSION
	.align		4
        /*0000*/ 	.byte	0x04, 0x37
        /*0002*/ 	.short	(.L_300 - .L_299)
.L_299:
        /*0004*/ 	.word	0x00000082


	//----- nvinfo : EIATTR_KPARAM_INFO
	.align		4
.L_300:
        /*0008*/ 	.byte	0x04, 0x17
        /*000a*/ 	.short	(.L_302 - .L_301)
.L_301:
        /*000c*/ 	.word	0x00000000
        /*0010*/ 	.short	0x0002
        /*0012*/ 	.short	0x000c
        /*0014*/ 	.byte	0x00, 0xf0, 0x11, 0x00


	//----- nvinfo : EIATTR_KPARAM_INFO
	.align		4
.L_302:
        /*0018*/ 	.byte	0x04, 0x17
        /*001a*/ 	.short	(.L_304 - .L_303)
.L_303:
        /*001c*/ 	.word	0x00000000
        /*0020*/ 	.short	0x0001
        /*0022*/ 	.short	0x0008
        /*0024*/ 	.byte	0x00, 0xf0, 0x11, 0x00


	//----- nvinfo : EIATTR_KPARAM_INFO
	.align		4
.L_304:
        /*0028*/ 	.byte	0x04, 0x17
        /*002a*/ 	.short	(.L_306 - .L_305)
.L_305:
        /*002c*/ 	.word	0x00000000
        /*0030*/ 	.short	0x0000
        /*0032*/ 	.short	0x0000
        /*0034*/ 	.byte	0x00, 0xf5, 0x21, 0x00


	//----- nvinfo : EIATTR_SPARSE_MMA_MASK
	.align		4
.L_306:
        /*0038*/ 	.byte	0x03, 0x50
        /*003a*/ 	.short	0x0000


	//----- nvinfo : EIATTR_MAXREG_COUNT
	.align		4
        /*003c*/ 	.byte	0x03, 0x1b
        /*003e*/ 	.short	0x00ff


	//----- nvinfo : EIATTR_MERCURY_ISA_VERSION
	.align		4
        /*0040*/ 	.byte	0x03, 0x5f
        /*0042*/ 	.short	0x0101


	//----- nvinfo : EIATTR_VRC_CTA_INIT_COUNT
	.align		4
        /*0044*/ 	.byte	0x02, 0x4a
	.zero		1
	.zero		1


	//----- nvinfo : EIATTR_EXIT_INSTR_OFFSETS
	.align		4
        /*0048*/ 	.byte	0x04, 0x1c
        /*004a*/ 	.short	(.L_308 - .L_307)


	//   ....[0]....
.L_307:
        /*004c*/ 	.word	0x00000090


	//   ....[1]....
        /*0050*/ 	.word	0x00000330


	//   ....[2]....
        /*0054*/ 	.word	0x00001810


	//----- nvinfo : EIATTR_CRS_STACK_SIZE
	.align		4
.L_308:
        /*0058*/ 	.byte	0x04, 0x1e
        /*005a*/ 	.short	(.L_310 - .L_309)
.L_309:
        /*005c*/ 	.word	0x00000000


	//----- nvinfo : EIATTR_CBANK_PARAM_SIZE
	.align		4
.L_310:
        /*0060*/ 	.byte	0x03, 0x19
        /*0062*/ 	.short	0x0010


	//----- nvinfo : EIATTR_PARAM_CBANK
	.align		4
        /*0064*/ 	.byte	0x04, 0x0a
        /*0066*/ 	.short	(.L_312 - .L_311)
	.align		4
.L_311:
        /*0068*/ 	.word	index@(.nv.constant0._Z7k_lucolPdjj)
        /*006c*/ 	.short	0x0380
        /*006e*/ 	.short	0x0010


	//----- nvinfo : EIATTR_SW_WAR
	.align		4
.L_312:
        /*0070*/ 	.byte	0x04, 0x36
        /*0072*/ 	.short	(.L_314 - .L_313)
.L_313:
        /*0074*/ 	.word	0x00000008
.L_314:


//--------------------- .nv.info._Z13k_swapcolumnsPdjjj --------------------------
	.section	.nv.info._Z13k_swapcolumnsPdjjj,"",@"SHT_CUDA_INFO"
	.sectionflags	@""
	.align	4


	//----- nvinfo : EIATTR_CUDA_API_VERSION
	.align		4
        /*0000*/ 	.byte	0x04, 0x37
        /*0002*/ 	.short	(.L_316 - .L_315)
.L_315:
        /*0004*/ 	.word	0x00000082


	//----- nvinfo : EIATTR_KPARAM_INFO
	.align		4
.L_316:
        /*0008*/ 	.byte	0x04, 0x17
        /*000a*/ 	.short	(.L_318 - .L_317)
.L_317:
        /*000c*/ 	.word	0x00000000
        /*0010*/ 	.short	0x0003
        /*0012*/ 	.short	0x0010
        /*0014*/ 	.byte	0x00, 0xf0, 0x11, 0x00


	//----- nvinfo : EIATTR_KPARAM_INFO
	.align		4
.L_318:
        /*0018*/ 	.byte	0x04, 0x17
        /*001a*/ 	.short	(.L_320 - .L_319)
.L_319:
        /*001c*/ 	.word	0x00000000
        /*0020*/ 	.short	0x0002
        /*0022*/ 	.short	0x000c
        /*0024*/ 	.byte	0x00, 0xf0, 0x11, 0x00


	//----- nvinfo : EIATTR_KPARAM_INFO
	.align		4
.L_320:
        /*0028*/ 	.byte	0x04, 0x17
        /*002a*/ 	.short	(.L_322 - .L_321)
.L_321:
        /*002c*/ 	.word	0x00000000
        /*0030*/ 	.short	0x0001
        /*0032*/ 	.short	0x0008
        /*0034*/ 	.byte	0x00, 0xf0, 0x11, 0x00


	//----- nvinfo : EIATTR_KPARAM_INFO
	.align		4
.L_322:
        /*0038*/ 	.byte	0x04, 0x17
        /*003a*/ 	.short	(.L_324 - .L_323)
.L_323:
        /*003c*/ 	.word	0x00000000
        /*0040*/ 	.short	0x0000
        /*0042*/ 	.short	0x0000
        /*0044*/ 	.byte	0x00, 0xf5, 0x21, 0x00


	//----- nvinfo : EIATTR_SPARSE_MMA_MASK
	.align		4
.L_324:
        /*0048*/ 	.byte	0x03, 0x50
        /*004a*/ 	.short	0x0000


	//----- nvinfo : EIATTR_MAXREG_COUNT
	.align		4
        /*004c*/ 	.byte	0x03, 0x1b
        /*004e*/ 	.short	0x00ff


	//----- nvinfo : EIATTR_MERCURY_ISA_VERSION
	.align		4
        /*0050*/ 	.byte	0x03, 0x5f
        /*0052*/ 	.short	0x0101


	//----- nvinfo : EIATTR_VRC_CTA_INIT_COUNT
	.align		4
        /*0054*/ 	.byte	0x02, 0x4a
	.zero		1
	.zero		1


	//----- nvinfo : EIATTR_EXIT_INSTR_OFFSETS
	.align		4
        /*0058*/ 	.byte	0x04, 0x1c
        /*005a*/ 	.short	(.L_326 - .L_325)


	//   ....[0]....
.L_325:
        /*005c*/ 	.word	0x00000070


	//   ....[1]....
        /*0060*/ 	.word	0x00000190


	//----- nvinfo : EIATTR_CRS_STACK_SIZE
	.align		4
.L_326:
        /*0064*/ 	.byte	0x04, 0x1e
        /*0066*/ 	.short	(.L_328 - .L_327)
.L_327:
        /*0068*/ 	.word	0x00000000


	//----- nvinfo : EIATTR_CBANK_PARAM_SIZE
	.align		4
.L_328:
        /*006c*/ 	.byte	0x03, 0x19
        /*006e*/ 	.short	0x0014


	//----- nvinfo : EIATTR_PARAM_CBANK
	.align		4
        /*0070*/ 	.byte	0x04, 0x0a
        /*0072*/ 	.short	(.L_330 - .L_329)
	.align		4
.L_329:
        /*0074*/ 	.word	index@(.nv.constant0._Z13k_swapcolumnsPdjjj)
        /*0078*/ 	.short	0x0380
        /*007a*/ 	.short	0x0014


	//----- nvinfo : EIATTR_SW_WAR
	.align		4
.L_330:
        /*007c*/ 	.byte	0x04, 0x36
        /*007e*/ 	.short	(.L_332 - .L_331)
.L_331:
        /*0080*/ 	.word	0x00000008
.L_332:


//--------------------- .nv.callgraph             --------------------------
	.section	.nv.callgraph,"",@"SHT_CUDA_CALLGRAPH"
	.align	4
	.sectionentsize	8
	.align		4
        /*0000*/ 	.word	0x00000000
	.align		4
        /*0004*/ 	.word	0xffffffff
	.align		4
        /*0008*/ 	.word	0x00000000
	.align		4
        /*000c*/ 	.word	0xfffffffe
	.align		4
        /*0010*/ 	.word	0x00000000
	.align		4
        /*0014*/ 	.word	0xfffffffd
	.align		4
        /*0018*/ 	.word	0x00000000
	.align		4
        /*001c*/ 	.word	0xfffffffc


//--------------------- .nv.constant4             --------------------------
	.section	.nv.constant4,"a",@progbits
	.align	8
	.align		8
.nv.constant4:
        /*0000*/ 	.dword	_ZN34_INTERNAL_3da9403c_4_k_cu_12b5159a4cuda3std3__45__cpo5beginE
	.align		8
        /*0008*/ 	.dword	_ZN34_INTERNAL_3da9403c_4_k_cu_12b5159a4cuda3std3__45__cpo3endE
	.align		8
        /*0010*/ 	.dword	_ZN34_INTERNAL_3da9403c_4_k_cu_12b5159a4cuda3std3__45__cpo6cbeginE
	.align		8
        /*0018*/ 	.dword	_ZN34_INTERNAL_3da9403c_4_k_cu_12b5159a4cuda3std3__45__cpo4cendE
	.align		8
        /*0020*/ 	.dword	_ZN34_INTERNAL_3da9403c_4_k_cu_12b5159a4cuda3std3__45__cpo6rbeginE
	.align		8
        /*0028*/ 	.dword	_ZN34_INTERNAL_3da9403c_4_k_cu_12b5159a4cuda3std3__45__cpo4rendE
	.align		8
        /*0030*/ 	.dword	_ZN34_INTERNAL_3da9403c_4_k_cu_12b5159a4cuda3std3__45__cpo7crbeginE
	.align		8
        /*0038*/ 	.dword	_ZN34_INTERNAL_3da9403c_4_k_cu_12b5159a4cuda3std3__45__cpo5crendE
	.align		8
        /*0040*/ 	.dword	_ZN34_INTERNAL_3da9403c_4_k_cu_12b5159a4cuda3std3__436_GLOBAL__N__3da9403c_4_k_cu_12b5159a6ignoreE
	.align		8
        /*0048*/ 	.dword	_ZN34_INTERNAL_3da9403c_4_k_cu_12b5159a4cuda3std3__419piecewise_constructE
	.align		8
        /*0050*/ 	.dword	_ZN34_INTERNAL_3da9403c_4_k_cu_12b5159a4cuda3std3__48in_placeE
	.align		8
        /*0058*/ 	.dword	_ZN34_INTERNAL_3da9403c_4_k_cu_12b5159a4cuda3std3__420unreachable_sentinelE
	.align		8
        /*0060*/ 	.dword	_ZN34_INTERNAL_3da9403c_4_k_cu_12b5159a4cuda3std3__47nulloptE
	.align		8
        /*0068*/ 	.dword	_ZN34_INTERNAL_3da9403c_4_k_cu_12b5159a4cuda3std3__48unexpectE
	.align		8
        /*0070*/ 	.dword	_ZN34_INTERNAL_3da9403c_4_k_cu_12b5159a4cuda3std6ranges3__45__cpo4swapE
	.align		8
        /*0078*/ 	.dword	_ZN34_INTERNAL_3da9403c_4_k_cu_12b5159a4cuda3std6ranges3__45__cpo9iter_moveE
	.align		8
        /*0080*/ 	.dword	_ZN34_INTERNAL_3da9403c_4_k_cu_12b5159a4cuda3std6ranges3__45__cpo5beginE
	.align		8
        /*0088*/ 	.dword	_ZN34_INTERNAL_3da9403c_4_k_cu_12b5159a4cuda3std6ranges3__45__cpo3endE
	.align		8
        /*0090*/ 	.dword	_ZN34_INTERNAL_3da9403c_4_k_cu_12b5159a4cuda3std6ranges3__45__cpo6cbeginE
	.align		8
        /*0098*/ 	.dword	_ZN34_INTERNAL_3da9403c_4_k_cu_12b5159a4cuda3std6ranges3__45__cpo4cendE
	.align		8
        /*00a0*/ 	.dword	_ZN34_INTERNAL_3da9403c_4_k_cu_12b5159a4cuda3std6ranges3__45__cpo7advanceE
	.align		8
        /*00a8*/ 	.dword	_ZN34_INTERNAL_3da9403c_4_k_cu_12b5159a4cuda3std6ranges3__45__cpo9iter_swapE
	.align		8
        /*00b0*/ 	.dword	_ZN34_INTERNAL_3da9403c_4_k_cu_12b5159a4cuda3std6ranges3__45__cpo4nextE
	.align		8
        /*00b8*/ 	.dword	_ZN34_INTERNAL_3da9403c_4_k_cu_12b5159a4cuda3std6ranges3__45__cpo4prevE
	.align		8
        /*00c0*/ 	.dword	_ZN34_INTERNAL_3da9403c_4_k_cu_12b5159a4cuda3std6ranges3__45__cpo4dataE
	.align		8
        /*00c8*/ 	.dword	_ZN34_INTERNAL_3da9403c_4_k_cu_12b5159a4cuda3std6ranges3__45__cpo5cdataE
	.align		8
        /*00d0*/ 	.dword	_ZN34_INTERNAL_3da9403c_4_k_cu_12b5159a4cuda3std6ranges3__45__cpo4sizeE
	.align		8
        /*00d8*/ 	.dword	_ZN34_INTERNAL_3da9403c_4_k_cu_12b5159a4cuda3std6ranges3__45__cpo5ssizeE
	.align		8
        /*00e0*/ 	.dword	_ZN34_INTERNAL_3da9403c_4_k_cu_12b5159a4cuda3std6ranges3__45__cpo8distanceE
	.align		8
        /*00e8*/ 	.dword	_ZN34_INTERNAL_3da9403c_4_k_cu_12b5159a6thrust24THRUST_300001_SM_1000_NS8cuda_cub3parE
	.align		8
        /*00f0*/ 	.dword	_ZN34_INTERNAL_3da9403c_4_k_cu_12b5159a6thrust24THRUST_300001_SM_1000_NS8cuda_cub10par_nosyncE
	.align		8
        /*00f8*/ 	.dword	_ZN34_INTERNAL_3da9403c_4_k_cu_12b5159a6thrust24THRUST_300001_SM_1000_NS6system6detail10sequential3seqE
	.align		8
        /*0100*/ 	.dword	_ZN34_INTERNAL_3da9403c_4_k_cu_12b5159a6thrust24THRUST_300001_SM_1000_NS6system3cpp3parE
	.align		8
        /*0108*/ 	.dword	_ZN34_INTERNAL_3da9403c_4_k_cu_12b5159a6thrust24THRUST_300001_SM_1000_NS12placeholders2_1E
	.align		8
        /*0110*/ 	.dword	_ZN34_INTERNAL_3da9403c_4_k_cu_12b5159a6thrust24THRUST_300001_SM_1000_NS12placeholders2_2E
	.align		8
        /*0118*/ 	.dword	_ZN34_INTERNAL_3da9403c_4_k_cu_12b5159a6thrust24THRUST_300001_SM_1000_NS12placeholders2_3E
	.align		8
        /*0120*/ 	.dword	_ZN34_INTERNAL_3da9403c_4_k_cu_12b5159a6thrust24THRUST_300001_SM_1000_NS12placeholders2_4E
	.align		8
        /*0128*/ 	.dword	_ZN34_INTERNAL_3da9403c_4_k_cu_12b5159a6thrust24THRUST_300001_SM_1000_NS12placeholders2_5E
	.align		8
        /*0130*/ 	.dword	_ZN34_INTERNAL_3da9403c_4_k_cu_12b5159a6thrust24THRUST_300001_SM_1000_NS12placeholders2_6E
	.align		8
        /*0138*/ 	.dword	_ZN34_INTERNAL_3da9403c_4_k_cu_12b5159a6thrust24THRUST_300001_SM_1000_NS12placeholders2_7E
	.align		8
        /*0140*/ 	.dword	_ZN34_INTERNAL_3da9403c_4_k_cu_12b5159a6thrust24THRUST_300001_SM_1000_NS12placeholders2_8E
	.align		8
        /*0148*/ 	.dword	_ZN34_INTERNAL_3da9403c_4_k_cu_12b5159a6thrust24THRUST_300001_SM_1000_NS12placeholders2_9E
	.align		8
        /*0150*/ 	.dword	_ZN34_INTERNAL_3da9403c_4_k_cu_12b5159a6thrust24THRUST_300001_SM_1000_NS12placeholders3_10E
	.align		8
        /*0158*/ 	.dword	_ZN34_INTERNAL_3da9403c_4_k_cu_12b5159a6thrust24THRUST_300001_SM_1000_NS3seqE
	.align		8
        /*0160*/ 	.dword	_ZN34_INTERNAL_3da9403c_4_k_cu_12b5159a6thrust24THRUST_300001_SM_1000_NS6deviceE


//--------------------- .text._ZN3cub18CUB_300001_SM_10006detail11EmptyKernelIvEEvv --------------------------
	.section	.text._ZN3cub18CUB_300001_SM_10006detail11EmptyKernelIvEEvv,"ax",@progbits
	.align	128
        .global         _ZN3cub18CUB_300001_SM_10006detail11EmptyKernelIvEEvv
        .type           _ZN3cub18CUB_300001_SM_10006detail11EmptyKernelIvEEvv,@function
        .size           _ZN3cub18CUB_300001_SM_10006detail11EmptyKernelIvEEvv,(.L_x_726 - _ZN3cub18CUB_300001_SM_10006detail11EmptyKernelIvEEvv)
        .other          _ZN3cub18CUB_300001_SM_10006detail11EmptyKernelIvEEvv,@"STO_CUDA_ENTRY STV_DEFAULT"
_ZN3cub18CUB_300001_SM_10006detail11EmptyKernelIvEEvv:
.text._ZN3cub18CUB_300001_SM_10006detail11EmptyKernelIvEEvv:
[----:B------:R-:W-:Y:S01]  /*0000*/  LDC R1, c[0x0][0x37c] ;  /* 0x0000df00ff017b82 */ /* 0x000fe20000000800 */
[----:B------:R-:W-:Y:S05]  /*0010*/  EXIT ;  /* 0x000000000000794d */ /* 0x000fea0003800000 */
.L_x_0:
[----:B------:R-:W-:-:S00]  /*0020*/  BRA `(.L_x_0) ;  /* 0xfffffffc00fc7947 */ /* 0x000fc0000383ffff */
[----:B------:R-:W-:-:S00]  /*0030*/  NOP ;  /* 0x0000000000007918 */ /* 0x000fc00000000000 */
        /* <DEDUP_REMOVED lines=12> */
.L_x_726:


//--------------------- .text._ZN6thrust24THRUST_300001_SM_1000_NS8cuda_cub4core6detail13_kernel_agentINS1_8__reduce11ReduceAgentIPN4cuda3std3__45tupleIJdlEEESC_SB_lNS1_9__extrema9arg_max_fIdl4cmprEEEEJSC_SC_iSG_EEEvDpT0_ --------------------------
	.section	.text._ZN6thrust24THRUST_300001_SM_1000_NS8cuda_cub4core6detail13_kernel_agentINS1_8__reduce11ReduceAgentIPN4cuda3std3__45tupleIJdlEEESC_SB_lNS1_9__extrema9arg_max_fIdl4cmprEEEEJSC_SC_iSG_EEEvDpT0_,"ax",@progbits
	.align	128
        .global         _ZN6thrust24THRUST_300001_SM_1000_NS8cuda_cub4core6detail13_kernel_agentINS1_8__reduce11ReduceAgentIPN4cuda3std3__45tupleIJdlEEESC_SB_lNS1_9__extrema9arg_max_fIdl4cmprEEEEJSC_SC_iSG_EEEvDpT0_
        .type           _ZN6thrust24THRUST_300001_SM_1000_NS8cuda_cub4core6detail13_kernel_agentINS1_8__reduce11ReduceAgentIPN4cuda3std3__45tupleIJdlEEESC_SB_lNS1_9__extrema9arg_max_fIdl4cmprEEEEJSC_SC_iSG_EEEvDpT0_,@function
        .size           _ZN6thrust24THRUST_300001_SM_1000_NS8cuda_cub4core6detail13_kernel_agentINS1_8__reduce11ReduceAgentIPN4cuda3std3__45tupleIJdlEEESC_SB_lNS1_9__extrema9arg_max_fIdl4cmprEEEEJSC_SC_iSG_EEEvDpT0_,(.L_x_727 - _ZN6thrust24THRUST_300001_SM_1000_NS8cuda_cub4core6detail13_kernel_agentINS1_8__reduce11ReduceAgentIPN4cuda3std3__45tupleIJdlEEESC_SB_lNS1_9__extrema9arg_max_fIdl4cmprEEEEJSC_SC_iSG_EEEvDpT0_)
        .other          _ZN6thrust24THRUST_300001_SM_1000_NS8cuda_cub4core6detail13_kernel_agentINS1_8__reduce11ReduceAgentIPN4cuda3std3__45tupleIJdlEEESC_SB_lNS1_9__extrema9arg_max_fIdl4cmprEEEEJSC_SC_iSG_EEEvDpT0_,@"STO_CUDA_ENTRY STV_DEFAULT"
_ZN6thrust24THRUST_300001_SM_1000_NS8cuda_cub4core6detail13_kernel_agentINS1_8__reduce11ReduceAgentIPN4cuda3std3__45tupleIJdlEEESC_SB_lNS1_9__extrema9arg_max_fIdl4cmprEEEEJSC_SC_iSG_EEEvDpT0_:
.text._ZN6thrust24THRUST_300001_SM_1000_NS8cuda_cub4core6detail13_kernel_agentINS1_8__reduce11ReduceAgentIPN4cuda3std3__45tupleIJdlEEESC_SB_lNS1_9__extrema9arg_max_fIdl4cmprEEEEJSC_SC_iSG_EEEvDpT0_:
[----:B------:R-:W-:Y:S01]  /*0000*/  LDC R1, c[0x0][0x37c] ;  /* 0x0000df00ff017b82 */ /* 0x000fe20000000800 */
[----:B------:R-:W0:Y:S02]  /*0010*/  LDCU UR8, c[0x0][0x390] ;  /* 0x00007200ff0877ac */ /* 0x000e240008000800 */
[----:B0-----:R-:W-:-:S13]  /*0020*/  ISETP.NE.AND P0, PT, RZ, UR8, PT ;  /* 0x00000008ff007c0c */ /* 0x001fda000bf05270 */
[----:B------:R-:W-:Y:S05]  /*0030*/  @!P0 EXIT ;  /* 0x000000000000894d */ /* 0x000fea0003800000 */
[----:B------:R-:W-:Y:S01]  /*0040*/  UISETP.GT.AND UP0, UPT, UR8, 0x4ff, UPT ;  /* 0x000004ff0800788c */ /* 0x000fe2000bf04270 */
[----:B------:R-:W-:Y:S01]  /*0050*/  BSSY.RECONVERGENT B0, `(.L_x_1) ;  /* 0x00006c1000007945 */ /* 0x000fe20003800200 */
[----:B------:R-:W0:Y:S07]  /*0060*/  LDCU.64 UR10, c[0x0][0x358] ;  /* 0x00006b00ff0a77ac */ /* 0x000e2e0008000a00 */
[----:B------:R-:W-:Y:S05]  /*0070*/  BRA.U UP0, `(.L_x_2) ;  /* 0x0000003900807547 */ /* 0x000fea000b800000 */
[----:B------:R-:W1:Y:S01]  /*0080*/  S2R R0, SR_TID.X ;  /* 0x0000000000007919 */ /* 0x000e620000002100 */
[----:B------:R-:W2:Y:S01]  /*0090*/  LDCU UR4, c[0x0][0x390] ;  /* 0x00007200ff0477ac */ /* 0x000ea20008000800 */
[----:B------:R-:W-:Y:S01]  /*00a0*/  BSSY.RECONVERGENT B1, `(.L_x_3) ;  /* 0x000000b000017945 */ /* 0x000fe20003800200 */
[----:B------:R-:W-:Y:S02]  /*00b0*/  CS2R R14, SRZ ;  /* 0x00000000000e7805 */ /* 0x000fe4000001ff00 */
[----:B------:R-:W-:Y:S02]  /*00c0*/  CS2R R12, SRZ ;  /* 0x00000000000c7805 */ /* 0x000fe4000001ff00 */
[----:B-1----:R-:W-:Y:S01]  /*00d0*/  ISETP.GE.AND P0, PT, R0, UR8, PT ;  /* 0x0000000800007c0c */ /* 0x002fe2000bf06270 */
[----:B------:R-:W-:-:S12]  /*00e0*/  IMAD.MOV.U32 R19, RZ, RZ, R0 ;  /* 0x000000ffff137224 */ /* 0x000fd800078e0000 */
[----:B--2---:R-:W-:Y:S05]  /*00f0*/  @P0 BRA `(.L_x_4) ;  /* 0x0000000000140947 */ /* 0x004fea0003800000 */
[----:B------:R-:W1:Y:S02]  /*0100*/  LDC.64 R2, c[0x0][0x380] ;  /* 0x0000e000ff027b82 */ /* 0x000e640000000a00 */
[----:B-1----:R-:W-:-:S05]  /*0110*/  IMAD.WIDE.U32 R2, R0, 0x10, R2 ;  /* 0x0000001000027825 */ /* 0x002fca00078e0002 */
[----:B0-----:R1:W5:Y:S04]  /*0120*/  LDG.E.64.CONSTANT R14, desc[UR10][R2.64] ;  /* 0x0000000a020e7981 */ /* 0x001368000c1e9b00 */
[----:B------:R1:W5:Y:S01]  /*0130*/  LDG.E.64.CONSTANT R12, desc[UR10][R2.64+0x8] ;  /* 0x0000080a020c7981 */ /* 0x000362000c1e9b00 */
[----:B------:R-:W-:-:S07]  /*0140*/  VIADD R19, R0, 0x100 ;  /* 0x0000010000137836 */ /* 0x000fce0000000000 */
.L_x_4:
[----:B0-----:R-:W-:Y:S05]  /*0150*/  BSYNC.RECONVERGENT B1 ;  /* 0x0000000000017941 */ /* 0x001fea0003800200 */
.L_x_3:
[----:B------:R-:W-:Y:S01]  /*0160*/  ISETP.GE.AND P0, PT, R19, UR8, PT ;  /* 0x0000000813007c0c */ /* 0x000fe2000bf06270 */
[----:B------:R-:W-:-:S12]  /*0170*/  BSSY.RECONVERGENT B1, `(.L_x_5) ;  /* 0x0000099000017945 */ /* 0x000fd80003800200 */
[----:B------:R-:W-:Y:S05]  /*0180*/  @P0 BRA `(.L_x_6) ;  /* 0x00000008005c0947 */ /* 0x000fea0003800000 */
[----:B------:R-:W-:Y:S01]  /*0190*/  LOP3.LUT R4, RZ, R19, RZ, 0x33, !PT ;  /* 0x00000013ff047212 */ /* 0x000fe200078e33ff */
[----:B------:R-:W-:Y:S04]  /*01a0*/  BSSY.RECONVERGENT B2, `(.L_x_7) ;  /* 0x000002e000027945 */ /* 0x000fe80003800200 */
[----:B------:R-:W-:-:S05]  /*01b0*/  VIADD R4, R4, UR8 ;  /* 0x0000000804047c36 */ /* 0x000fca0008000000 */
[----:B-1----:R-:W-:-:S04]  /*01c0*/  LOP3.LUT R2, R4, 0x300, RZ, 0xc0, !PT ;  /* 0x0000030004027812 */ /* 0x002fc800078ec0ff */
[----:B------:R-:W-:-:S13]  /*01d0*/  ISETP.NE.AND P0, PT, R2, 0x300, PT ;  /* 0x000003000200780c */ /* 0x000fda0003f05270 */
[----:B------:R-:W-:Y:S05]  /*01e0*/  @!P0 BRA `(.L_x_8) ;  /* 0x0000000000a48947 */ /* 0x000fea0003800000 */
[----:B------:R-:W0:Y:S01]  /*01f0*/  LDC.64 R2, c[0x0][0x380] ;  /* 0x0000e000ff027b82 */ /* 0x000e220000000a00 */
[----:B------:R-:W-:-:S04]  /*0200*/  LEA.HI R5, R4, 0x1, RZ, 0x18 ;  /* 0x0000000104057811 */ /* 0x000fc800078fc0ff */
[----:B------:R-:W-:-:S05]  /*0210*/  LOP3.LUT R5, R5, 0x3, RZ, 0xc0, !PT ;  /* 0x0000000305057812 */ /* 0x000fca00078ec0ff */
[----:B------:R-:W-:Y:S02]  /*0220*/  IMAD.MOV R5, RZ, RZ, -R5 ;  /* 0x000000ffff057224 */ /* 0x000fe400078e0a05 */
[----:B0-----:R-:W-:-:S04]  /*0230*/  IMAD.WIDE.U32 R2, R19, 0x10, R2 ;  /* 0x0000001013027825 */ /* 0x001fc800078e0002 */
[----:B------:R-:W-:-:S07]  /*0240*/  IMAD.MOV.U32 R16, RZ, RZ, R2 ;  /* 0x000000ffff107224 */ /* 0x000fce00078e0002 */
.L_x_11:
[----:B------:R-:W-:-:S05]  /*0250*/  IMAD.MOV.U32 R2, RZ, RZ, R16 ;  /* 0x000000ffff027224 */ /* 0x000fca00078e0010 */
[----:B------:R-:W2:Y:S04]  /*0260*/  LDG.E.64.CONSTANT R8, desc[UR10][R2.64] ;  /* 0x0000000a02087981 */ /* 0x000ea8000c1e9b00 */
[----:B------:R-:W3:Y:S01]  /*0270*/  LDG.E.64.CONSTANT R10, desc[UR10][R2.64+0x8] ;  /* 0x0000080a020a7981 */ /* 0x000ee2000c1e9b00 */
[----:B------:R-:W-:Y:S01]  /*0280*/  VIADD R5, R5, 0x1 ;  /* 0x0000000105057836 */ /* 0x000fe20000000000 */
[----:B------:R-:W-:Y:S01]  /*0290*/  BSSY.RECONVERGENT B3, `(.L_x_9) ;  /* 0x000001b000037945 */ /* 0x000fe20003800200 */
[----:B-----5:R-:W-:Y:S01]  /*02a0*/  IMAD.MOV.U32 R21, RZ, RZ, R13 ;  /* 0x000000ffff157224 */ /* 0x020fe200078e000d */
[----:B------:R-:W-:Y:S01]  /*02b0*/  IADD3 R16, P3, PT, R2, 0x1000, RZ ;  /* 0x0000100002107810 */ /* 0x000fe20007f7e0ff */
[----:B------:R-:W-:Y:S01]  /*02c0*/  IMAD.MOV.U32 R17, RZ, RZ, R12 ;  /* 0x000000ffff117224 */ /* 0x000fe200078e000c */
[----:B------:R-:W-:Y:S01]  /*02d0*/  ISETP.NE.AND P2, PT, R5, RZ, PT ;  /* 0x000000ff0500720c */ /* 0x000fe20003f45270 */
[----:B------:R-:W-:-:S02]  /*02e0*/  IMAD.MOV.U32 R6, RZ, RZ, R14 ;  /* 0x000000ffff067224 */ /* 0x000fc400078e000e */
[----:B------:R-:W-:Y:S01]  /*02f0*/  IMAD.MOV.U32 R7, RZ, RZ, R15 ;  /* 0x000000ffff077224 */ /* 0x000fe200078e000f */
[----:B--2---:R-:W-:Y:S01]  /*0300*/  DSETP.GEU.AND P0, PT, |R14|, |R8|, PT ;  /* 0x400000080e00722a */ /* 0x004fe20003f0e200 */
[----:B------:R-:W-:Y:S02]  /*0310*/  IMAD.MOV.U32 R14, RZ, RZ, R8 ;  /* 0x000000ffff0e7224 */ /* 0x000fe400078e0008 */
[----:B---3--:R-:W-:Y:S02]  /*0320*/  IMAD.MOV.U32 R12, RZ, RZ, R10 ;  /* 0x000000ffff0c7224 */ /* 0x008fe400078e000a */
[----:B------:R-:W-:Y:S02]  /*0330*/  IMAD.MOV.U32 R13, RZ, RZ, R11 ;  /* 0x000000ffff0d7224 */ /* 0x000fe400078e000b */
[----:B------:R-:W-:-:S07]  /*0340*/  IMAD.MOV.U32 R15, RZ, RZ, R9 ;  /* 0x000000ffff0f7224 */ /* 0x000fce00078e0009 */
[----:B------:R-:W-:Y:S05]  /*0350*/  @!P0 BRA `(.L_x_10) ;  /* 0x0000000000388947 */ /* 0x000fea0003800000 */
[----:B------:R-:W-:Y:S01]  /*0360*/  DSETP.GEU.AND P0, PT, |R8|, |R6|, PT ;  /* 0x400000060800722a */ /* 0x000fe20003f0e200 */
[----:B------:R-:W-:Y:S02]  /*0370*/  IMAD.MOV.U32 R14, RZ, RZ, R6 ;  /* 0x000000ffff0e7224 */ /* 0x000fe400078e0006 */
[----:B------:R-:W-:Y:S02]  /*0380*/  IMAD.MOV.U32 R15, RZ, RZ, R7 ;  /* 0x000000ffff0f7224 */ /* 0x000fe400078e0007 */
[----:B------:R-:W-:Y:S02]  /*0390*/  IMAD.MOV.U32 R12, RZ, RZ, R17 ;  /* 0x000000ffff0c7224 */ /* 0x000fe400078e0011 */
[----:B------:R-:W-:-:S07]  /*03a0*/  IMAD.MOV.U32 R13, RZ, RZ, R21 ;  /* 0x000000ffff0d7224 */ /* 0x000fce00078e0015 */
[----:B------:R-:W-:Y:S05]  /*03b0*/  @!P0 BRA `(.L_x_10) ;  /* 0x0000000000208947 */ /* 0x000fea0003800000 */
[CC--:B------:R-:W-:Y:S02]  /*03c0*/  ISETP.GE.U32.AND P1, PT, R17.reuse, R10.reuse, PT ;  /* 0x0000000a1100720c */ /* 0x0c0fe40003f26070 */
[----:B------:R-:W-:Y:S02]  /*03d0*/  ISETP.LT.U32.AND P0, PT, R17, R10, PT ;  /* 0x0000000a1100720c */ /* 0x000fe40003f01070 */
[CC--:B------:R-:W-:Y:S02]  /*03e0*/  ISETP.GE.AND.EX P1, PT, R21.reuse, R11.reuse, PT, P1 ;  /* 0x0000000b1500720c */ /* 0x0c0fe40003f26310 */
[----:B------:R-:W-:Y:S02]  /*03f0*/  ISETP.LT.AND.EX P0, PT, R21, R11, PT, P0 ;  /* 0x0000000b1500720c */ /* 0x000fe40003f01300 */
[----:B------:R-:W-:Y:S02]  /*0400*/  FSEL R14, R6, R8, !P1 ;  /* 0x00000008060e7208 */ /* 0x000fe40004800000 */
[----:B------:R-:W-:-:S02]  /*0410*/  FSEL R15, R7, R9, !P1 ;  /* 0x00000009070f7208 */ /* 0x000fc40004800000 */
[----:B------:R-:W-:Y:S02]  /*0420*/  SEL R12, R17, R10, P0 ;  /* 0x0000000a110c7207 */ /* 0x000fe40000000000 */
[----:B------:R-:W-:-:S07]  /*0430*/  SEL R13, R21, R11, P0 ;  /* 0x0000000b150d7207 */ /* 0x000fce0000000000 */
.L_x_10:
[----:B------:R-:W-:Y:S05]  /*0440*/  BSYNC.RECONVERGENT B3 ;  /* 0x0000000000037941 */ /* 0x000fea0003800200 */
.L_x_9:
[----:B------:R-:W-:Y:S02]  /*0450*/  IMAD.X R3, RZ, RZ, R3, P3 ;  /* 0x000000ffff037224 */ /* 0x000fe400018e0603 */
[----:B------:R-:W-:Y:S01]  /*0460*/  VIADD R19, R19, 0x100 ;  /* 0x0000010013137836 */ /* 0x000fe20000000000 */
[----:B------:R-:W-:Y:S06]  /*0470*/  @P2 BRA `(.L_x_11) ;  /* 0xfffffffc00742947 */ /* 0x000fec000383ffff */
.L_x_8:
[----:B------:R-:W-:Y:S05]  /*0480*/  BSYNC.RECONVERGENT B2 ;  /* 0x0000000000027941 */ /* 0x000fea0003800200 */
.L_x_7:
[----:B------:R-:W0:Y:S01]  /*0490*/  LDC.64 R8, c[0x0][0x380] ;  /* 0x0000e000ff087b82 */ /* 0x000e220000000a00 */
[----:B------:R-:W-:-:S13]  /*04a0*/  ISETP.GE.U32.AND P0, PT, R4, 0x300, PT ;  /* 0x000003000400780c */ /* 0x000fda0003f06070 */
[----:B------:R-:W-:Y:S05]  /*04b0*/  @!P0 BRA `(.L_x_6) ;  /* 0x0000000400908947 */ /* 0x000fea0003800000 */
.L_x_20:
[----:B0-----:R-:W-:-:S05]  /*04c0*/  IMAD.WIDE R20, R19, 0x10, R8 ;  /* 0x0000001013147825 */ /* 0x001fca00078e0208 */
[----:B------:R-:W2:Y:S04]  /*04d0*/  LDG.E.64.CONSTANT R10, desc[UR10][R20.64] ;  /* 0x0000000a140a7981 */ /* 0x000ea8000c1e9b00 */
[----:B------:R-:W3:Y:S04]  /*04e0*/  LDG.E.64.CONSTANT R16, desc[UR10][R20.64+0x8] ;  /* 0x0000080a14107981 */ /* 0x000ee8000c1e9b00 */
[----:B-----5:R0:W5:Y:S04]  /*04f0*/  LDG.E.64.CONSTANT R6, desc[UR10][R20.64+0x1000] ;  /* 0x0010000a14067981 */ /* 0x020168000c1e9b00 */
[----:B------:R0:W5:Y:S01]  /*0500*/  LDG.E.64.CONSTANT R4, desc[UR10][R20.64+0x1008] ;  /* 0x0010080a14047981 */ /* 0x000162000c1e9b00 */
[----:B------:R-:W-:Y:S01]  /*0510*/  BSSY.RECONVERGENT B2, `(.L_x_12) ;  /* 0x0000015000027945 */ /* 0x000fe20003800200 */
[----:B--2---:R-:W-:Y:S01]  /*0520*/  DSETP.GEU.AND P0, PT, |R14|, |R10|, PT ;  /* 0x4000000a0e00722a */ /* 0x004fe20003f0e200 */
[----:B------:R-:W-:-:S02]  /*0530*/  IMAD.MOV.U32 R2, RZ, RZ, R10 ;  /* 0x000000ffff027224 */ /* 0x000fc400078e000a */
[----:B------:R-:W-:Y:S02]  /*0540*/  IMAD.MOV.U32 R3, RZ, RZ, R11 ;  /* 0x000000ffff037224 */ /* 0x000fe400078e000b */
[----:B---3--:R-:W-:Y:S02]  /*0550*/  IMAD.MOV.U32 R23, RZ, RZ, R16 ;  /* 0x000000ffff177224 */ /* 0x008fe400078e0010 */
[----:B------:R-:W-:-:S07]  /*0560*/  IMAD.MOV.U32 R25, RZ, RZ, R17 ;  /* 0x000000ffff197224 */ /* 0x000fce00078e0011 */
[----:B0-----:R-:W-:Y:S05]  /*0570*/  @!P0 BRA `(.L_x_13) ;  /* 0x0000000000388947 */ /* 0x001fea0003800000 */
[----:B------:R-:W-:Y:S01]  /*0580*/  DSETP.GEU.AND P0, PT, |R10|, |R14|, PT ;  /* 0x4000000e0a00722a */ /* 0x000fe20003f0e200 */
[----:B------:R-:W-:Y:S02]  /*0590*/  IMAD.MOV.U32 R23, RZ, RZ, R12 ;  /* 0x000000ffff177224 */ /* 0x000fe400078e000c */
[----:B------:R-:W-:Y:S02]  /*05a0*/  IMAD.MOV.U32 R25, RZ, RZ, R13 ;  /* 0x000000ffff197224 */ /* 0x000fe400078e000d */
[----:B------:R-:W-:Y:S02]  /*05b0*/  IMAD.MOV.U32 R2, RZ, RZ, R14 ;  /* 0x000000ffff027224 */ /* 0x000fe400078e000e */
[----:B------:R-:W-:-:S07]  /*05c0*/  IMAD.MOV.U32 R3, RZ, RZ, R15 ;  /* 0x000000ffff037224 */ /* 0x000fce00078e000f */
[----:B------:R-:W-:Y:S05]  /*05d0*/  @!P0 BRA `(.L_x_13) ;  /* 0x0000000000208947 */ /* 0x000fea0003800000 */
[CC--:B------:R-:W-:Y:S02]  /*05e0*/  ISETP.LT.U32.AND P1, PT, R12.reuse, R16.reuse, PT ;  /* 0x000000100c00720c */ /* 0x0c0fe40003f21070 */
[CC--:B------:R-:W-:Y:S02]  /*05f0*/  ISETP.GE.U32.AND P0, PT, R12.reuse, R16.reuse, PT ;  /* 0x000000100c00720c */ /* 0x0c0fe40003f06070 */
[CC--:B------:R-:W-:Y:S02]  /*0600*/  ISETP.LT.AND.EX P1, PT, R13.reuse, R17.reuse, PT, P1 ;  /* 0x000000110d00720c */ /* 0x0c0fe40003f21310 */
[CC--:B------:R-:W-:Y:S02]  /*0610*/  ISETP.GE.AND.EX P0, PT, R13.reuse, R17.reuse, PT, P0 ;  /* 0x000000110d00720c */ /* 0x0c0fe40003f06300 */
[----:B------:R-:W-:Y:S02]  /*0620*/  SEL R23, R12, R16, P1 ;  /* 0x000000100c177207 */ /* 0x000fe40000800000 */
[----:B------:R-:W-:-:S02]  /*0630*/  SEL R25, R13, R17, P1 ;  /* 0x000000110d197207 */ /* 0x000fc40000800000 */
[----:B------:R-:W-:Y:S02]  /*0640*/  FSEL R2, R14, R10, !P0 ;  /* 0x0000000a0e027208 */ /* 0x000fe40004000000 */
[----:B------:R-:W-:-:S07]  /*0650*/  FSEL R3, R15, R11, !P0 ;  /* 0x0000000b0f037208 */ /* 0x000fce0004000000 */
.L_x_13:
[----:B------:R-:W-:Y:S05]  /*0660*/  BSYNC.RECONVERGENT B2 ;  /* 0x0000000000027941 */ /* 0x000fea0003800200 */
.L_x_12:
[----:B------:R0:W5:Y:S04]  /*0670*/  LDG.E.64.CONSTANT R14, desc[UR10][R20.64+0x2000] ;  /* 0x0020000a140e7981 */ /* 0x000168000c1e9b00 */
[----:B------:R0:W5:Y:S04]  /*0680*/  LDG.E.64.CONSTANT R12, desc[UR10][R20.64+0x2008] ;  /* 0x0020080a140c7981 */ /* 0x000168000c1e9b00 */
[----:B------:R0:W5:Y:S04]  /*0690*/  LDG.E.64.CONSTANT R10, desc[UR10][R20.64+0x3000] ;  /* 0x0030000a140a7981 */ /* 0x000168000c1e9b00 */
[----:B------:R0:W5:Y:S02]  /*06a0*/  LDG.E.64.CONSTANT R16, desc[UR10][R20.64+0x3008] ;  /* 0x0030080a14107981 */ /* 0x000164000c1e9b00 */
[----:B-----5:R-:W-:Y:S01]  /*06b0*/  DSETP.GEU.AND P0, PT, |R2|, |R6|, PT ;  /* 0x400000060200722a */ /* 0x020fe20003f0e200 */
[----:B------:R-:W-:Y:S01]  /*06c0*/  BSSY.RECONVERGENT B2, `(.L_x_14) ;  /* 0x0000014000027945 */ /* 0x000fe20003800200 */
[----:B------:R-:W-:-:S02]  /*06d0*/  IMAD.MOV.U32 R26, RZ, RZ, R6 ;  /* 0x000000ffff1a7224 */ /* 0x000fc400078e0006 */
[----:B------:R-:W-:Y:S02]  /*06e0*/  IMAD.MOV.U32 R27, RZ, RZ, R7 ;  /* 0x000000ffff1b7224 */ /* 0x000fe400078e0007 */
[----:B------:R-:W-:Y:S02]  /*06f0*/  IMAD.MOV.U32 R29, RZ, RZ, R4 ;  /* 0x000000ffff1d7224 */ /* 0x000fe400078e0004 */
[----:B------:R-:W-:-:S06]  /*0700*/  IMAD.MOV.U32 R18, RZ, RZ, R5 ;  /* 0x000000ffff127224 */ /* 0x000fcc00078e0005 */
[----:B0-----:R-:W-:Y:S05]  /*0710*/  @!P0 BRA `(.L_x_15) ;  /* 0x0000000000388947 */ /* 0x001fea0003800000 */
        /* <DEDUP_REMOVED lines=14> */
.L_x_15:
[----:B------:R-:W-:Y:S05]  /*0800*/  BSYNC.RECONVERGENT B2 ;  /* 0x0000000000027941 */ /* 0x000fea0003800200 */
.L_x_14:
[----:B------:R-:W-:Y:S01]  /*0810*/  DSETP.GEU.AND P0, PT, |R26|, |R14|, PT ;  /* 0x4000000e1a00722a */ /* 0x000fe20003f0e200 */
[----:B------:R-:W-:Y:S01]  /*0820*/  BSSY.RECONVERGENT B2, `(.L_x_16) ;  /* 0x0000014000027945 */ /* 0x000fe20003800200 */
[----:B------:R-:W-:Y:S02]  /*0830*/  IMAD.MOV.U32 R2, RZ, RZ, R14 ;  /* 0x000000ffff027224 */ /* 0x000fe400078e000e */
[----:B------:R-:W-:Y:S02]  /*0840*/  IMAD.MOV.U32 R3, RZ, RZ, R15 ;  /* 0x000000ffff037224 */ /* 0x000fe400078e000f */
[----:B------:R-:W-:Y:S02]  /*0850*/  IMAD.MOV.U32 R5, RZ, RZ, R12 ;  /* 0x000000ffff057224 */ /* 0x000fe400078e000c */
[----:B------:R-:W-:-:S06]  /*0860*/  IMAD.MOV.U32 R7, RZ, RZ, R13 ;  /* 0x000000ffff077224 */ /* 0x000fcc00078e000d */
        /* <DEDUP_REMOVED lines=15> */
.L_x_17:
[----:B------:R-:W-:Y:S05]  /*0960*/  BSYNC.RECONVERGENT B2 ;  /* 0x0000000000027941 */ /* 0x000fea0003800200 */
.L_x_16:
        /* <DEDUP_REMOVED lines=21> */
.L_x_19:
[----:B------:R-:W-:Y:S05]  /*0ac0*/  BSYNC.RECONVERGENT B2 ;  /* 0x0000000000027941 */ /* 0x000fea0003800200 */
.L_x_18:
[----:B------:R-:W-:-:S05]  /*0ad0*/  VIADD R19, R19, 0x400 ;  /* 0x0000040013137836 */ /* 0x000fca0000000000 */
[----:B------:R-:W-:-:S13]  /*0ae0*/  ISETP.GE.AND P0, PT, R19, UR4, PT ;  /* 0x0000000413007c0c */ /* 0x000fda000bf06270 */
[----:B------:R-:W-:Y:S05]  /*0af0*/  @!P0 BRA `(.L_x_20) ;  /* 0xfffffff800708947 */ /* 0x000fea000383ffff */
.L_x_6:
[----:B------:R-:W-:Y:S05]  /*0b00*/  BSYNC.RECONVERGENT B1 ;  /* 0x0000000000017941 */ /* 0x000fea0003800200 */
.L_x_5:
[----:B------:R-:W2:Y:S02]  /*0b10*/  LDCU UR6, c[0x0][0x390] ;  /* 0x00007200ff0677ac */ /* 0x000ea40008000800 */
[----:B--2---:R-:W-:-:S09]  /*0b20*/  UISETP.GE.AND UP0, UPT, UR6, 0x100, UPT ;  /* 0x000001000600788c */ /* 0x004fd2000bf06270 */
[----:B------:R-:W-:Y:S05]  /*0b30*/  BRA.U !UP0, `(.L_x_21) ;  /* 0x0000001508507547 */ /* 0x000fea000b800000 */
[----:B0-----:R-:W0:Y:S01]  /*0b40*/  S2R R9, SR_LANEID ;  /* 0x0000000000097919 */ /* 0x001e220000000000 */
[----:B------:R-:W-:Y:S01]  /*0b50*/  BSSY.RECONVERGENT B1, `(.L_x_22) ;  /* 0x000001f000017945 */ /* 0x000fe20003800200 */
[----:B-----5:R-:W-:Y:S01]  /*0b60*/  IMAD.MOV.U32 R11, RZ, RZ, R12 ;  /* 0x000000ffff0b7224 */ /* 0x020fe200078e000c */
[----:B------:R2:W3:Y:S01]  /*0b70*/  SHFL.DOWN PT, R4, R14, 0x1, 0x1f ;  /* 0x08201f000e047f89 */ /* 0x0004e200000e0000 */
[----:B------:R-:W-:Y:S02]  /*0b80*/  IMAD.MOV.U32 R16, RZ, RZ, R13 ;  /* 0x000000ffff107224 */ /* 0x000fe400078e000d */
[----:B-1----:R-:W-:Y:S01]  /*0b90*/  IMAD.MOV.U32 R2, RZ, RZ, R14 ;  /* 0x000000ffff027224 */ /* 0x002fe200078e000e */
[----:B------:R2:W1:Y:S01]  /*0ba0*/  SHFL.DOWN PT, R5, R15, 0x1, 0x1f ;  /* 0x08201f000f057f89 */ /* 0x00046200000e0000 */
[----:B------:R-:W-:-:S03]  /*0bb0*/  IMAD.MOV.U32 R3, RZ, RZ, R15 ;  /* 0x000000ffff037224 */ /* 0x000fc600078e000f */
[----:B------:R2:W4:Y:S04]  /*0bc0*/  SHFL.DOWN PT, R7, R12, 0x1, 0x1f ;  /* 0x08201f000c077f89 */ /* 0x00052800000e0000 */
[----:B------:R2:W1:Y:S01]  /*0bd0*/  SHFL.DOWN PT, R17, R13, 0x1, 0x1f ;  /* 0x08201f000d117f89 */ /* 0x00046200000e0000 */
[----:B0-----:R-:W-:-:S13]  /*0be0*/  ISETP.GT.AND P0, PT, R9, 0x1e, PT ;  /* 0x0000001e0900780c */ /* 0x001fda0003f04270 */
[----:B-1234-:R-:W-:Y:S05]  /*0bf0*/  @P0 BRA `(.L_x_23) ;  /* 0x0000000000500947 */ /* 0x01efea0003800000 */
[----:B------:R-:W-:Y:S01]  /*0c00*/  DSETP.GEU.AND P0, PT, |R14|, |R4|, PT ;  /* 0x400000040e00722a */ /* 0x000fe20003f0e200 */
[----:B------:R-:W-:Y:S02]  /*0c10*/  IMAD.MOV.U32 R11, RZ, RZ, R7 ;  /* 0x000000ffff0b7224 */ /* 0x000fe400078e0007 */
[----:B------:R-:W-:Y:S02]  /*0c20*/  IMAD.MOV.U32 R16, RZ, RZ, R17 ;  /* 0x000000ffff107224 */ /* 0x000fe400078e0011 */
        /* <DEDUP_REMOVED lines=9> */
[CC--:B------:R-:W-:Y:S02]  /*0cc0*/  ISETP.LT.U32.AND P1, PT, R12.reuse, R7.reuse, PT ;  /* 0x000000070c00720c */ /* 0x0c0fe40003f21070 */
[C---:B------:R-:W-:Y:S02]  /*0cd0*/  ISETP.GE.U32.AND P0, PT, R12.reuse, R7, PT ;  /* 0x000000070c00720c */ /* 0x040fe40003f06070 */
[CC--:B------:R-:W-:Y:S02]  /*0ce0*/  ISETP.LT.AND.EX P1, PT, R13.reuse, R17.reuse, PT, P1 ;  /* 0x000000110d00720c */ /* 0x0c0fe40003f21310 */
[C---:B------:R-:W-:Y:S02]  /*0cf0*/  ISETP.GE.AND.EX P0, PT, R13.reuse, R17, PT, P0 ;  /* 0x000000110d00720c */ /* 0x040fe40003f06300 */
[----:B------:R-:W-:Y:S02]  /*0d00*/  SEL R11, R12, R7, P1 ;  /* 0x000000070c0b7207 */ /* 0x000fe40000800000 */
[----:B------:R-:W-:-:S02]  /*0d10*/  SEL R16, R13, R17, P1 ;  /* 0x000000110d107207 */ /* 0x000fc40000800000 */
[----:B------:R-:W-:Y:S02]  /*0d20*/  FSEL R2, R14, R4, !P0 ;  /* 0x000000040e027208 */ /* 0x000fe40004000000 */
[----:B------:R-:W-:-:S07]  /*0d30*/  FSEL R3, R15, R5, !P0 ;  /* 0x000000050f037208 */ /* 0x000fce0004000000 */
.L_x_23:
[----:B------:R-:W-:Y:S05]  /*0d40*/  BSYNC.RECONVERGENT B1 ;  /* 0x0000000000017941 */ /* 0x000fea0003800200 */
.L_x_22:
[----:B------:R-:W-:Y:S01]  /*0d50*/  ISETP.GT.AND P0, PT, R9, 0x1d, PT ;  /* 0x0000001d0900780c */ /* 0x000fe20003f04270 */
[----:B------:R0:W1:Y:S01]  /*0d60*/  SHFL.DOWN PT, R6, R2, 0x2, 0x1f ;  /* 0x08401f0002067f89 */ /* 0x00006200000e0000 */
[----:B------:R-:W-:Y:S01]  /*0d70*/  BSSY.RECONVERGENT B1, `(.L_x_24) ;  /* 0x000001d000017945 */ /* 0x000fe20003800200 */
[----:B------:R-:W-:Y:S02]  /*0d80*/  IMAD.MOV.U32 R8, RZ, RZ, R11 ;  /* 0x000000ffff087224 */ /* 0x000fe400078e000b */
[----:B------:R0:W2:Y:S01]  /*0d90*/  SHFL.DOWN PT, R7, R3, 0x2, 0x1f ;  /* 0x08401f0003077f89 */ /* 0x0000a200000e0000 */
[----:B------:R-:W-:Y:S02]  /*0da0*/  IMAD.MOV.U32 R10, RZ, RZ, R16 ;  /* 0x000000ffff0a7224 */ /* 0x000fe400078e0010 */
[----:B------:R-:W-:Y:S01]  /*0db0*/  IMAD.MOV.U32 R4, RZ, RZ, R2 ;  /* 0x000000ffff047224 */ /* 0x000fe200078e0002 */
[----:B------:R0:W3:Y:S01]  /*0dc0*/  SHFL.DOWN PT, R12, R11, 0x2, 0x1f ;  /* 0x08401f000b0c7f89 */ /* 0x0000e200000e0000 */
[----:B------:R-:W-:-:S03]  /*0dd0*/  IMAD.MOV.U32 R5, RZ, RZ, R3 ;  /* 0x000000ffff057224 */ /* 0x000fc600078e0003 */
[----:B------:R0:W4:Y:S01]  /*0de0*/  SHFL.DOWN PT, R13, R16, 0x2, 0x1f ;  /* 0x08401f00100d7f89 */ /* 0x00012200000e0000 */
[----:B------:R-:W-:Y:S05]  /*0df0*/  @P0 BRA `(.L_x_25) ;  /* 0x0000000000500947 */ /* 0x000fea0003800000 */
[----:B-12---:R-:W-:Y:S01]  /*0e00*/  DSETP.GEU.AND P0, PT, |R2|, |R6|, PT ;  /* 0x400000060200722a */ /* 0x006fe20003f0e200 */
[----:B---3--:R-:W-:Y:S02]  /*0e10*/  IMAD.MOV.U32 R8, RZ, RZ, R12 ;  /* 0x000000ffff087224 */ /* 0x008fe400078e000c */
[----:B----4-:R-:W-:Y:S02]  /*0e20*/  IMAD.MOV.U32 R10, RZ, RZ, R13 ;  /* 0x000000ffff0a7224 */ /* 0x010fe400078e000d */
        /* <DEDUP_REMOVED lines=17> */
.L_x_25:
[----:B------:R-:W-:Y:S05]  /*0f40*/  BSYNC.RECONVERGENT B1 ;  /* 0x0000000000017941 */ /* 0x000fea0003800200 */
.L_x_24:
[----:B------:R-:W-:Y:S01]  /*0f50*/  ISETP.GT.AND P0, PT, R9, 0x1b, PT ;  /* 0x0000001b0900780c */ /* 0x000fe20003f04270 */
[----:B-1----:R1:W1:Y:S01]  /*0f60*/  SHFL.DOWN PT, R6, R4, 0x4, 0x1f ;  /* 0x08801f0004067f89 */ /* 0x00226200000e0000 */
[----:B------:R-:W-:Y:S01]  /*0f70*/  BSSY.RECONVERGENT B1, `(.L_x_26) ;  /* 0x000001d000017945 */ /* 0x000fe20003800200 */
[----:B0-----:R-:W-:Y:S02]  /*0f80*/  IMAD.MOV.U32 R11, RZ, RZ, R8 ;  /* 0x000000ffff0b7224 */ /* 0x001fe400078e0008 */
[----:B--2---:R0:W2:Y:S01]  /*0f90*/  SHFL.DOWN PT, R7, R5, 0x4, 0x1f ;  /* 0x08801f0005077f89 */ /* 0x0040a200000e0000 */
[----:B---3--:R-:W-:Y:S02]  /*0fa0*/  IMAD.MOV.U32 R12, RZ, RZ, R10 ;  /* 0x000000ffff0c7224 */ /* 0x008fe400078e000a */
[----:B------:R-:W-:Y:S01]  /*0fb0*/  IMAD.MOV.U32 R2, RZ, RZ, R4 ;  /* 0x000000ffff027224 */ /* 0x000fe200078e0004 */
[----:B----4-:R0:W3:Y:S01]  /*0fc0*/  SHFL.DOWN PT, R13, R8, 0x4, 0x1f ;  /* 0x08801f00080d7f89 */ /* 0x0100e200000e0000 */
        /* <DEDUP_REMOVED lines=23> */
.L_x_27:
[----:B------:R-:W-:Y:S05]  /*1140*/  BSYNC.RECONVERGENT B1 ;  /* 0x0000000000017941 */ /* 0x000fea0003800200 */
.L_x_26:
[----:B------:R-:W-:Y:S01]  /*1150*/  ISETP.GT.AND P0, PT, R9, 0x17, PT ;  /* 0x000000170900780c */ /* 0x000fe20003f04270 */
[----:B-1----:R1:W1:Y:S01]  /*1160*/  SHFL.DOWN PT, R6, R2, 0x8, 0x1f ;  /* 0x09001f0002067f89 */ /* 0x00226200000e0000 */
[----:B------:R-:W-:Y:S01]  /*1170*/  BSSY.RECONVERGENT B1, `(.L_x_28) ;  /* 0x000001d000017945 */ /* 0x000fe20003800200 */
[----:B0-----:R-:W-:Y:S02]  /*1180*/  IMAD.MOV.U32 R8, RZ, RZ, R11 ;  /* 0x000000ffff087224 */ /* 0x001fe400078e000b */
[----:B--2---:R0:W2:Y:S01]  /*1190*/  SHFL.DOWN PT, R7, R3, 0x8, 0x1f ;  /* 0x09001f0003077f89 */ /* 0x0040a200000e0000 */
[----:B------:R-:W-:Y:S02]  /*11a0*/  IMAD.MOV.U32 R10, RZ, RZ, R12 ;  /* 0x000000ffff0a7224 */ /* 0x000fe400078e000c */
[----:B------:R-:W-:Y:S01]  /*11b0*/  IMAD.MOV.U32 R4, RZ, RZ, R2 ;  /* 0x000000ffff047224 */ /* 0x000fe200078e0002 */
[----:B------:R0:W0:Y:S01]  /*11c0*/  SHFL.DOWN PT, R14, R11, 0x8, 0x1f ;  /* 0x09001f000b0e7f89 */ /* 0x00002200000e0000 */
[----:B------:R-:W-:-:S03]  /*11d0*/  IMAD.MOV.U32 R5, RZ, RZ, R3 ;  /* 0x000000ffff057224 */ /* 0x000fc600078e0003 */
[----:B---3--:R3:W0:Y:S01]  /*11e0*/  SHFL.DOWN PT, R13, R12, 0x8, 0x1f ;  /* 0x09001f000c0d7f89 */ /* 0x00862200000e0000 */
[----:B------:R-:W-:Y:S05]  /*11f0*/  @P0 BRA `(.L_x_29) ;  /* 0x0000000000500947 */ /* 0x000fea0003800000 */
[----:B-12---:R-:W-:Y:S01]  /*1200*/  DSETP.GEU.AND P0, PT, |R2|, |R6|, PT ;  /* 0x400000060200722a */ /* 0x006fe20003f0e200 */
[----:B0-----:R-:W-:Y:S02]  /*1210*/  IMAD.MOV.U32 R8, RZ, RZ, R14 ;  /* 0x000000ffff087224 */ /* 0x001fe400078e000e */
        /* <DEDUP_REMOVED lines=18> */
.L_x_29:
[----:B------:R-:W-:Y:S05]  /*1340*/  BSYNC.RECONVERGENT B1 ;  /* 0x0000000000017941 */ /* 0x000fea0003800200 */
.L_x_28:
[----:B------:R-:W-:Y:S01]  /*1350*/  ISETP.GT.AND P0, PT, R9, 0xf, PT ;  /* 0x0000000f0900780c */ /* 0x000fe20003f04270 */
[----:B-1----:R1:W1:Y:S01]  /*1360*/  SHFL.DOWN PT, R6, R4, 0x10, 0x1f ;  /* 0x0a001f0004067f89 */ /* 0x00226200000e0000 */
[----:B------:R-:W-:Y:S01]  /*1370*/  BSSY.RECONVERGENT B1, `(.L_x_30) ;  /* 0x000001d000017945 */ /* 0x000fe20003800200 */
[----:B0-----:R-:W-:Y:S02]  /*1380*/  IMAD.MOV.U32 R14, RZ, RZ, R8 ;  /* 0x000000ffff0e7224 */ /* 0x001fe400078e0008 */
[----:B--2---:R0:W2:Y:S01]  /*1390*/  SHFL.DOWN PT, R7, R5, 0x10, 0x1f ;  /* 0x0a001f0005077f89 */ /* 0x0040a200000e0000 */
[----:B----4-:R-:W-:Y:S02]  /*13a0*/  IMAD.MOV.U32 R15, RZ, RZ, R10 ;  /* 0x000000ffff0f7224 */ /* 0x010fe400078e000a */
[----:B------:R-:W-:Y:S01]  /*13b0*/  IMAD.MOV.U32 R2, RZ, RZ, R4 ;  /* 0x000000ffff027224 */ /* 0x000fe200078e0004 */
[----:B------:R0:W4:Y:S01]  /*13c0*/  SHFL.DOWN PT, R11, R8, 0x10, 0x1f ;  /* 0x0a001f00080b7f89 */ /* 0x00012200000e0000 */
[----:B------:R-:W-:-:S03]  /*13d0*/  IMAD.MOV.U32 R3, RZ, RZ, R5 ;  /* 0x000000ffff037224 */ /* 0x000fc600078e0005 */
[----:B------:R0:W0:Y:S01]  /*13e0*/  SHFL.DOWN PT, R13, R10, 0x10, 0x1f ;  /* 0x0a001f000a0d7f89 */ /* 0x00002200000e0000 */
[----:B------:R-:W-:Y:S05]  /*13f0*/  @P0 BRA `(.L_x_31) ;  /* 0x0000000000500947 */ /* 0x000fea0003800000 */
[----:B-12---:R-:W-:Y:S01]  /*1400*/  DSETP.GEU.AND P0, PT, |R4|, |R6|, PT ;  /* 0x400000060400722a */ /* 0x006fe20003f0e200 */
[----:B----4-:R-:W-:Y:S02]  /*1410*/  IMAD.MOV.U32 R14, RZ, RZ, R11 ;  /* 0x000000ffff0e7224 */ /* 0x010fe400078e000b */
[----:B0-----:R-:W-:Y:S02]  /*1420*/  IMAD.MOV.U32 R15, RZ, RZ, R13 ;  /* 0x000000ffff0f7224 */ /* 0x001fe400078e000d */
        /* <DEDUP_REMOVED lines=17> */
.L_x_31:
[----:B------:R-:W-:Y:S05]  /*1540*/  BSYNC.RECONVERGENT B1 ;  /* 0x0000000000017941 */ /* 0x000fea0003800200 */
.L_x_30:
[----:B------:R-:W-:Y:S01]  /*1550*/  ISETP.NE.AND P0, PT, R9, RZ, PT ;  /* 0x000000ff0900720c */ /* 0x000fe20003f05270 */
[----:B------:R-:W-:-:S12]  /*1560*/  BSSY.RECONVERGENT B1, `(.L_x_32) ;  /* 0x000000a000017945 */ /* 0x000fd80003800200 */
[----:B------:R-:W-:Y:S05]  /*1570*/  @P0 BRA `(.L_x_33) ;  /* 0x0000000000200947 */ /* 0x000fea0003800000 */
[----:B-1----:R-:W1:Y:S01]  /*1580*/  S2R R6, SR_CgaCtaId ;  /* 0x0000000000067919 */ /* 0x002e620000008800 */
[----:B0-----:R-:W-:Y:S02]  /*1590*/  MOV R5, 0x400 ;  /* 0x0000040000057802 */ /* 0x001fe40000000f00 */
[----:B------:R-:W-:-:S04]  /*15a0*/  SHF.R.U32.HI R4, RZ, 0x1, R0 ;  /* 0x00000001ff047819 */ /* 0x000fc80000011600 */
[----:B------:R-:W-:Y:S02]  /*15b0*/  LOP3.LUT R4, R4, 0x1f0, RZ, 0xc0, !PT ;  /* 0x000001f004047812 */ /* 0x000fe400078ec0ff */
[----:B-1----:R-:W-:-:S05]  /*15c0*/  LEA R5, R6, R5, 0x18 ;  /* 0x0000000506057211 */ /* 0x002fca00078ec0ff */
[----:B------:R-:W-:-:S05]  /*15d0*/  IMAD.IADD R5, R4, 0x1, R5 ;  /* 0x0000000104057824 */ /* 0x000fca00078e0205 */
[----:B------:R0:W-:Y:S04]  /*15e0*/  STS.64 [R5+0x10], R14 ;  /* 0x0000100e05007388 */ /* 0x0001e80000000a00 */
[----:B------:R0:W-:Y:S02]  /*15f0*/  STS.64 [R5+0x8], R2 ;  /* 0x0000080205007388 */ /* 0x0001e40000000a00 */
.L_x_33:
[----:B------:R-:W-:Y:S05]  /*1600*/  BSYNC.RECONVERGENT B1 ;  /* 0x0000000000017941 */ /* 0x000fea0003800200 */
.L_x_32:
[----:B------:R-:W-:Y:S01]  /*1610*/  BAR.SYNC.DEFER_BLOCKING 0x0 ;  /* 0x0000000000007b1d */ /* 0x000fe20000010000 */
[----:B------:R-:W-:-:S13]  /*1620*/  ISETP.NE.AND P1, PT, R0, RZ, PT ;  /* 0x000000ff0000720c */ /* 0x000fda0003f25270 */
[----:B------:R-:W-:Y:S05]  /*1630*/  @P1 BRA `(.L_x_34) ;  /* 0x0000005400881947 */ /* 0x000fea0003800000 */
[----:B0-----:R-:W0:Y:S01]  /*1640*/  S2R R5, SR_CgaCtaId ;  /* 0x0000000000057919 */ /* 0x001e220000008800 */
[----:B------:R-:W-:Y:S01]  /*1650*/  MOV R0, 0x400 ;  /* 0x0000040000007802 */ /* 0x000fe20000000f00 */
[----:B------:R-:W-:Y:S03]  /*1660*/  BSSY.RECONVERGENT B1, `(.L_x_35) ;  /* 0x000001a000017945 */ /* 0x000fe60003800200 */
[----:B0-----:R-:W-:-:S05]  /*1670*/  LEA R0, R5, R0, 0x18 ;  /* 0x0000000005007211 */ /* 0x001fca00078ec0ff */
[----:B------:R-:W0:Y:S04]  /*1680*/  LDS.64 R16, [R0+0x18] ;  /* 0x0000180000107984 */ /* 0x000e280000000a00 */
[----:B-12---:R-:W1:Y:S04]  /*1690*/  LDS.128 R4, [R0+0x20] ;  /* 0x0000200000047984 */ /* 0x006e680000000c00 */
[----:B---3--:R2:W3:Y:S04]  /*16a0*/  LDS.64 R12, [R0+0x80] ;  /* 0x00008000000c7984 */ /* 0x0084e80000000a00 */
[----:B----4-:R2:W4:Y:S01]  /*16b0*/  LDS.128 R8, [R0+0x30] ;  /* 0x0000300000087984 */ /* 0x0105220000000c00 */
[----:B0-----:R-:W-:Y:S01]  /*16c0*/  DSETP.GEU.AND P0, PT, |R2|, |R16|, PT ;  /* 0x400000100200722a */ /* 0x001fe20003f0e200 */
[----:B------:R-:W-:-:S02]  /*16d0*/  IMAD.MOV.U32 R24, RZ, RZ, R16 ;  /* 0x000000ffff187224 */ /* 0x000fc400078e0010 */
[----:B------:R-:W-:Y:S02]  /*16e0*/  IMAD.MOV.U32 R25, RZ, RZ, R17 ;  /* 0x000000ffff197224 */ /* 0x000fe400078e0011 */
[----:B-1----:R-:W-:Y:S02]  /*16f0*/  IMAD.MOV.U32 R26, RZ, RZ, R4 ;  /* 0x000000ffff1a7224 */ /* 0x002fe400078e0004 */
[----:B------:R-:W-:-:S07]  /*1700*/  IMAD.MOV.U32 R27, RZ, RZ, R5 ;  /* 0x000000ffff1b7224 */ /* 0x000fce00078e0005 */
[----:B--234-:R-:W-:Y:S05]  /*1710*/  @!P0 BRA `(.L_x_36) ;  /* 0x0000000000388947 */ /* 0x01cfea0003800000 */
        /* <DEDUP_REMOVED lines=14> */
.L_x_36:
[----:B------:R-:W-:Y:S05]  /*1800*/  BSYNC.RECONVERGENT B1 ;  /* 0x0000000000017941 */ /* 0x000fea0003800200 */
.L_x_35:
[----:B------:R0:W1:Y:S01]  /*1810*/  LDS.128 R16, [R0+0x40] ;  /* 0x0000400000107984 */ /* 0x0000620000000c00 */
[----:B------:R-:W-:Y:S01]  /*1820*/  DSETP.GEU.AND P0, PT, |R24|, |R6|, PT ;  /* 0x400000061800722a */ /* 0x000fe20003f0e200 */
[----:B------:R-:W-:Y:S01]  /*1830*/  BSSY.RECONVERGENT B1, `(.L_x_37) ;  /* 0x0000015000017945 */ /* 0x000fe20003800200 */
[----:B------:R-:W-:Y:S01]  /*1840*/  IMAD.MOV.U32 R4, RZ, RZ, R6 ;  /* 0x000000ffff047224 */ /* 0x000fe200078e0006 */
[----:B------:R0:W2:Y:S01]  /*1850*/  LDS.128 R20, [R0+0x50] ;  /* 0x0000500000147984 */ /* 0x0000a20000000c00 */
        /* <DEDUP_REMOVED lines=18> */
.L_x_38:
[----:B------:R-:W-:Y:S05]  /*1980*/  BSYNC.RECONVERGENT B1 ;  /* 0x0000000000017941 */ /* 0x000fea0003800200 */
.L_x_37:
[----:B------:R-:W-:Y:S01]  /*1990*/  DSETP.GEU.AND P0, PT, |R4|, |R10|, PT ;  /* 0x4000000a0400722a */ /* 0x000fe20003f0e200 */
[----:B------:R-:W-:Y:S01]  /*19a0*/  BSSY.RECONVERGENT B1, `(.L_x_39) ;  /* 0x0000014000017945 */ /* 0x000fe20003800200 */
[----:B------:R-:W-:Y:S02]  /*19b0*/  IMAD.MOV.U32 R2, RZ, RZ, R10 ;  /* 0x000000ffff027224 */ /* 0x000fe400078e000a */
[----:B------:R-:W-:Y:S02]  /*19c0*/  IMAD.MOV.U32 R3, RZ, RZ, R11 ;  /* 0x000000ffff037224 */ /* 0x000fe400078e000b */
[----:B-1----:R-:W-:Y:S02]  /*19d0*/  IMAD.MOV.U32 R27, RZ, RZ, R16 ;  /* 0x000000ffff1b7224 */ /* 0x002fe400078e0010 */
        /* <DEDUP_REMOVED lines=16> */
.L_x_40:
[----:B------:R-:W-:Y:S05]  /*1ae0*/  BSYNC.RECONVERGENT B1 ;  /* 0x0000000000017941 */ /* 0x000fea0003800200 */
.L_x_39:
[----:B------:R0:W1:Y:S01]  /*1af0*/  LDS.128 R8, [R0+0x60] ;  /* 0x0000600000087984 */ /* 0x0000620000000c00 */
[----:B------:R-:W-:Y:S01]  /*1b00*/  DSETP.GEU.AND P0, PT, |R2|, |R18|, PT ;  /* 0x400000120200722a */ /* 0x000fe20003f0e200 */
[----:B------:R-:W-:Y:S01]  /*1b10*/  BSSY.RECONVERGENT B1, `(.L_x_41) ;  /* 0x0000015000017945 */ /* 0x000fe20003800200 */
[----:B------:R-:W-:Y:S01]  /*1b20*/  IMAD.MOV.U32 R14, RZ, RZ, R18 ;  /* 0x000000ffff0e7224 */ /* 0x000fe200078e0012 */
[----:B------:R0:W3:Y:S01]  /*1b30*/  LDS.128 R4, [R0+0x70] ;  /* 0x0000700000047984 */ /* 0x0000e20000000c00 */
[----:B------:R-:W-:Y:S02]  /*1b40*/  IMAD.MOV.U32 R15, RZ, RZ, R19 ;  /* 0x000000ffff0f7224 */ /* 0x000fe400078e0013 */
[----:B--2---:R-:W-:Y:S02]  /*1b50*/  IMAD.MOV.U32 R17, RZ, RZ, R20 ;  /* 0x000000ffff117224 */ /* 0x004fe400078e0014 */
        /* <DEDUP_REMOVED lines=16> */
.L_x_42:
[----:B------:R-:W-:Y:S05]  /*1c60*/  BSYNC.RECONVERGENT B1 ;  /* 0x0000000000017941 */ /* 0x000fea0003800200 */
.L_x_41:
        /* <DEDUP_REMOVED lines=21> */
.L_x_44:
[----:B------:R-:W-:Y:S05]  /*1dc0*/  BSYNC.RECONVERGENT B1 ;  /* 0x0000000000017941 */ /* 0x000fea0003800200 */
.L_x_43:
[----:B------:R-:W-:Y:S01]  /*1dd0*/  DSETP.GEU.AND P0, PT, |R2|, |R10|, PT ;  /* 0x4000000a0200722a */ /* 0x000fe20003f0e200 */
[----:B------:R-:W-:Y:S01]  /*1de0*/  BSSY.RECONVERGENT B1, `(.L_x_45) ;  /* 0x0000014000017945 */ /* 0x000fe20003800200 */
[----:B------:R-:W-:Y:S02]  /*1df0*/  IMAD.MOV.U32 R8, RZ, RZ, R10 ;  /* 0x000000ffff087224 */ /* 0x000fe400078e000a */
[----:B------:R-:W-:Y:S02]  /*1e00*/  IMAD.MOV.U32 R9, RZ, RZ, R11 ;  /* 0x000000ffff097224 */ /* 0x000fe400078e000b */
[----:B---3--:R-:W-:Y:S02]  /*1e10*/  IMAD.MOV.U32 R17, RZ, RZ, R4 ;  /* 0x000000ffff117224 */ /* 0x008fe400078e0004 */
        /* <DEDUP_REMOVED lines=16> */
.L_x_46:
[----:B------:R-:W-:Y:S05]  /*1f20*/  BSYNC.RECONVERGENT B1 ;  /* 0x0000000000017941 */ /* 0x000fea0003800200 */
.L_x_45:
        /* <DEDUP_REMOVED lines=19> */
[----:B------:R-:W-:Y:S01]  /*2060*/  SEL R15, R0, R13, P2 ;  /* 0x0000000d000f7207 */ /* 0x000fe20001000000 */
[----:B------:R-:W-:Y:S06]  /*2070*/  BRA `(.L_x_34) ;  /* 0x0000004800f87947 */ /* 0x000fec0003800000 */
.L_x_21:
[----:B------:R-:W2:Y:S01]  /*2080*/  S2R R4, SR_LANEID ;  /* 0x0000000000047919 */ /* 0x000ea20000000000 */
[----:B-1----:R-:W-:Y:S01]  /*2090*/  LOP3.LUT R2, R0, 0x3e0, RZ, 0xc0, !PT ;  /* 0x000003e000027812 */ /* 0x002fe200078ec0ff */
[----:B------:R-:W-:Y:S01]  /*20a0*/  BSSY.RECONVERGENT B1, `(.L_x_47) ;  /* 0x0000024000017945 */ /* 0x000fe20003800200 */
[----:B-----5:R-:W-:Y:S02]  /*20b0*/  IMAD.MOV.U32 R16, RZ, RZ, R12 ;  /* 0x000000ffff107224 */ /* 0x020fe400078e000c */
[----:B------:R-:W-:Y:S02]  /*20c0*/  IMAD.MOV.U32 R18, RZ, RZ, R13 ;  /* 0x000000ffff127224 */ /* 0x000fe400078e000d */
[----:B------:R-:W-:Y:S01]  /*20d0*/  VIADD R3, R2, 0x20 ;  /* 0x0000002002037836 */ /* 0x000fe20000000000 */
[----:B------:R-:W-:-:S04]  /*20e0*/  LOP3.LUT R2, RZ, R2, RZ, 0x33, !PT ;  /* 0x00000002ff027212 */ /* 0x000fc800078e33ff */
[----:B------:R-:W-:Y:S01]  /*20f0*/  ISETP.GT.AND P0, PT, R3, UR6, PT ;  /* 0x0000000603007c0c */ /* 0x000fe2000bf04270 */
[----:B------:R-:W-:Y:S02]  /*2100*/  VIADD R2, R2, UR6 ;  /* 0x0000000602027c36 */ /* 0x000fe40008000000 */
[----:B------:R-:W-:-:S03]  /*2110*/  IMAD.MOV.U32 R3, RZ, RZ, R15 ;  /* 0x000000ffff037224 */ /* 0x000fc600078e000f */
[----:B------:R-:W-:Y:S01]  /*2120*/  SEL R5, R2, 0x1f, P0 ;  /* 0x0000001f02057807 */ /* 0x000fe20000000000 */
[----:B------:R-:W-:-:S04]  /*2130*/  IMAD.MOV.U32 R2, RZ, RZ, R14 ;  /* 0x000000ffff027224 */ /* 0x000fc800078e000e */
[----:B------:R1:W3:Y:S04]  /*2140*/  SHFL.DOWN PT, R6, R14, 0x1, R5 ;  /* 0x082000000e067989 */ /* 0x0002e800000e0005 */
[----:B------:R1:W4:Y:S04]  /*2150*/  SHFL.DOWN PT, R7, R15, 0x1, R5 ;  /* 0x082000000f077989 */ /* 0x00032800000e0005 */
[----:B0-----:R1:W0:Y:S01]  /*2160*/  SHFL.DOWN PT, R9, R12, 0x1, R5 ;  /* 0x082000000c097989 */ /* 0x00122200000e0005 */
[----:B--2---:R-:W-:-:S03]  /*2170*/  ISETP.GE.AND P0, PT, R4, R5, PT ;  /* 0x000000050400720c */ /* 0x004fc60003f06270 */
[----:B------:R1:W2:Y:S10]  /*2180*/  SHFL.DOWN PT, R11, R13, 0x1, R5 ;  /* 0x082000000d0b7989 */ /* 0x0002b400000e0005 */
[----:B-1----:R-:W-:Y:S05]  /*2190*/  @P0 BRA `(.L_x_48) ;  /* 0x0000000000500947 */ /* 0x002fea0003800000 */
[----:B---34-:R-:W-:Y:S01]  /*21a0*/  DSETP.GEU.AND P0, PT, |R14|, |R6|, PT ;  /* 0x400000060e00722a */ /* 0x018fe20003f0e200 */
[----:B0-----:R-:W-:Y:S02]  /*21b0*/  IMAD.MOV.U32 R16, RZ, RZ, R9 ;  /* 0x000000ffff107224 */ /* 0x001fe400078e0009 */
[----:B--2---:R-:W-:Y:S02]  /*21c0*/  IMAD.MOV.U32 R18, RZ, RZ, R11 ;  /* 0x000000ffff127224 */ /* 0x004fe400078e000b */
        /* <DEDUP_REMOVED lines=17> */
.L_x_48:
[----:B------:R-:W-:Y:S05]  /*22e0*/  BSYNC.RECONVERGENT B1 ;  /* 0x0000000000017941 */ /* 0x000fea0003800200 */
.L_x_47:
[----:B---3--:R-:W-:Y:S01]  /*22f0*/  VIADD R6, R4, 0x2 ;  /* 0x0000000204067836 */ /* 0x008fe20000000000 */
[----:B------:R1:W3:Y:S01]  /*2300*/  SHFL.DOWN PT, R8, R2, 0x2, R5 ;  /* 0x0840000002087989 */ /* 0x0002e200000e0005 */
[----:B------:R-:W-:Y:S01]  /*2310*/  BSSY.RECONVERGENT B1, `(.L_x_49) ;  /* 0x000001e000017945 */ /* 0x000fe20003800200 */
[----:B------:R-:W-:Y:S02]  /*2320*/  IMAD.MOV.U32 R10, RZ, RZ, R16 ;  /* 0x000000ffff0a7224 */ /* 0x000fe400078e0010 */
[----:B------:R-:W-:Y:S01]  /*2330*/  ISETP.GT.AND P0, PT, R6, R5, PT ;  /* 0x000000050600720c */ /* 0x000fe20003f04270 */
[----:B0-----:R1:W0:Y:S01]  /*2340*/  SHFL.DOWN PT, R9, R3, 0x2, R5 ;  /* 0x0840000003097989 */ /* 0x00122200000e0005 */
[----:B------:R-:W-:Y:S02]  /*2350*/  IMAD.MOV.U32 R12, RZ, RZ, R18 ;  /* 0x000000ffff0c7224 */ /* 0x000fe400078e0012 */
[----:B------:R-:W-:Y:S01]  /*2360*/  IMAD.MOV.U32 R6, RZ, RZ, R2 ;  /* 0x000000ffff067224 */ /* 0x000fe200078e0002 */
[----:B--2---:R1:W2:Y:S01]  /*2370*/  SHFL.DOWN PT, R11, R16, 0x2, R5 ;  /* 0x08400000100b7989 */ /* 0x0042a200000e0005 */
[----:B----4-:R-:W-:-:S03]  /*2380*/  IMAD.MOV.U32 R7, RZ, RZ, R3 ;  /* 0x000000ffff077224 */ /* 0x010fc600078e0003 */
[----:B------:R1:W4:Y:S04]  /*2390*/  SHFL.DOWN PT, R13, R18, 0x2, R5 ;  /* 0x08400000120d7989 */ /* 0x00032800000e0005 */
[----:B------:R-:W-:Y:S05]  /*23a0*/  @P0 BRA `(.L_x_50) ;  /* 0x0000000000500947 */ /* 0x000fea0003800000 */
[----:B0--3--:R-:W-:Y:S01]  /*23b0*/  DSETP.GEU.AND P0, PT, |R2|, |R8|, PT ;  /* 0x400000080200722a */ /* 0x009fe20003f0e200 */
[----:B--2---:R-:W-:Y:S02]  /*23c0*/  IMAD.MOV.U32 R10, RZ, RZ, R11 ;  /* 0x000000ffff0a7224 */ /* 0x004fe400078e000b */
        /* <DEDUP_REMOVED lines=18> */
.L_x_50:
[----:B------:R-:W-:Y:S05]  /*24f0*/  BSYNC.RECONVERGENT B1 ;  /* 0x0000000000017941 */ /* 0x000fea0003800200 */
.L_x_49:
[----:B-1----:R-:W-:Y:S01]  /*2500*/  VIADD R2, R4, 0x4 ;  /* 0x0000000404027836 */ /* 0x002fe20000000000 */
[----:B---3--:R1:W3:Y:S01]  /*2510*/  SHFL.DOWN PT, R8, R6, 0x4, R5 ;  /* 0x0880000006087989 */ /* 0x0082e200000e0005 */
[----:B------:R-:W-:Y:S01]  /*2520*/  BSSY.RECONVERGENT B1, `(.L_x_51) ;  /* 0x000001e000017945 */ /* 0x000fe20003800200 */
[----:B------:R-:W-:Y:S02]  /*2530*/  IMAD.MOV.U32 R14, RZ, RZ, R10 ;  /* 0x000000ffff0e7224 */ /* 0x000fe400078e000a */
[----:B------:R-:W-:Y:S01]  /*2540*/  ISETP.GT.AND P0, PT, R2, R5, PT ;  /* 0x000000050200720c */ /* 0x000fe20003f04270 */
[----:B0-----:R1:W0:Y:S01]  /*2550*/  SHFL.DOWN PT, R9, R7, 0x4, R5 ;  /* 0x0880000007097989 */ /* 0x00122200000e0005 */
[----:B------:R-:W-:Y:S02]  /*2560*/  IMAD.MOV.U32 R16, RZ, RZ, R12 ;  /* 0x000000ffff107224 */ /* 0x000fe400078e000c */
[----:B------:R-:W-:Y:S01]  /*2570*/  IMAD.MOV.U32 R2, RZ, RZ, R6 ;  /* 0x000000ffff027224 */ /* 0x000fe200078e0006 */
[----:B--2---:R1:W2:Y:S01]  /*2580*/  SHFL.DOWN PT, R11, R10, 0x4, R5 ;  /* 0x088000000a0b7989 */ /* 0x0042a200000e0005 */
[----:B------:R-:W-:-:S03]  /*2590*/  IMAD.MOV.U32 R3, RZ, RZ, R7 ;  /* 0x000000ffff037224 */ /* 0x000fc600078e0007 */
[----:B----4-:R1:W4:Y:S04]  /*25a0*/  SHFL.DOWN PT, R13, R12, 0x4, R5 ;  /* 0x088000000c0d7989 */ /* 0x01032800000e0005 */
        /* <DEDUP_REMOVED lines=21> */
.L_x_52:
[----:B------:R-:W-:Y:S05]  /*2700*/  BSYNC.RECONVERGENT B1 ;  /* 0x0000000000017941 */ /* 0x000fea0003800200 */
.L_x_51:
        /* <DEDUP_REMOVED lines=32> */
.L_x_54:
[----:B------:R-:W-:Y:S05]  /*2910*/  BSYNC.RECONVERGENT B1 ;  /* 0x0000000000017941 */ /* 0x000fea0003800200 */
.L_x_53:
        /* <DEDUP_REMOVED lines=32> */
.L_x_56:
[----:B------:R-:W-:Y:S05]  /*2b20*/  BSYNC.RECONVERGENT B1 ;  /* 0x0000000000017941 */ /* 0x000fea0003800200 */
.L_x_55:
[----:B------:R-:W-:Y:S01]  /*2b30*/  ISETP.NE.AND P0, PT, R4, RZ, PT ;  /* 0x000000ff0400720c */ /* 0x000fe20003f05270 */
[----:B------:R-:W-:-:S12]  /*2b40*/  BSSY.RECONVERGENT B1, `(.L_x_57) ;  /* 0x000000a000017945 */ /* 0x000fd80003800200 */
[----:B------:R-:W-:Y:S05]  /*2b50*/  @P0 BRA `(.L_x_58) ;  /* 0x0000000000200947 */ /* 0x000fea0003800000 */
[----:B-1----:R-:W1:Y:S01]  /*2b60*/  S2R R6, SR_CgaCtaId ;  /* 0x0000000000067919 */ /* 0x002e620000008800 */
[----:B------:R-:W-:Y:S02]  /*2b70*/  MOV R5, 0x400 ;  /* 0x0000040000057802 */ /* 0x000fe40000000f00 */
[----:B------:R-:W-:-:S04]  /*2b80*/  SHF.R.U32.HI R4, RZ, 0x1, R0 ;  /* 0x00000001ff047819 */ /* 0x000fc80000011600 */
[----:B------:R-:W-:Y:S02]  /*2b90*/  LOP3.LUT R4, R4, 0x1f0, RZ, 0xc0, !PT ;  /* 0x000001f004047812 */ /* 0x000fe400078ec0ff */
[----:B-1----:R-:W-:-:S05]  /*2ba0*/  LEA R5, R6, R5, 0x18 ;  /* 0x0000000506057211 */ /* 0x002fca00078ec0ff */
[----:B------:R-:W-:-:S05]  /*2bb0*/  IMAD.IADD R5, R4, 0x1, R5 ;  /* 0x0000000104057824 */ /* 0x000fca00078e0205 */
[----:B------:R1:W-:Y:S04]  /*2bc0*/  STS.64 [R5+0x10], R14 ;  /* 0x0000100e05007388 */ /* 0x0003e80000000a00 */
[----:B------:R1:W-:Y:S02]  /*2bd0*/  STS.64 [R5+0x8], R2 ;  /* 0x0000080205007388 */ /* 0x0003e40000000a00 */
.L_x_58:
[----:B------:R-:W-:Y:S05]  /*2be0*/  BSYNC.RECONVERGENT B1 ;  /* 0x0000000000017941 */ /* 0x000fea0003800200 */
.L_x_57:
[----:B------:R-:W-:Y:S01]  /*2bf0*/  BAR.SYNC.DEFER_BLOCKING 0x0 ;  /* 0x0000000000007b1d */ /* 0x000fe20000010000 */
[----:B------:R-:W-:-:S13]  /*2c00*/  ISETP.NE.AND P1, PT, R0, RZ, PT ;  /* 0x000000ff0000720c */ /* 0x000fda0003f25270 */
[----:B------:R-:W-:Y:S05]  /*2c10*/  @P1 BRA `(.L_x_34) ;  /* 0x0000004000101947 */ /* 0x000fea0003800000 */
[----:B------:R-:W-:Y:S01]  /*2c20*/  UISETP.GE.AND UP0, UPT, UR6, 0x21, UPT ;  /* 0x000000210600788c */ /* 0x000fe2000bf06270 */
[----:B--2---:R-:W-:Y:S02]  /*2c30*/  IMAD.MOV.U32 R11, RZ, RZ, R14 ;  /* 0x000000ffff0b7224 */ /* 0x004fe400078e000e */
[----:B---3--:R-:W-:Y:S02]  /*2c40*/  IMAD.MOV.U32 R8, RZ, RZ, R15 ;  /* 0x000000ffff087224 */ /* 0x008fe400078e000f */
[----:B------:R-:W-:Y:S02]  /*2c50*/  IMAD.MOV.U32 R4, RZ, RZ, R2 ;  /* 0x000000ffff047224 */ /* 0x000fe400078e0002 */
[----:B-1----:R-:W-:Y:S02]  /*2c60*/  IMAD.MOV.U32 R5, RZ, RZ, R3 ;  /* 0x000000ffff057224 */ /* 0x002fe400078e0003 */
[----:B------:R-:W-:Y:S05]  /*2c70*/  BRA.U !UP0, `(.L_x_59) ;  /* 0x00000001086c7547 */ /* 0x000fea000b800000 */
[----:B------:R-:W1:Y:S01]  /*2c80*/  S2UR UR5, SR_CgaCtaId ;  /* 0x00000000000579c3 */ /* 0x000e620000008800 */
[----:B------:R-:W-:Y:S01]  /*2c90*/  UMOV UR4, 0x400 ;  /* 0x0000040000047882 */ /* 0x000fe20000000000 */
[----:B------:R-:W-:Y:S01]  /*2ca0*/  BSSY.RECONVERGENT B1, `(.L_x_59) ;  /* 0x0000018000017945 */ /* 0x000fe20003800200 */
[----:B-1----:R-:W-:-:S09]  /*2cb0*/  ULEA UR4, UR5, UR4, 0x18 ;  /* 0x0000000405047291 */ /* 0x002fd2000f8ec0ff */
[----:B------:R-:W1:Y:S04]  /*2cc0*/  LDS.64 R6, [UR4+0x18] ;  /* 0x00001804ff067984 */ /* 0x000e680008000a00 */
[----:B----4-:R-:W2:Y:S01]  /*2cd0*/  LDS.64 R12, [UR4+0x20] ;  /* 0x00002004ff0c7984 */ /* 0x010ea20008000a00 */
[----:B-1----:R-:W-:Y:S01]  /*2ce0*/  DSETP.GEU.AND P0, PT, |R2|, |R6|, PT ;  /* 0x400000060200722a */ /* 0x002fe20003f0e200 */
[----:B------:R-:W-:Y:S02]  /*2cf0*/  IMAD.MOV.U32 R4, RZ, RZ, R6 ;  /* 0x000000ffff047224 */ /* 0x000fe400078e0006 */
[----:B------:R-:W-:Y:S02]  /*2d00*/  IMAD.MOV.U32 R5, RZ, RZ, R7 ;  /* 0x000000ffff057224 */ /* 0x000fe400078e0007 */
[----:B--2---:R-:W-:-:S02]  /*2d10*/  IMAD.MOV.U32 R11, RZ, RZ, R12 ;  /* 0x000000ffff0b7224 */ /* 0x004fc400078e000c */
        /* <DEDUP_REMOVED lines=16> */
.L_x_60:
[----:B------:R-:W-:Y:S05]  /*2e20*/  BSYNC.RECONVERGENT B1 ;  /* 0x0000000000017941 */ /* 0x000fea0003800200 */
.L_x_59:
[----:B------:R-:W-:Y:S01]  /*2e30*/  UISETP.GE.AND UP0, UPT, UR6, 0x41, UPT ;  /* 0x000000410600788c */ /* 0x000fe2000bf06270 */
[----:B0-----:R-:W-:Y:S02]  /*2e40*/  IMAD.MOV.U32 R9, RZ, RZ, R11 ;  /* 0x000000ffff097224 */ /* 0x001fe400078e000b */
[----:B------:R-:W-:Y:S02]  /*2e50*/  IMAD.MOV.U32 R0, RZ, RZ, R8 ;  /* 0x000000ffff007224 */ /* 0x000fe400078e0008 */
[----:B------:R-:W-:Y:S02]  /*2e60*/  IMAD.MOV.U32 R2, RZ, RZ, R4 ;  /* 0x000000ffff027224 */ /* 0x000fe400078e0004 */
[----:B------:R-:W-:Y:S02]  /*2e70*/  IMAD.MOV.U32 R3, RZ, RZ, R5 ;  /* 0x000000ffff037224 */ /* 0x000fe400078e0005 */
[----:B------:R-:W-:Y:S05]  /*2e80*/  BRA.U !UP0, `(.L_x_61) ;  /* 0x00000001086c7547 */ /* 0x000fea000b800000 */
[----:B------:R-:W0:Y:S01]  /*2e90*/  S2UR UR5, SR_CgaCtaId ;  /* 0x00000000000579c3 */ /* 0x000e220000008800 */
[----:B------:R-:W-:Y:S01]  /*2ea0*/  UMOV UR4, 0x400 ;  /* 0x0000040000047882 */ /* 0x000fe20000000000 */
[----:B------:R-:W-:Y:S01]  /*2eb0*/  BSSY.RECONVERGENT B1, `(.L_x_61) ;  /* 0x0000018000017945 */ /* 0x000fe20003800200 */
[----:B0-----:R-:W-:-:S09]  /*2ec0*/  ULEA UR4, UR5, UR4, 0x18 ;  /* 0x0000000405047291 */ /* 0x001fd2000f8ec0ff */
[----:B------:R-:W0:Y:S04]  /*2ed0*/  LDS.64 R6, [UR4+0x28] ;  /* 0x00002804ff067984 */ /* 0x000e280008000a00 */
[----:B----4-:R-:W1:Y:S01]  /*2ee0*/  LDS.64 R12, [UR4+0x30] ;  /* 0x00003004ff0c7984 */ /* 0x010e620008000a00 */
[----:B0-----:R-:W-:Y:S01]  /*2ef0*/  DSETP.GEU.AND P0, PT, |R4|, |R6|, PT ;  /* 0x400000060400722a */ /* 0x001fe20003f0e200 */
[----:B------:R-:W-:Y:S02]  /*2f00*/  IMAD.MOV.U32 R2, RZ, RZ, R6 ;  /* 0x000000ffff027224 */ /* 0x000fe400078e0006 */
[----:B------:R-:W-:Y:S02]  /*2f10*/  IMAD.MOV.U32 R3, RZ, RZ, R7 ;  /* 0x000000ffff037224 */ /* 0x000fe400078e0007 */
[----:B-1----:R-:W-:-:S02]  /*2f20*/  IMAD.MOV.U32 R9, RZ, RZ, R12 ;  /* 0x000000ffff097224 */ /* 0x002fc400078e000c */
        /* <DEDUP_REMOVED lines=16> */
.L_x_62:
[----:B------:R-:W-:Y:S05]  /*3030*/  BSYNC.RECONVERGENT B1 ;  /* 0x0000000000017941 */ /* 0x000fea0003800200 */
.L_x_61:
[----:B------:R-:W-:Y:S01]  /*3040*/  UISETP.GE.AND UP0, UPT, UR6, 0x61, UPT ;  /* 0x000000610600788c */ /* 0x000fe2000bf06270 */
[----:B------:R-:W-:Y:S02]  /*3050*/  IMAD.MOV.U32 R11, RZ, RZ, R9 ;  /* 0x000000ffff0b7224 */ /* 0x000fe400078e0009 */
        /* <DEDUP_REMOVED lines=30> */
.L_x_64:
[----:B------:R-:W-:Y:S05]  /*3240*/  BSYNC.RECONVERGENT B1 ;  /* 0x0000000000017941 */ /* 0x000fea0003800200 */
.L_x_63:
        /* <DEDUP_REMOVED lines=32> */
.L_x_66:
[----:B------:R-:W-:Y:S05]  /*3450*/  BSYNC.RECONVERGENT B1 ;  /* 0x0000000000017941 */ /* 0x000fea0003800200 */
.L_x_65:
        /* <DEDUP_REMOVED lines=32> */
.L_x_68:
[----:B------:R-:W-:Y:S05]  /*3660*/  BSYNC.RECONVERGENT B1 ;  /* 0x0000000000017941 */ /* 0x000fea0003800200 */
.L_x_67:
        /* <DEDUP_REMOVED lines=32> */
.L_x_70:
[----:B------:R-:W-:Y:S05]  /*3870*/  BSYNC.RECONVERGENT B1 ;  /* 0x0000000000017941 */ /* 0x000fea0003800200 */
.L_x_69:
[----:B------:R-:W-:Y:S01]  /*3880*/  UISETP.GE.AND UP0, UPT, UR6, 0xe1, UPT ;  /* 0x000000e10600788c */ /* 0x000fe2000bf06270 */
[----:B------:R-:W-:Y:S02]  /*3890*/  IMAD.MOV.U32 R14, RZ, RZ, R9 ;  /* 0x000000ffff0e7224 */ /* 0x000fe400078e0009 */
[----:B------:R-:W-:Y:S02]  /*38a0*/  IMAD.MOV.U32 R15, RZ, RZ, R0 ;  /* 0x000000ffff0f7224 */ /* 0x000fe400078e0000 */
[----:B------:R-:W-:Y:S02]  /*38b0*/  IMAD.MOV.U32 R2, RZ, RZ, R6 ;  /* 0x000000ffff027224 */ /* 0x000fe400078e0006 */
[----:B------:R-:W-:Y:S02]  /*38c0*/  IMAD.MOV.U32 R3, RZ, RZ, R7 ;  /* 0x000000ffff037224 */ /* 0x000fe400078e0007 */
[----:B------:R-:W-:Y:S05]  /*38d0*/  BRA.U !UP0, `(.L_x_34) ;  /* 0x0000003108e07547 */ /* 0x000fea000b800000 */
[----:B------:R-:W0:Y:S01]  /*38e0*/  S2UR UR5, SR_CgaCtaId ;  /* 0x00000000000579c3 */ /* 0x000e220000008800 */
[----:B------:R-:W-:Y:S02]  /*38f0*/  UMOV UR4, 0x400 ;  /* 0x0000040000047882 */ /* 0x000fe40000000000 */
[----:B0-----:R-:W-:-:S09]  /*3900*/  ULEA UR4, UR5, UR4, 0x18 ;  /* 0x0000000405047291 */ /* 0x001fd2000f8ec0ff */
[----:B------:R-:W0:Y:S04]  /*3910*/  LDS.64 R4, [UR4+0x78] ;  /* 0x00007804ff047984 */ /* 0x000e280008000a00 */
[----:B------:R-:W1:Y:S01]  /*3920*/  LDS.64 R10, [UR4+0x80] ;  /* 0x00008004ff0a7984 */ /* 0x000e620008000a00 */
        /* <DEDUP_REMOVED lines=21> */
.L_x_2:
[----:B------:R-:W1:Y:S01]  /*3a80*/  S2R R0, SR_TID.X ;  /* 0x0000000000007919 */ /* 0x000e620000002100 */
[----:B------:R-:W1:Y:S02]  /*3a90*/  LDC.64 R2, c[0x0][0x380] ;  /* 0x0000e000ff027b82 */ /* 0x000e640000000a00 */
[----:B-1----:R-:W-:-:S05]  /*3aa0*/  IMAD.WIDE.U32 R18, R0, 0x10, R2 ;  /* 0x0000001000127825 */ /* 0x002fca00078e0002 */
[----:B0-----:R-:W2:Y:S04]  /*3ab0*/  LDG.E.64.CONSTANT R20, desc[UR10][R18.64] ;  /* 0x0000000a12147981 */ /* 0x001ea8000c1e9b00 */
[----:B------:R-:W2:Y:S04]  /*3ac0*/  LDG.E.64.CONSTANT R14, desc[UR10][R18.64+0x1000] ;  /* 0x0010000a120e7981 */ /* 0x000ea8000c1e9b00 */
[----:B------:R-:W3:Y:S04]  /*3ad0*/  LDG.E.64.CONSTANT R12, desc[UR10][R18.64+0x8] ;  /* 0x0000080a120c7981 */ /* 0x000ee8000c1e9b00 */
[----:B------:R-:W3:Y:S04]  /*3ae0*/  LDG.E.64.CONSTANT R10, desc[UR10][R18.64+0x1008] ;  /* 0x0010080a120a7981 */ /* 0x000ee8000c1e9b00 */
[----:B------:R-:W4:Y:S04]  /*3af0*/  LDG.E.64.CONSTANT R8, desc[UR10][R18.64+0x2000] ;  /* 0x0020000a12087981 */ /* 0x000f28000c1e9b00 */
[----:B------:R-:W5:Y:S04]  /*3b00*/  LDG.E.64.CONSTANT R6, desc[UR10][R18.64+0x2008] ;  /* 0x0020080a12067981 */ /* 0x000f68000c1e9b00 */
[----:B------:R-:W5:Y:S04]  /*3b10*/  LDG.E.64.CONSTANT R4, desc[UR10][R18.64+0x3000] ;  /* 0x0030000a12047981 */ /* 0x000f68000c1e9b00 */
[----:B------:R-:W5:Y:S04]  /*3b20*/  LDG.E.64.CONSTANT R2, desc[UR10][R18.64+0x3008] ;  /* 0x0030080a12027981 */ /* 0x000f68000c1e9b00 */
[----:B------:R-:W5:Y:S04]  /*3b30*/  LDG.E.64.CONSTANT R16, desc[UR10][R18.64+0x4000] ;  /* 0x0040000a12107981 */ /* 0x000f68000c1e9b00 */
[----:B------:R-:W5:Y:S01]  /*3b40*/  LDG.E.64.CONSTANT R22, desc[UR10][R18.64+0x4008] ;  /* 0x0040080a12167981 */ /* 0x000f62000c1e9b00 */
[----:B------:R-:W-:Y:S01]  /*3b50*/  UISETP.GE.U32.AND UP0, UPT, UR8, 0xa00, UPT ;  /* 0x00000a000800788c */ /* 0x000fe2000bf06070 */
[----:B--2---:R-:W-:-:S14]  /*3b60*/  DSETP.GEU.AND P2, PT, |R20|, |R14|, PT ;  /* 0x4000000e1400722a */ /* 0x004fdc0003f4e200 */
[----:B---3--:R-:W-:-:S04]  /*3b70*/  @P2 ISETP.GE.U32.AND P0, PT, R12, R10, PT ;  /* 0x0000000a0c00220c */ /* 0x008fc80003f06070 */
[----:B------:R-:W-:-:S13]  /*3b80*/  @P2 ISETP.GE.AND.EX P0, PT, R13, R11, PT, P0 ;  /* 0x0000000b0d00220c */ /* 0x000fda0003f06300 */
[----:B------:R-:W-:-:S06]  /*3b90*/  @P2 DSETP.LT.OR P0, PT, |R14|, |R20|, !P0 ;  /* 0x400000140e00222a */ /* 0x000fcc0004701600 */
[----:B------:R-:W-:Y:S02]  /*3ba0*/  @P2 FSEL R20, R20, R14, P0 ;  /* 0x0000000e14142208 */ /* 0x000fe40000000000 */
[----:B------:R-:W-:Y:S02]  /*3bb0*/  @P2 FSEL R21, R21, R15, P0 ;  /* 0x0000000f15152208 */ /* 0x000fe40000000000 */
[----:B------:R-:W-:Y:S01]  /*3bc0*/  @P2 SEL R10, R12, R10, P0 ;  /* 0x0000000a0c0a2207 */ /* 0x000fe20000000000 */
[----:B------:R-:W-:Y:S01]  /*3bd0*/  @P2 IMAD.MOV.U32 R14, RZ, RZ, R20 ;  /* 0x000000ffff0e2224 */ /* 0x000fe200078e0014 */
[----:B------:R-:W-:Y:S01]  /*3be0*/  @P2 SEL R11, R13, R11, P0 ;  /* 0x0000000b0d0b2207 */ /* 0x000fe20000000000 */
[----:B------:R-:W-:-:S06]  /*3bf0*/  @P2 IMAD.MOV.U32 R15, RZ, RZ, R21 ;  /* 0x000000ffff0f2224 */ /* 0x000fcc00078e0015 */
[----:B----4-:R-:W-:-:S14]  /*3c00*/  DSETP.GEU.AND P1, PT, |R14|, |R8|, PT ;  /* 0x400000080e00722a */ /* 0x010fdc0003f2e200 */
[----:B-----5:R-:W-:-:S04]  /*3c10*/  @P1 ISETP.GE.U32.AND P0, PT, R10, R6, PT ;  /* 0x000000060a00120c */ /* 0x020fc80003f06070 */
        /* <DEDUP_REMOVED lines=8> */
[----:B------:R-:W-:-:S14]  /*3ca0*/  DSETP.GEU.AND P2, PT, |R8|, |R4|, PT ;  /* 0x400000040800722a */ /* 0x000fdc0003f4e200 */
[----:B------:R-:W-:-:S04]  /*3cb0*/  @P2 ISETP.GE.U32.AND P0, PT, R6, R2, PT ;  /* 0x000000020600220c */ /* 0x000fc80003f06070 */
        /* <DEDUP_REMOVED lines=15> */
[----:B------:R-:W-:Y:S01]  /*3db0*/  IMAD.MOV.U32 R2, RZ, RZ, RZ ;  /* 0x000000ffff027224 */ /* 0x000fe200078e00ff */
[----:B------:R-:W-:Y:S01]  /*3dc0*/  @P1 SEL R23, R3, R23, P0 ;  /* 0x0000001703171207 */ /* 0x000fe20000000000 */
[----:B------:R-:W-:Y:S02]  /*3dd0*/  IMAD.MOV.U32 R3, RZ, RZ, 0x500 ;  /* 0x00000500ff037424 */ /* 0x000fe400078e00ff */
[----:B------:R-:W-:Y:S02]  /*3de0*/  @P1 IMAD.MOV.U32 R16, RZ, RZ, R4 ;  /* 0x000000ffff101224 */ /* 0x000fe400078e0004 */
[----:B------:R-:W-:Y:S01]  /*3df0*/  @P1 IMAD.MOV.U32 R17, RZ, RZ, R5 ;  /* 0x000000ffff111224 */ /* 0x000fe200078e0005 */
[----:B------:R-:W-:Y:S06]  /*3e00*/  BRA.U !UP0, `(.L_x_71) ;  /* 0x0000000d08987547 */ /* 0x000fec000b800000 */
[----:B------:R-:W-:Y:S01]  /*3e10*/  UIADD3 UR9, UP0, UPT, UR8, -0xa00, URZ ;  /* 0xfffff60008097890 */ /* 0x000fe2000ff1e0ff */
[----:B------:R-:W-:Y:S02]  /*3e20*/  IMAD.MOV.U32 R3, RZ, RZ, 0x500 ;  /* 0x00000500ff037424 */ /* 0x000fe400078e00ff */
[----:B------:R-:W-:Y:S01]  /*3e30*/  IMAD.MOV.U32 R2, RZ, RZ, RZ ;  /* 0x000000ffff027224 */ /* 0x000fe200078e00ff */
[----:B------:R-:W-:Y:S02]  /*3e40*/  ULEA.HI.X.SX32 UR8, UR8, 0xffffffff, 0x1, UP0 ;  /* 0xffffffff08087891 */ /* 0x000fe400080f0eff */
[----:B------:R-:W-:Y:S02]  /*3e50*/  UIMAD.WIDE.U32 UR12, UR9, -0x33333333, URZ ;  /* 0xcccccccd090c78a5 */ /* 0x000fe4000f8e00ff */
[----:B------:R-:W-:Y:S02]  /*3e60*/  UIMAD.WIDE.U32 UR4, UR8, -0x33333333, URZ ;  /* 0xcccccccd080478a5 */ /* 0x000fe4000f8e00ff */
[----:B------:R-:W-:-:S02]  /*3e70*/  UISETP.GE.U32.AND UP1, UPT, UR9, 0x500, UPT ;  /* 0x000005000900788c */ /* 0x000fc4000bf26070 */
[----:B------:R-:W-:Y:S02]  /*3e80*/  UIMAD.WIDE.U32 UR4, UP0, UR9, -0x33333334, UR4 ;  /* 0xcccccccc090478a5 */ /* 0x000fe4000f800004 */
[----:B------:R-:W-:Y:S02]  /*3e90*/  UISETP.GE.U32.AND.EX UP1, UPT, UR8, URZ, UPT, UP1 ;  /* 0x000000ff0800728c */ /* 0x000fe4000bf26110 */
[----:B------:R-:W-:Y:S02]  /*3ea0*/  UIADD3.X UR7, UPT, UPT, URZ, URZ, URZ, UP0, !UPT ;  /* 0x000000ffff077290 */ /* 0x000fe400087fe4ff */
[----:B------:R-:W-:Y:S01]  /*3eb0*/  UIADD3 URZ, UP0, UPT, UR13, UR4, URZ ;  /* 0x000000040dff7290 */ /* 0x000fe2000ff1e0ff */
[----:B------:R-:W-:-:S03]  /*3ec0*/  UMOV UR6, UR5 ;  /* 0x0000000500067c82 */ /* 0x000fc60008000000 */
[----:B------:R-:W-:-:S04]  /*3ed0*/  UIMAD.WIDE.U32.X UR4, UR8, -0x33333334, UR6, UP0 ;  /* 0xcccccccc080478a5 */ /* 0x000fc800080e0406 */
[----:B------:R-:W-:-:S04]  /*3ee0*/  USHF.R.U64 UR6, UR4, 0xa, UR5 ;  /* 0x0000000a04067899 */ /* 0x000fc80008001205 */
[----:B------:R-:W-:-:S04]  /*3ef0*/  ULOP3.LUT UR7, UR6, 0x1, URZ, 0xc0, !UPT ;  /* 0x0000000106077892 */ /* 0x000fc8000f8ec0ff */
[----:B------:R-:W-:-:S04]  /*3f00*/  UISETP.NE.U32.AND UP0, UPT, UR7, 0x1, UPT ;  /* 0x000000010700788c */ /* 0x000fc8000bf05070 */
[----:B------:R-:W-:Y:S01]  /*3f10*/  UISETP.NE.U32.AND.EX UP0, UPT, URZ, URZ, UPT, UP0 ;  /* 0x000000ffff00728c */ /* 0x000fe2000bf05100 */
[----:B------:R-:W-:Y:S10]  /*3f20*/  BRA.U !UP1, `(.L_x_72) ;  /* 0x00000009093c7547 */ /* 0x000ff4000b800000 */
[----:B------:R-:W0:Y:S01]  /*3f30*/  LDCU.64 UR8, c[0x0][0x380] ;  /* 0x00007000ff0877ac */ /* 0x000e220008000a00 */
[----:B------:R-:W-:Y:S02]  /*3f40*/  IMAD.MOV.U32 R3, RZ, RZ, 0x500 ;  /* 0x00000500ff037424 */ /* 0x000fe400078e00ff */
[----:B------:R-:W-:Y:S01]  /*3f50*/  IMAD.MOV.U32 R2, RZ, RZ, RZ ;  /* 0x000000ffff027224 */ /* 0x000fe200078e00ff */
[----:B------:R-:W-:-:S04]  /*3f60*/  UIADD3 UR4, UP1, UPT, UR6, 0x1, URZ ;  /* 0x0000000106047890 */ /* 0x000fc8000ff3e0ff */
[----:B------:R-:W-:Y:S02]  /*3f70*/  ULEA.HI.X UR5, UR5, URZ, URZ, 0x16, UP1 ;  /* 0x000000ff05057291 */ /* 0x000fe400088fb4ff */
[----:B------:R-:W-:Y:S02]  /*3f80*/  ULOP3.LUT UR4, UR4, 0xfffffffe, URZ, 0xc0, !UPT ;  /* 0xfffffffe04047892 */ /* 0x000fe4000f8ec0ff */
[----:B------:R-:W-:Y:S01]  /*3f90*/  ULOP3.LUT UR5, UR5, 0x7fffff, URZ, 0xc0, !UPT ;  /* 0x007fffff05057892 */ /* 0x000fe2000f8ec0ff */
[----:B0-----:R-:W-:-:S04]  /*3fa0*/  LEA R6, P0, R0, UR8, 0x4 ;  /* 0x0000000800067c11 */ /* 0x001fc8000f8020ff */
[----:B------:R-:W-:Y:S02]  /*3fb0*/  IADD3 R6, P1, PT, R6, 0xe008, RZ ;  /* 0x0000e00806067810 */ /* 0x000fe40007f3e0ff */
[----:B------:R-:W-:-:S05]  /*3fc0*/  LEA.HI.X R5, R0, UR9, RZ, 0x4, P0 ;  /* 0x0000000900057c11 */ /* 0x000fca00080f24ff */
[----:B------:R-:W-:-:S07]  /*3fd0*/  IMAD.X R5, RZ, RZ, R5, P1 ;  /* 0x000000ffff057224 */ /* 0x000fce00008e0605 */
.L_x_73:
[----:B------:R-:W-:-:S05]  /*3fe0*/  IMAD.MOV.U32 R4, RZ, RZ, R6 ;  /* 0x000000ffff047224 */ /* 0x000fca00078e0006 */
[----:B------:R-:W2:Y:S04]  /*3ff0*/  LDG.E.64.CONSTANT R12, desc[UR10][R4.64+-0x9008] ;  /* 0xff6ff80a040c7981 */ /* 0x000ea8000c1e9b00 */
[----:B------:R-:W3:Y:S04]  /*4000*/  LDG.E.64.CONSTANT R8, desc[UR10][R4.64+-0x9000] ;  /* 0xff70000a04087981 */ /* 0x000ee8000c1e9b00 */
[----:B------:R-:W4:Y:S04]  /*4010*/  LDG.E.64.CONSTANT R10, desc[UR10][R4.64+-0x8008] ;  /* 0xff7ff80a040a7981 */ /* 0x000f28000c1e9b00 */
[----:B------:R-:W5:Y:S04]  /*4020*/  LDG.E.64.CONSTANT R6, desc[UR10][R4.64+-0x8000] ;  /* 0xff80000a04067981 */ /* 0x000f68000c1e9b00 */
[----:B------:R-:W5:Y:S04]  /*4030*/  LDG.E.64.CONSTANT R26, desc[UR10][R4.64+-0x7008] ;  /* 0xff8ff80a041a7981 */ /* 0x000f68000c1e9b00 */
[----:B------:R-:W5:Y:S04]  /*4040*/  LDG.E.64.CONSTANT R24, desc[UR10][R4.64+-0x7000] ;  /* 0xff90000a04187981 */ /* 0x000f68000c1e9b00 */
[----:B------:R-:W5:Y:S04]  /*4050*/  LDG.E.64.CONSTANT R20, desc[UR10][R4.64+-0x6008] ;  /* 0xff9ff80a04147981 */ /* 0x000f68000c1e9b00 */
[----:B------:R-:W5:Y:S01]  /*4060*/  LDG.E.64.CONSTANT R18, desc[UR10][R4.64+-0x6000] ;  /* 0xffa0000a04127981 */ /* 0x000f62000c1e9b00 */
[----:B--2---:R-:W-:-:S14]  /*4070*/  DSETP.GEU.AND P2, PT, |R16|, |R12|, PT ;  /* 0x4000000c1000722a */ /* 0x004fdc0003f4e200 */
[----:B---3--:R-:W-:-:S04]  /*4080*/  @P2 ISETP.GE.U32.AND P0, PT, R22, R8, PT ;  /* 0x000000081600220c */ /* 0x008fc80003f06070 */
[----:B------:R-:W-:-:S13]  /*4090*/  @P2 ISETP.GE.AND.EX P0, PT, R23, R9, PT, P0 ;  /* 0x000000091700220c */ /* 0x000fda0003f06300 */
[----:B------:R-:W-:-:S06]  /*40a0*/  @P2 DSETP.LT.OR P0, PT, |R12|, |R16|, !P0 ;  /* 0x400000100c00222a */ /* 0x000fcc0004701600 */
[----:B------:R-:W-:Y:S02]  /*40b0*/  @P2 FSEL R17, R17, R13, P0 ;  /* 0x0000000d11112208 */ /* 0x000fe40000000000 */
[----:B------:R-:W-:-:S03]  /*40c0*/  @P2 FSEL R14, R16, R12, P0 ;  /* 0x0000000c100e2208 */ /* 0x000fc60000000000 */
[----:B------:R-:W-:Y:S02]  /*40d0*/  @P2 IMAD.MOV.U32 R13, RZ, RZ, R17 ;  /* 0x000000ffff0d2224 */ /* 0x000fe400078e0011 */
[----:B------:R-:W2:Y:S01]  /*40e0*/  LDG.E.64.CONSTANT R16, desc[UR10][R4.64+-0x5008] ;  /* 0xffaff80a04107981 */ /* 0x000ea2000c1e9b00 */
[----:B------:R-:W-:-:S03]  /*40f0*/  @P2 IMAD.MOV.U32 R12, RZ, RZ, R14 ;  /* 0x000000ffff0c2224 */ /* 0x000fc600078e000e */
[----:B------:R-:W3:Y:S03]  /*4100*/  LDG.E.64.CONSTANT R14, desc[UR10][R4.64+-0x5000] ;  /* 0xffb0000a040e7981 */ /* 0x000ee6000c1e9b00 */
[----:B----4-:R-:W-:Y:S01]  /*4110*/  DSETP.GEU.AND P1, PT, |R12|, |R10|, PT ;  /* 0x4000000a0c00722a */ /* 0x010fe20003f2e200 */
[----:B------:R-:W-:Y:S02]  /*4120*/  @P2 SEL R8, R22, R8, P0 ;  /* 0x0000000816082207 */ /* 0x000fe40000000000 */
[----:B------:R-:W-:Y:S02]  /*4130*/  @P2 SEL R9, R23, R9, P0 ;  /* 0x0000000917092207 */ /* 0x000fe40000000000 */
[----:B------:R-:W4:Y:S09]  /*4140*/  LDG.E.64.CONSTANT R22, desc[UR10][R4.64+-0x4008] ;  /* 0xffbff80a04167981 */ /* 0x000f32000c1e9b00 */
[----:B-----5:R-:W-:-:S04]  /*4150*/  @P1 ISETP.GE.U32.AND P0, PT, R8, R6, PT ;  /* 0x000000060800120c */ /* 0x020fc80003f06070 */
[----:B------:R-:W-:-:S13]  /*4160*/  @P1 ISETP.GE.AND.EX P0, PT, R9, R7, PT, P0 ;  /* 0x000000070900120c */ /* 0x000fda0003f06300 */
[----:B------:R-:W-:-:S06]  /*4170*/  @P1 DSETP.LT.OR P0, PT, |R10|, |R12|, !P0 ;  /* 0x4000000c0a00122a */ /* 0x000fcc0004701600 */
[----:B------:R-:W-:Y:S02]  /*4180*/  @P1 FSEL R12, R12, R10, P0 ;  /* 0x0000000a0c0c1208 */ /* 0x000fe40000000000 */
[----:B------:R-:W-:-:S03]  /*4190*/  @P1 FSEL R13, R13, R11, P0 ;  /* 0x0000000b0d0d1208 */ /* 0x000fc60000000000 */
[----:B------:R-:W-:Y:S02]  /*41a0*/  @P1 IMAD.MOV.U32 R10, RZ, RZ, R12 ;  /* 0x000000ffff0a1224 */ /* 0x000fe400078e000c */
[----:B------:R-:W-:Y:S02]  /*41b0*/  @P1 IMAD.MOV.U32 R11, RZ, RZ, R13 ;  /* 0x000000ffff0b1224 */ /* 0x000fe400078e000d */
[----:B------:R-:W5:Y:S04]  /*41c0*/  LDG.E.64.CONSTANT R12, desc[UR10][R4.64+-0x4000] ;  /* 0xffc0000a040c7981 */ /* 0x000f68000c1e9b00 */
[----:B------:R-:W-:Y:S01]  /*41d0*/  DSETP.GEU.AND P2, PT, |R10|, |R26|, PT ;  /* 0x4000001a0a00722a */ /* 0x000fe20003f4e200 */
[----:B------:R-:W-:Y:S02]  /*41e0*/  @P1 SEL R6, R8, R6, P0 ;  /* 0x0000000608061207 */ /* 0x000fe40000000000 */
[----:B------:R-:W-:-:S11]  /*41f0*/  @P1 SEL R7, R9, R7, P0 ;  /* 0x0000000709071207 */ /* 0x000fd60000000000 */
[----:B------:R-:W-:-:S04]  /*4200*/  @P2 ISETP.GE.U32.AND P0, PT, R6, R24, PT ;  /* 0x000000180600220c */ /* 0x000fc80003f06070 */
[----:B------:R-:W-:-:S13]  /*4210*/  @P2 ISETP.GE.AND.EX P0, PT, R7, R25, PT, P0 ;  /* 0x000000190700220c */ /* 0x000fda0003f06300 */
[----:B------:R-:W-:-:S06]  /*4220*/  @P2 DSETP.LT.OR P0, PT, |R26|, |R10|, !P0 ;  /* 0x4000000a1a00222a */ /* 0x000fcc0004701600 */
[----:B------:R-:W-:Y:S02]  /*4230*/  @P2 FSEL R8, R10, R26, P0 ;  /* 0x0000001a0a082208 */ /* 0x000fe40000000000 */
[----:B------:R-:W-:-:S03]  /*4240*/  @P2 FSEL R11, R11, R27, P0 ;  /* 0x0000001b0b0b2208 */ /* 0x000fc60000000000 */
[----:B------:R-:W-:Y:S02]  /*4250*/  @P2 IMAD.MOV.U32 R26, RZ, RZ, R8 ;  /* 0x000000ffff1a2224 */ /* 0x000fe400078e0008 */
[----:B------:R-:W-:Y:S01]  /*4260*/  @P2 IMAD.MOV.U32 R27, RZ, RZ, R11 ;  /* 0x000000ffff1b2224 */ /* 0x000fe200078e000b */
[----:B------:R-:W5:Y:S04]  /*4270*/  LDG.E.64.CONSTANT R8, desc[UR10][R4.64+-0x3000] ;  /* 0xffd0000a04087981 */ /* 0x000f68000c1e9b00 */
[----:B------:R-:W5:Y:S01]  /*4280*/  LDG.E.64.CONSTANT R10, desc[UR10][R4.64+-0x3008] ;  /* 0xffcff80a040a7981 */ /* 0x000f62000c1e9b00 */
        /* <DEDUP_REMOVED lines=10> */
[----:B------:R-:W5:Y:S01]  /*4330*/  LDG.E.64.CONSTANT R6, desc[UR10][R4.64+-0x2008] ;  /* 0xffdff80a04067981 */ /* 0x000f62000c1e9b00 */
[----:B------:R-:W-:Y:S02]  /*4340*/  @P1 SEL R18, R24, R18, P0 ;  /* 0x0000001218121207 */ /* 0x000fe40000000000 */
[----:B------:R-:W-:Y:S02]  /*4350*/  @P1 SEL R19, R25, R19, P0 ;  /* 0x0000001319131207 */ /* 0x000fe40000000000 */
        /* <DEDUP_REMOVED lines=8> */
[----:B------:R-:W-:Y:S02]  /*43e0*/  @P2 IMAD.MOV.U32 R17, RZ, RZ, R21 ;  /* 0x000000ffff112224 */ /* 0x000fe400078e0015 */
[----:B------:R-:W2:Y:S04]  /*43f0*/  LDG.E.64.CONSTANT R20, desc[UR10][R4.64+-0x1008] ;  /* 0xffeff80a04147981 */ /* 0x000ea8000c1e9b00 */
[----:B----4-:R-:W-:Y:S01]  /*4400*/  DSETP.GEU.AND P1, PT, |R16|, |R22|, PT ;  /* 0x400000161000722a */ /* 0x010fe20003f2e200 */
[----:B------:R-:W-:Y:S02]  /*4410*/  @P2 SEL R14, R18, R14, P0 ;  /* 0x0000000e120e2207 */ /* 0x000fe40000000000 */
[----:B------:R-:W-:-:S02]  /*4420*/  @P2 SEL R15, R19, R15, P0 ;  /* 0x0000000f130f2207 */ /* 0x000fc40000000000 */
[----:B------:R-:W3:Y:S09]  /*4430*/  LDG.E.64.CONSTANT R18, desc[UR10][R4.64+-0x1000] ;  /* 0xfff0000a04127981 */ /* 0x000ef2000c1e9b00 */
[----:B-----5:R-:W-:-:S04]  /*4440*/  @P1 ISETP.GE.U32.AND P0, PT, R14, R12, PT ;  /* 0x0000000c0e00120c */ /* 0x020fc80003f06070 */
[----:B------:R-:W-:Y:S01]  /*4450*/  @P1 ISETP.GE.AND.EX P0, PT, R15, R13, PT, P0 ;  /* 0x0000000d0f00120c */ /* 0x000fe20003f06300 */
[----:B------:R-:W-:Y:S02]  /*4460*/  IMAD.MOV.U32 R26, RZ, RZ, R22 ;  /* 0x000000ffff1a7224 */ /* 0x000fe400078e0016 */
[----:B------:R-:W-:-:S10]  /*4470*/  IMAD.MOV.U32 R27, RZ, RZ, R23 ;  /* 0x000000ffff1b7224 */ /* 0x000fd400078e0017 */
[----:B------:R-:W-:Y:S01]  /*4480*/  @P1 DSETP.LT.OR P0, PT, |R22|, |R16|, !P0 ;  /* 0x400000101600122a */ /* 0x000fe20004701600 */
[----:B------:R-:W4:Y:S05]  /*4490*/  LDG.E.64.CONSTANT R22, desc[UR10][R4.64] ;  /* 0x0000000a04167981 */ /* 0x000f2a000c1e9b00 */
        /* <DEDUP_REMOVED lines=14> */
[----:B------:R-:W-:-:S06]  /*4580*/  @P2 IMAD.MOV.U32 R11, RZ, RZ, R27 ;  /* 0x000000ffff0b2224 */ /* 0x000fcc00078e001b */
        /* <DEDUP_REMOVED lines=10> */
[----:B------:R-:W-:Y:S02]  /*4630*/  @P1 SEL R24, R8, R24, P0 ;  /* 0x0000001808181207 */ /* 0x000fe40000000000 */
[----:B------:R-:W-:Y:S01]  /*4640*/  @P1 SEL R25, R9, R25, P0 ;  /* 0x0000001909191207 */ /* 0x000fe20000000000 */
[----:B------:R-:W-:-:S04]  /*4650*/  UIADD3 UR4, UP1, UPT, UR4, -0x2, URZ ;  /* 0xfffffffe04047890 */ /* 0x000fc8000ff3e0ff */
[----:B------:R-:W-:Y:S02]  /*4660*/  UIADD3.X UR5, UPT, UPT, UR5, -0x1, URZ, UP1, !UPT ;  /* 0xffffffff05057890 */ /* 0x000fe40008ffe4ff */
[----:B------:R-:W-:-:S04]  /*4670*/  UISETP.NE.U32.AND UP1, UPT, UR4, URZ, UPT ;  /* 0x000000ff0400728c */ /* 0x000fc8000bf25070 */
[----:B------:R-:W-:Y:S01]  /*4680*/  UISETP.NE.AND.EX UP1, UPT, UR5, URZ, UPT, UP1 ;  /* 0x000000ff0500728c */ /* 0x000fe2000bf25310 */
[----:B--2---:R-:W-:-:S14]  /*4690*/  DSETP.GEU.AND P2, PT, |R6|, |R20|, PT ;  /* 0x400000140600722a */ /* 0x004fdc0003f4e200 */
[----:B---3--:R-:W-:-:S04]  /*46a0*/  @P2 ISETP.GE.U32.AND P0, PT, R24, R18, PT ;  /* 0x000000121800220c */ /* 0x008fc80003f06070 */
[----:B------:R-:W-:-:S13]  /*46b0*/  @P2 ISETP.GE.AND.EX P0, PT, R25, R19, PT, P0 ;  /* 0x000000131900220c */ /* 0x000fda0003f06300 */
[----:B------:R-:W-:-:S06]  /*46c0*/  @P2 DSETP.LT.OR P0, PT, |R20|, |R6|, !P0 ;  /* 0x400000061400222a */ /* 0x000fcc0004701600 */
[----:B------:R-:W-:Y:S02]  /*46d0*/  @P2 FSEL R6, R6, R20, P0 ;  /* 0x0000001406062208 */ /* 0x000fe40000000000 */
[----:B------:R-:W-:-:S03]  /*46e0*/  @P2 FSEL R7, R7, R21, P0 ;  /* 0x0000001507072208 */ /* 0x000fc60000000000 */
[----:B------:R-:W-:Y:S02]  /*46f0*/  @P2 IMAD.MOV.U32 R20, RZ, RZ, R6 ;  /* 0x000000ffff142224 */ /* 0x000fe400078e0006 */
[----:B------:R-:W-:-:S06]  /*4700*/  @P2 IMAD.MOV.U32 R21, RZ, RZ, R7 ;  /* 0x000000ffff152224 */ /* 0x000fcc00078e0007 */
[----:B-----5:R-:W-:Y:S01]  /*4710*/  DSETP.GEU.AND P1, PT, |R20|, |R16|, PT ;  /* 0x400000101400722a */ /* 0x020fe20003f2e200 */
[----:B------:R-:W-:Y:S02]  /*4720*/  @P2 SEL R18, R24, R18, P0 ;  /* 0x0000001218122207 */ /* 0x000fe40000000000 */
[----:B------:R-:W-:-:S11]  /*4730*/  @P2 SEL R19, R25, R19, P0 ;  /* 0x0000001319132207 */ /* 0x000fd60000000000 */
[----:B----4-:R-:W-:-:S04]  /*4740*/  @P1 ISETP.GE.U32.AND P0, PT, R18, R22, PT ;  /* 0x000000161200120c */ /* 0x010fc80003f06070 */
[----:B------:R-:W-:Y:S02]  /*4750*/  @P1 ISETP.GE.AND.EX P0, PT, R19, R23, PT, P0 ;  /* 0x000000171300120c */ /* 0x000fe40003f06300 */
[----:B------:R-:W-:-:S05]  /*4760*/  IADD3 R6, P2, PT, R4, 0xa000, RZ ;  /* 0x0000a00004067810 */ /* 0x000fca0007f5e0ff */
[----:B------:R-:W-:-:S06]  /*4770*/  IMAD.X R5, RZ, RZ, R5, P2 ;  /* 0x000000ffff057224 */ /* 0x000fcc00010e0605 */
[----:B------:R-:W-:Y:S01]  /*4780*/  @P1 DSETP.LT.OR P0, PT, |R16|, |R20|, !P0 ;  /* 0x400000141000122a */ /* 0x000fe20004701600 */
[----:B------:R-:W-:-:S05]  /*4790*/  IADD3 R3, P2, PT, R3, 0xa00, RZ ;  /* 0x00000a0003037810 */ /* 0x000fca0007f5e0ff */
[----:B------:R-:W-:Y:S02]  /*47a0*/  @P1 FSEL R4, R20, R16, P0 ;  /* 0x0000001014041208 */ /* 0x000fe40000000000 */
[----:B------:R-:W-:Y:S01]  /*47b0*/  @P1 FSEL R21, R21, R17, P0 ;  /* 0x0000001115151208 */ /* 0x000fe20000000000 */
[----:B------:R-:W-:Y:S01]  /*47c0*/  IMAD.X R2, RZ, RZ, R2, P2 ;  /* 0x000000ffff027224 */ /* 0x000fe200010e0602 */
[----:B------:R-:W-:Y:S01]  /*47d0*/  @P1 SEL R22, R18, R22, P0 ;  /* 0x0000001612161207 */ /* 0x000fe20000000000 */
[----:B------:R-:W-:Y:S01]  /*47e0*/  @P1 IMAD.MOV.U32 R16, RZ, RZ, R4 ;  /* 0x000000ffff101224 */ /* 0x000fe200078e0004 */
[----:B------:R-:W-:Y:S01]  /*47f0*/  @P1 SEL R23, R19, R23, P0 ;  /* 0x0000001713171207 */ /* 0x000fe20000000000 */
[----:B------:R-:W-:Y:S01]  /*4800*/  @P1 IMAD.MOV.U32 R17, RZ, RZ, R21 ;  /* 0x000000ffff111224 */ /* 0x000fe200078e0015 */
[----:B------:R-:W-:Y:S06]  /*4810*/  BRA.U UP1, `(.L_x_73) ;  /* 0xfffffff501f07547 */ /* 0x000fec000b83ffff */
.L_x_72:
[----:B------:R-:W-:Y:S05]  /*4820*/  BRA.U !UP0, `(.L_x_71) ;  /* 0x0000000508107547 */ /* 0x000fea000b800000 */
[----:B------:R-:W0:Y:S02]  /*4830*/  LDC.64 R4, c[0x0][0x380] ;  /* 0x0000e000ff047b82 */ /* 0x000e240000000a00 */
[----:B0-----:R-:W-:-:S03]  /*4840*/  IMAD.WIDE.U32 R4, R0, 0x10, R4 ;  /* 0x0000001000047825 */ /* 0x001fc600078e0004 */
[----:B------:R-:W-:-:S04]  /*4850*/  LEA R24, P0, R3, R4, 0x4 ;  /* 0x0000000403187211 */ /* 0x000fc800078020ff */
[----:B------:R-:W-:-:S05]  /*4860*/  LEA.HI.X R25, R3, R5, R2, 0x4, P0 ;  /* 0x0000000503197211 */ /* 0x000fca00000f2402 */
[----:B------:R-:W2:Y:S04]  /*4870*/  LDG.E.64.CONSTANT R20, desc[UR10][R24.64] ;  /* 0x0000000a18147981 */ /* 0x000ea8000c1e9b00 */
[----:B------:R-:W3:Y:S04]  /*4880*/  LDG.E.64.CONSTANT R18, desc[UR10][R24.64+0x8] ;  /* 0x0000080a18127981 */ /* 0x000ee8000c1e9b00 */
[----:B------:R-:W4:Y:S04]  /*4890*/  LDG.E.64.CONSTANT R14, desc[UR10][R24.64+0x1000] ;  /* 0x0010000a180e7981 */ /* 0x000f28000c1e9b00 */
[----:B------:R-:W5:Y:S04]  /*48a0*/  LDG.E.64.CONSTANT R12, desc[UR10][R24.64+0x1008] ;  /* 0x0010080a180c7981 */ /* 0x000f68000c1e9b00 */
        /* <DEDUP_REMOVED lines=16> */
[----:B------:R-:W-:-:S11]  /*49b0*/  @P2 SEL R19, R23, R19, P0 ;  /* 0x0000001317132207 */ /* 0x000fd60000000000 */
[----:B-----5:R-:W-:-:S04]  /*49c0*/  @P1 ISETP.GE.U32.AND P0, PT, R18, R12, PT ;  /* 0x0000000c1200120c */ /* 0x020fc80003f06070 */
        /* <DEDUP_REMOVED lines=27> */
[----:B------:R-:W-:Y:S02]  /*4b80*/  @P1 SEL R5, R9, R5, P0 ;  /* 0x0000000509051207 */ /* 0x000fe40000000000 */
[----:B------:R-:W-:-:S05]  /*4b90*/  IADD3 R3, P1, PT, R3, 0x500, RZ ;  /* 0x0000050003037810 */ /* 0x000fca0007f3e0ff */
[----:B------:R-:W-:Y:S01]  /*4ba0*/  IMAD.X R2, RZ, RZ, R2, P1 ;  /* 0x000000ffff027224 */ /* 0x000fe200008e0602 */
[----:B--2---:R-:W-:-:S14]  /*4bb0*/  DSETP.GEU.AND P2, PT, |R6|, |R16|, PT ;  /* 0x400000100600722a */ /* 0x004fdc0003f4e200 */
[----:B------:R-:W-:-:S04]  /*4bc0*/  @P2 ISETP.GE.U32.AND P0, PT, R4, R26, PT ;  /* 0x0000001a0400220c */ /* 0x000fc80003f06070 */
[----:B------:R-:W-:-:S13]  /*4bd0*/  @P2 ISETP.GE.AND.EX P0, PT, R5, R27, PT, P0 ;  /* 0x0000001b0500220c */ /* 0x000fda0003f06300 */
[----:B------:R-:W-:-:S06]  /*4be0*/  @P2 DSETP.LT.OR P0, PT, |R16|, |R6|, !P0 ;  /* 0x400000061000222a */ /* 0x000fcc0004701600 */
[----:B------:R-:W-:Y:S02]  /*4bf0*/  @P2 FSEL R6, R6, R16, P0 ;  /* 0x0000001006062208 */ /* 0x000fe40000000000 */
[----:B------:R-:W-:Y:S02]  /*4c00*/  @P2 FSEL R7, R7, R17, P0 ;  /* 0x0000001107072208 */ /* 0x000fe40000000000 */
[----:B------:R-:W-:Y:S02]  /*4c10*/  @P2 SEL R26, R4, R26, P0 ;  /* 0x0000001a041a2207 */ /* 0x000fe40000000000 */
[----:B------:R-:W-:Y:S01]  /*4c20*/  @P2 SEL R27, R5, R27, P0 ;  /* 0x0000001b051b2207 */ /* 0x000fe20000000000 */
[----:B------:R-:W-:Y:S02]  /*4c30*/  @P2 IMAD.MOV.U32 R16, RZ, RZ, R6 ;  /* 0x000000ffff102224 */ /* 0x000fe400078e0006 */
[----:B------:R-:W-:Y:S02]  /*4c40*/  @P2 IMAD.MOV.U32 R17, RZ, RZ, R7 ;  /* 0x000000ffff112224 */ /* 0x000fe400078e0007 */
[----:B------:R-:W-:-:S02]  /*4c50*/  IMAD.MOV.U32 R22, RZ, RZ, R26 ;  /* 0x000000ffff167224 */ /* 0x000fc400078e001a */
[----:B------:R-:W-:-:S07]  /*4c60*/  IMAD.MOV.U32 R23, RZ, RZ, R27 ;  /* 0x000000ffff177224 */ /* 0x000fce00078e001b */
.L_x_71:
[----:B------:R-:W0:Y:S02]  /*4c70*/  LDCU UR4, c[0x0][0x390] ;  /* 0x00007200ff0477ac */ /* 0x000e240008000800 */
[----:B0-----:R-:W-:Y:S02]  /*4c80*/  USHF.R.S32.HI UR5, URZ, 0x1f, UR4 ;  /* 0x0000001fff057899 */ /* 0x001fe40008011404 */
[----:B------:R-:W-:-:S04]  /*4c90*/  ISETP.GE.U32.AND P0, PT, R3, UR4, PT ;  /* 0x0000000403007c0c */ /* 0x000fc8000bf06070 */
[----:B------:R-:W-:-:S13]  /*4ca0*/  ISETP.GE.AND.EX P0, PT, R2, UR5, PT, P0 ;  /* 0x0000000502007c0c */ /* 0x000fda000bf06300 */
[----:B------:R-:W-:Y:S05]  /*4cb0*/  @P0 BRA `(.L_x_74) ;  /* 0x00000008009c0947 */ /* 0x000fea0003800000 */
[----:B------:R-:W-:Y:S01]  /*4cc0*/  IADD3 R21, PT, PT, -R3, UR4, RZ ;  /* 0x0000000403157c10 */ /* 0x000fe2000fffe1ff */
[----:B------:R-:W-:Y:S03]  /*4cd0*/  BSSY.RECONVERGENT B1, `(.L_x_74) ;  /* 0x00000a5000017945 */ /* 0x000fe60003800200 */
[----:B------:R-:W-:-:S13]  /*4ce0*/  ISETP.GE.AND P0, PT, R0, R21, PT ;  /* 0x000000150000720c */ /* 0x000fda0003f06270 */
[----:B------:R-:W-:Y:S05]  /*4cf0*/  @P0 BRA `(.L_x_75) ;  /* 0x0000000800880947 */ /* 0x000fea0003800000 */
[----:B------:R-:W-:Y:S01]  /*4d00*/  LOP3.LUT R12, RZ, R0, RZ, 0x33, !PT ;  /* 0x00000000ff0c7212 */ /* 0x000fe200078e33ff */
[----:B------:R-:W-:Y:S01]  /*4d10*/  BSSY.RECONVERGENT B2, `(.L_x_76) ;  /* 0x0000032000027945 */ /* 0x000fe20003800200 */
[----:B------:R-:W-:Y:S02]  /*4d20*/  IMAD.MOV.U32 R20, RZ, RZ, R0 ;  /* 0x000000ffff147224 */ /* 0x000fe400078e0000 */
[----:B------:R-:W-:-:S04]  /*4d30*/  IADD3 R12, PT, PT, -R3, UR4, R12 ;  /* 0x00000004030c7c10 */ /* 0x000fc8000fffe10c */
[----:B------:R-:W-:-:S04]  /*4d40*/  LOP3.LUT R4, R12, 0x300, RZ, 0xc0, !PT ;  /* 0x000003000c047812 */ /* 0x000fc800078ec0ff */
[----:B------:R-:W-:-:S13]  /*4d50*/  ISETP.NE.AND P0, PT, R4, 0x300, PT ;  /* 0x000003000400780c */ /* 0x000fda0003f05270 */
[----:B------:R-:W-:Y:S05]  /*4d60*/  @!P0 BRA `(.L_x_77) ;  /* 0x0000000000b08947 */ /* 0x000fea0003800000 */
[----:B------:R-:W0:Y:S01]  /*4d70*/  LDCU.64 UR6, c[0x0][0x380] ;  /* 0x00007000ff0677ac */ /* 0x000e220008000a00 */
[----:B------:R-:W-:Y:S01]  /*4d80*/  IADD3 R5, P0, PT, R0, R3, RZ ;  /* 0x0000000300057210 */ /* 0x000fe20007f1e0ff */
[----:B------:R-:W-:Y:S01]  /*4d90*/  IMAD.MOV.U32 R20, RZ, RZ, R0 ;  /* 0x000000ffff147224 */ /* 0x000fe200078e0000 */
[----:B------:R-:W-:-:S03]  /*4da0*/  LEA.HI R4, R12, 0x1, RZ, 0x18 ;  /* 0x000000010c047811 */ /* 0x000fc600078fc0ff */
[----:B------:R-:W-:Y:S01]  /*4db0*/  IMAD.X R6, RZ, RZ, R2, P0 ;  /* 0x000000ffff067224 */ /* 0x000fe200000e0602 */
[----:B------:R-:W-:-:S05]  /*4dc0*/  LOP3.LUT R4, R4, 0x3, RZ, 0xc0, !PT ;  /* 0x0000000304047812 */ /* 0x000fca00078ec0ff */
[----:B------:R-:W-:Y:S01]  /*4dd0*/  IMAD.MOV R13, RZ, RZ, -R4 ;  /* 0x000000ffff0d7224 */ /* 0x000fe200078e0a04 */
[----:B0-----:R-:W-:-:S04]  /*4de0*/  LEA R14, P1, R5, UR6, 0x4 ;  /* 0x00000006050e7c11 */ /* 0x001fc8000f8220ff */
[----:B------:R-:W-:-:S09]  /*4df0*/  LEA.HI.X R5, R5, UR7, R6, 0x4, P1 ;  /* 0x0000000705057c11 */ /* 0x000fd200088f2406 */
.L_x_80:
[----:B------:R-:W-:-:S05]  /*4e00*/  IMAD.MOV.U32 R4, RZ, RZ, R14 ;  /* 0x000000ffff047224 */ /* 0x000fca00078e000e */
[----:B------:R-:W2:Y:S04]  /*4e10*/  LDG.E.64.CONSTANT R8, desc[UR10][R4.64] ;  /* 0x0000000a04087981 */ /* 0x000ea8000c1e9b00 */
[----:B------:R-:W3:Y:S01]  /*4e20*/  LDG.E.64.CONSTANT R6, desc[UR10][R4.64+0x8] ;  /* 0x0000080a04067981 */ /* 0x000ee2000c1e9b00 */
[----:B------:R-:W-:Y:S01]  /*4e30*/  VIADD R13, R13, 0x1 ;  /* 0x000000010d0d7836 */ /* 0x000fe20000000000 */
[----:B------:R-:W-:Y:S01]  /*4e40*/  BSSY.RECONVERGENT B3, `(.L_x_78) ;  /* 0x000001b000037945 */ /* 0x000fe20003800200 */
[----:B------:R-:W-:Y:S01]  /*4e50*/  IMAD.MOV.U32 R15, RZ, RZ, R22 ;  /* 0x000000ffff0f7224 */ /* 0x000fe200078e0016 */
        /* <DEDUP_REMOVED lines=25> */
.L_x_79:
[----:B------:R-:W-:Y:S05]  /*4ff0*/  BSYNC.RECONVERGENT B3 ;  /* 0x0000000000037941 */ /* 0x000fea0003800200 */
.L_x_78:
[----:B------:R-:W-:Y:S02]  /*5000*/  IMAD.X R5, RZ, RZ, R5, P3 ;  /* 0x000000ffff057224 */ /* 0x000fe400018e0605 */
[----:B------:R-:W-:Y:S01]  /*5010*/  VIADD R20, R20, 0x100 ;  /* 0x0000010014147836 */ /* 0x000fe20000000000 */
[----:B------:R-:W-:Y:S06]  /*5020*/  @P2 BRA `(.L_x_80) ;  /* 0xfffffffc00742947 */ /* 0x000fec000383ffff */
.L_x_77:
[----:B------:R-:W-:Y:S05]  /*5030*/  BSYNC.RECONVERGENT B2 ;  /* 0x0000000000027941 */ /* 0x000fea0003800200 */
.L_x_76:
[----:B------:R-:W-:-:S13]  /*5040*/  ISETP.GE.U32.AND P0, PT, R12, 0x300, PT ;  /* 0x000003000c00780c */ /* 0x000fda0003f06070 */
[----:B------:R-:W-:Y:S05]  /*5050*/  @!P0 BRA `(.L_x_75) ;  /* 0x0000000400b08947 */ /* 0x000fea0003800000 */
[----:B------:R-:W0:Y:S01]  /*5060*/  LDCU.64 UR6, c[0x0][0x380] ;  /* 0x00007000ff0677ac */ /* 0x000e220008000a00 */
[----:B------:R-:W-:-:S05]  /*5070*/  IADD3 R3, P0, PT, R20, R3, RZ ;  /* 0x0000000314037210 */ /* 0x000fca0007f1e0ff */
[----:B------:R-:W-:Y:S01]  /*5080*/  IMAD.X R2, RZ, RZ, R2, P0 ;  /* 0x000000ffff027224 */ /* 0x000fe200000e0602 */
[----:B0-----:R-:W-:-:S04]  /*5090*/  LEA R8, P1, R3, UR6, 0x4 ;  /* 0x0000000603087c11 */ /* 0x001fc8000f8220ff */
[----:B------:R-:W-:Y:S02]  /*50a0*/  IADD3 R8, P0, PT, R8, 0x3008, RZ ;  /* 0x0000300808087810 */ /* 0x000fe40007f1e0ff */
[----:B------:R-:W-:-:S05]  /*50b0*/  LEA.HI.X R9, R3, UR7, R2, 0x4, P1 ;  /* 0x0000000703097c11 */ /* 0x000fca00088f2402 */
[----:B------:R-:W-:-:S07]  /*50c0*/  IMAD.X R9, RZ, RZ, R9, P0 ;  /* 0x000000ffff097224 */ /* 0x000fce00000e0609 */
.L_x_89:
[----:B------:R-:W2:Y:S04]  /*50d0*/  LDG.E.64.CONSTANT R10, desc[UR10][R8.64+-0x3008] ;  /* 0xffcff80a080a7981 */ /* 0x000ea8000c1e9b00 */
[----:B------:R-:W3:Y:S04]  /*50e0*/  LDG.E.64.CONSTANT R12, desc[UR10][R8.64+-0x3000] ;  /* 0xffd0000a080c7981 */ /* 0x000ee8000c1e9b00 */
[----:B------:R0:W5:Y:S04]  /*50f0*/  LDG.E.64.CONSTANT R6, desc[UR10][R8.64+-0x2008] ;  /* 0xffdff80a08067981 */ /* 0x000168000c1e9b00 */
        /* <DEDUP_REMOVED lines=22> */
.L_x_82:
[----:B------:R-:W-:Y:S05]  /*5260*/  BSYNC.RECONVERGENT B2 ;  /* 0x0000000000027941 */ /* 0x000fea0003800200 */
.L_x_81:
        /* <DEDUP_REMOVED lines=25> */
.L_x_84:
[----:B------:R-:W-:Y:S05]  /*5400*/  BSYNC.RECONVERGENT B2 ;  /* 0x0000000000027941 */ /* 0x000fea0003800200 */
.L_x_83:
        /* <DEDUP_REMOVED lines=21> */
.L_x_86:
[----:B------:R-:W-:Y:S05]  /*5560*/  BSYNC.RECONVERGENT B2 ;  /* 0x0000000000027941 */ /* 0x000fea0003800200 */
.L_x_85:
        /* <DEDUP_REMOVED lines=21> */
.L_x_88:
[----:B------:R-:W-:Y:S05]  /*56c0*/  BSYNC.RECONVERGENT B2 ;  /* 0x0000000000027941 */ /* 0x000fea0003800200 */
.L_x_87:
[----:B------:R-:W-:Y:S01]  /*56d0*/  VIADD R20, R20, 0x400 ;  /* 0x0000040014147836 */ /* 0x000fe20000000000 */
[----:B------:R-:W-:-:S04]  /*56e0*/  IADD3 R8, P1, PT, R8, 0x4000, RZ ;  /* 0x0000400008087810 */ /* 0x000fc80007f3e0ff */
[----:B------:R-:W-:Y:S01]  /*56f0*/  ISETP.GE.AND P0, PT, R20, R21, PT ;  /* 0x000000151400720c */ /* 0x000fe20003f06270 */
[----:B------:R-:W-:-:S12]  /*5700*/  IMAD.X R9, RZ, RZ, R9, P1 ;  /* 0x000000ffff097224 */ /* 0x000fd800008e0609 */
[----:B------:R-:W-:Y:S05]  /*5710*/  @!P0 BRA `(.L_x_89) ;  /* 0xfffffff8006c8947 */ /* 0x000fea000383ffff */
.L_x_75:
[----:B------:R-:W-:Y:S05]  /*5720*/  BSYNC.RECONVERGENT B1 ;  /* 0x0000000000017941 */ /* 0x000fea0003800200 */
.L_x_74:
[----:B------:R-:W0:Y:S01]  /*5730*/  S2R R8, SR_LANEID ;  /* 0x0000000000087919 */ /* 0x000e220000000000 */
[----:B------:R-:W-:Y:S01]  /*5740*/  BSSY.RECONVERGENT B1, `(.L_x_90) ;  /* 0x000001f000017945 */ /* 0x000fe20003800200 */
[----:B------:R-:W-:Y:S01]  /*5750*/  IMAD.MOV.U32 R11, RZ, RZ, R22 ;  /* 0x000000ffff0b7224 */ /* 0x000fe200078e0016 */
[----:B------:R1:W2:Y:S01]  /*5760*/  SHFL.DOWN PT, R4, R16, 0x1, 0x1f ;  /* 0x08201f0010047f89 */ /* 0x0002a200000e0000 */
[----:B------:R-:W-:Y:S02]  /*5770*/  IMAD.MOV.U32 R12, RZ, RZ, R23 ;  /* 0x000000ffff0c7224 */ /* 0x000fe400078e0017 */
[----:B------:R-:W-:Y:S01]  /*5780*/  IMAD.MOV.U32 R2, RZ, RZ, R16 ;  /* 0x000000ffff027224 */ /* 0x000fe200078e0010 */
[----:B------:R1:W3:Y:S01]  /*5790*/  SHFL.DOWN PT, R5, R17, 0x1, 0x1f ;  /* 0x08201f0011057f89 */ /* 0x0002e200000e0000 */
        /* <DEDUP_REMOVED lines=25> */
.L_x_91:
[----:B------:R-:W-:Y:S05]  /*5930*/  BSYNC.RECONVERGENT B1 ;  /* 0x0000000000017941 */ /* 0x000fea0003800200 */
.L_x_90:
        /* <DEDUP_REMOVED lines=31> */
.L_x_93:
[----:B------:R-:W-:Y:S05]  /*5b30*/  BSYNC.RECONVERGENT B1 ;  /* 0x0000000000017941 */ /* 0x000fea0003800200 */
.L_x_92:
[----:B------:R-:W-:Y:S01]  /*5b40*/  ISETP.GT.AND P0, PT, R8, 0x1b, PT ;  /* 0x0000001b0800780c */ /* 0x000fe20003f04270 */
[----:B-1----:R1:W1:Y:S01]  /*5b50*/  SHFL.DOWN PT, R6, R4, 0x4, 0x1f ;  /* 0x08801f0004067f89 */ /* 0x00226200000e0000 */
[----:B------:R-:W-:Y:S01]  /*5b60*/  BSSY.RECONVERGENT B1, `(.L_x_94) ;  /* 0x000001d000017945 */ /* 0x000fe20003800200 */
[----:B0-----:R-:W-:Y:S02]  /*5b70*/  IMAD.MOV.U32 R11, RZ, RZ, R9 ;  /* 0x000000ffff0b7224 */ /* 0x001fe400078e0009 */
[----:B--2---:R0:W2:Y:S01]  /*5b80*/  SHFL.DOWN PT, R7, R5, 0x4, 0x1f ;  /* 0x08801f0005077f89 */ /* 0x0040a200000e0000 */
[----:B------:R-:W-:Y:S02]  /*5b90*/  IMAD.MOV.U32 R12, RZ, RZ, R10 ;  /* 0x000000ffff0c7224 */ /* 0x000fe400078e000a */
[----:B------:R-:W-:Y:S01]  /*5ba0*/  IMAD.MOV.U32 R2, RZ, RZ, R4 ;  /* 0x000000ffff027224 */ /* 0x000fe200078e0004 */
[----:B---3--:R0:W3:Y:S01]  /*5bb0*/  SHFL.DOWN PT, R14, R9, 0x4, 0x1f ;  /* 0x08801f00090e7f89 */ /* 0x0080e200000e0000 */
[----:B------:R-:W-:-:S03]  /*5bc0*/  IMAD.MOV.U32 R3, RZ, RZ, R5 ;  /* 0x000000ffff037224 */ /* 0x000fc600078e0005 */
[----:B----4-:R0:W4:Y:S01]  /*5bd0*/  SHFL.DOWN PT, R13, R10, 0x4, 0x1f ;  /* 0x08801f000a0d7f89 */ /* 0x01012200000e0000 */
        /* <DEDUP_REMOVED lines=21> */
.L_x_95:
[----:B------:R-:W-:Y:S05]  /*5d30*/  BSYNC.RECONVERGENT B1 ;  /* 0x0000000000017941 */ /* 0x000fea0003800200 */
.L_x_94:
        /* <DEDUP_REMOVED lines=31> */
.L_x_97:
[----:B------:R-:W-:Y:S05]  /*5f30*/  BSYNC.RECONVERGENT B1 ;  /* 0x0000000000017941 */ /* 0x000fea0003800200 */
.L_x_96:
[----:B------:R-:W-:Y:S01]  /*5f40*/  ISETP.GT.AND P0, PT, R8, 0xf, PT ;  /* 0x0000000f0800780c */ /* 0x000fe20003f04270 */
[----:B-1----:R1:W1:Y:S01]  /*5f50*/  SHFL.DOWN PT, R6, R4, 0x10, 0x1f ;  /* 0x0a001f0004067f89 */ /* 0x00226200000e0000 */
[----:B------:R-:W-:Y:S01]  /*5f60*/  BSSY.RECONVERGENT B1, `(.L_x_98) ;  /* 0x000001d000017945 */ /* 0x000fe20003800200 */
[----:B---3--:R-:W-:Y:S02]  /*5f70*/  IMAD.MOV.U32 R14, RZ, RZ, R9 ;  /* 0x000000ffff0e7224 */ /* 0x008fe400078e0009 */
[----:B--2---:R2:W3:Y:S01]  /*5f80*/  SHFL.DOWN PT, R7, R5, 0x10, 0x1f ;  /* 0x0a001f0005077f89 */ /* 0x0044e200000e0000 */
[----:B------:R-:W-:Y:S02]  /*5f90*/  IMAD.MOV.U32 R15, RZ, RZ, R10 ;  /* 0x000000ffff0f7224 */ /* 0x000fe400078e000a */
[----:B------:R-:W-:Y:S01]  /*5fa0*/  IMAD.MOV.U32 R2, RZ, RZ, R4 ;  /* 0x000000ffff027224 */ /* 0x000fe200078e0004 */
[----:B0-----:R2:W0:Y:S01]  /*5fb0*/  SHFL.DOWN PT, R12, R9, 0x10, 0x1f ;  /* 0x0a001f00090c7f89 */ /* 0x00142200000e0000 */
[----:B------:R-:W-:-:S03]  /*5fc0*/  IMAD.MOV.U32 R3, RZ, RZ, R5 ;  /* 0x000000ffff037224 */ /* 0x000fc600078e0005 */
[----:B------:R2:W0:Y:S01]  /*5fd0*/  SHFL.DOWN PT, R11, R10, 0x10, 0x1f ;  /* 0x0a001f000a0b7f89 */ /* 0x00042200000e0000 */
[----:B------:R-:W-:Y:S05]  /*5fe0*/  @P0 BRA `(.L_x_99) ;  /* 0x0000000000500947 */ /* 0x000fea0003800000 */
[----:B-1-3--:R-:W-:Y:S01]  /*5ff0*/  DSETP.GEU.AND P0, PT, |R4|, |R6|, PT ;  /* 0x400000060400722a */ /* 0x00afe20003f0e200 */
        /* <DEDUP_REMOVED lines=19> */
.L_x_99:
[----:B------:R-:W-:Y:S05]  /*6130*/  BSYNC.RECONVERGENT B1 ;  /* 0x0000000000017941 */ /* 0x000fea0003800200 */
.L_x_98:
[----:B------:R-:W-:Y:S01]  /*6140*/  ISETP.NE.AND P0, PT, R8, RZ, PT ;  /* 0x000000ff0800720c */ /* 0x000fe20003f05270 */
[----:B------:R-:W-:-:S12]  /*6150*/  BSSY.RECONVERGENT B1, `(.L_x_100) ;  /* 0x000000a000017945 */ /* 0x000fd80003800200 */
[----:B------:R-:W-:Y:S05]  /*6160*/  @P0 BRA `(.L_x_101) ;  /* 0x0000000000200947 */ /* 0x000fea0003800000 */
[----:B-1----:R-:W1:Y:S01]  /*6170*/  S2R R6, SR_CgaCtaId ;  /* 0x0000000000067919 */ /* 0x002e620000008800 */
[----:B--2---:R-:W-:Y:S02]  /*6180*/  MOV R5, 0x400 ;  /* 0x0000040000057802 */ /* 0x004fe40000000f00 */
[----:B------:R-:W-:-:S04]  /*6190*/  SHF.R.U32.HI R4, RZ, 0x1, R0 ;  /* 0x00000001ff047819 */ /* 0x000fc80000011600 */
[----:B------:R-:W-:Y:S02]  /*61a0*/  LOP3.LUT R4, R4, 0x1f0, RZ, 0xc0, !PT ;  /* 0x000001f004047812 */ /* 0x000fe400078ec0ff */
[----:B-1----:R-:W-:-:S05]  /*61b0*/  LEA R5, R6, R5, 0x18 ;  /* 0x0000000506057211 */ /* 0x002fca00078ec0ff */
[----:B------:R-:W-:-:S05]  /*61c0*/  IMAD.IADD R5, R4, 0x1, R5 ;  /* 0x0000000104057824 */ /* 0x000fca00078e0205 */
[----:B------:R1:W-:Y:S04]  /*61d0*/  STS.64 [R5+0x10], R14 ;  /* 0x0000100e05007388 */ /* 0x0003e80000000a00 */
[----:B------:R1:W-:Y:S02]  /*61e0*/  STS.64 [R5+0x8], R2 ;  /* 0x0000080205007388 */ /* 0x0003e40000000a00 */
.L_x_101:
[----:B------:R-:W-:Y:S05]  /*61f0*/  BSYNC.RECONVERGENT B1 ;  /* 0x0000000000017941 */ /* 0x000fea0003800200 */
.L_x_100:
[----:B------:R-:W-:Y:S01]  /*6200*/  BAR.SYNC.DEFER_BLOCKING 0x0 ;  /* 0x0000000000007b1d */ /* 0x000fe20000010000 */
[----:B------:R-:W-:-:S13]  /*6210*/  ISETP.NE.AND P1, PT, R0, RZ, PT ;  /* 0x000000ff0000720c */ /* 0x000fda0003f25270 */
[----:B------:R-:W-:Y:S05]  /*6220*/  @P1 BRA `(.L_x_34) ;  /* 0x00000008008c1947 */ /* 0x000fea0003800000 */
[----:B-12---:R-:W1:Y:S01]  /*6230*/  S2R R5, SR_CgaCtaId ;  /* 0x0000000000057919 */ /* 0x006e620000008800 */
[----:B------:R-:W-:Y:S01]  /*6240*/  MOV R0, 0x400 ;  /* 0x0000040000007802 */ /* 0x000fe20000000f00 */
[----:B------:R-:W-:Y:S03]  /*6250*/  BSSY.RECONVERGENT B1, `(.L_x_102) ;  /* 0x000001a000017945 */ /* 0x000fe60003800200 */
[----:B-1----:R-:W-:-:S05]  /*6260*/  LEA R0, R5, R0, 0x18 ;  /* 0x0000000005007211 */ /* 0x002fca00078ec0ff */
[----:B------:R-:W1:Y:S04]  /*6270*/  LDS.64 R16, [R0+0x18] ;  /* 0x0000180000107984 */ /* 0x000e680000000a00 */
[----:B---3--:R-:W2:Y:S04]  /*6280*/  LDS.128 R4, [R0+0x20] ;  /* 0x0000200000047984 */ /* 0x008ea80000000c00 */
[----:B0---4-:R0:W3:Y:S04]  /*6290*/  LDS.64 R12, [R0+0x80] ;  /* 0x00008000000c7984 */ /* 0x0110e80000000a00 */
[----:B------:R0:W4:Y:S01]  /*62a0*/  LDS.128 R8, [R0+0x30] ;  /* 0x0000300000087984 */ /* 0x0001220000000c00 */
[----:B-1----:R-:W-:Y:S01]  /*62b0*/  DSETP.GEU.AND P0, PT, |R2|, |R16|, PT ;  /* 0x400000100200722a */ /* 0x002fe20003f0e200 */
[----:B------:R-:W-:-:S02]  /*62c0*/  IMAD.MOV.U32 R24, RZ, RZ, R16 ;  /* 0x000000ffff187224 */ /* 0x000fc400078e0010 */
[----:B------:R-:W-:Y:S02]  /*62d0*/  IMAD.MOV.U32 R25, RZ, RZ, R17 ;  /* 0x000000ffff197224 */ /* 0x000fe400078e0011 */
[----:B--2---:R-:W-:Y:S02]  /*62e0*/  IMAD.MOV.U32 R27, RZ, RZ, R4 ;  /* 0x000000ffff1b7224 */ /* 0x004fe400078e0004 */
[----:B------:R-:W-:-:S07]  /*62f0*/  IMAD.MOV.U32 R29, RZ, RZ, R5 ;  /* 0x000000ffff1d7224 */ /* 0x000fce00078e0005 */
[----:B0--34-:R-:W-:Y:S05]  /*6300*/  @!P0 BRA `(.L_x_103) ;  /* 0x0000000000388947 */ /* 0x019fea0003800000 */
        /* <DEDUP_REMOVED lines=14> */
.L_x_103:
[----:B------:R-:W-:Y:S05]  /*63f0*/  BSYNC.RECONVERGENT B1 ;  /* 0x0000000000017941 */ /* 0x000fea0003800200 */
.L_x_102:
        /* <DEDUP_REMOVED lines=23> */
.L_x_105:
[----:B------:R-:W-:Y:S05]  /*6570*/  BSYNC.RECONVERGENT B1 ;  /* 0x0000000000017941 */ /* 0x000fea0003800200 */
.L_x_104:
        /* <DEDUP_REMOVED lines=21> */
.L_x_107:
[----:B------:R-:W-:Y:S05]  /*66d0*/  BSYNC.RECONVERGENT B1 ;  /* 0x0000000000017941 */ /* 0x000fea0003800200 */
.L_x_106:
        /* <DEDUP_REMOVED lines=23> */
.L_x_109:
[----:B------:R-:W-:Y:S05]  /*6850*/  BSYNC.RECONVERGENT B1 ;  /* 0x0000000000017941 */ /* 0x000fea0003800200 */
.L_x_108:
        /* <DEDUP_REMOVED lines=21> */
.L_x_111:
[----:B------:R-:W-:Y:S05]  /*69b0*/  BSYNC.RECONVERGENT B1 ;  /* 0x0000000000017941 */ /* 0x000fea0003800200 */
.L_x_110:
        /* <DEDUP_REMOVED lines=21> */
.L_x_113:
[----:B------:R-:W-:Y:S05]  /*6b10*/  BSYNC.RECONVERGENT B1 ;  /* 0x0000000000017941 */ /* 0x000fea0003800200 */
.L_x_112:
        /* <DEDUP_REMOVED lines=20> */
.L_x_34:
[----:B------:R-:W-:Y:S05]  /*6c60*/  BSYNC.RECONVERGENT B0 ;  /* 0x0000000000007941 */ /* 0x000fea0003800200 */
.L_x_1:
[----:B------:R-:W-:Y:S05]  /*6c70*/  @P1 EXIT ;  /* 0x000000000000194d */ /* 0x000fea0003800000 */
[----:B012---:R-:W0:Y:S02]  /*6c80*/  LDC.64 R4, c[0x0][0x388] ;  /* 0x0000e200ff047b82 */ /* 0x007e240000000a00 */
[----:B0-----:R-:W-:Y:S04]  /*6c90*/  STG.E.64 desc[UR10][R4.64], R2 ;  /* 0x0000000204007986 */ /* 0x001fe8000c101b0a */
[----:B------:R-:W-:Y:S01]  /*6ca0*/  STG.E.64 desc[UR10][R4.64+0x8], R14 ;  /* 0x0000080e04007986 */ /* 0x000fe2000c101b0a */
[----:B------:R-:W-:Y:S05]  /*6cb0*/  EXIT ;  /* 0x000000000000794d */ /* 0x000fea0003800000 */
.L_x_114:
        /* <DEDUP_REMOVED lines=12> */
.L_x_727:


//--------------------- .text._ZN6thrust24THRUST_300001_SM_1000_NS8cuda_cub4core6detail13_kernel_agentINS1_8__reduce10DrainAgentIlEEJN3cub18CUB_300001_SM_10009GridQueueIyEElEEEvDpT0_ --------------------------
	.section	.text._ZN6thrust24THRUST_300001_SM_1000_NS8cuda_cub4core6detail13_kernel_agentINS1_8__reduce10DrainAgentIlEEJN3cub18CUB_300001_SM_10009GridQueueIyEElEEEvDpT0_,"ax",@progbits
	.align	128
        .global         _ZN6thrust24THRUST_300001_SM_1000_NS8cuda_cub4core6detail13_kernel_agentINS1_8__reduce10DrainAgentIlEEJN3cub18CUB_300001_SM_10009GridQueueIyEElEEEvDpT0_
        .type           _ZN6thrust24THRUST_300001_SM_1000_NS8cuda_cub4core6detail13_kernel_agentINS1_8__reduce10DrainAgentIlEEJN3cub18CUB_300001_SM_10009GridQueueIyEElEEEvDpT0_,@function
        .size           _ZN6thrust24THRUST_300001_SM_1000_NS8cuda_cub4core6detail13_kernel_agentINS1_8__reduce10DrainAgentIlEEJN3cub18CUB_300001_SM_10009GridQueueIyEElEEEvDpT0_,(.L_x_728 - _ZN6thrust24THRUST_300001_SM_1000_NS8cuda_cub4core6detail13_kernel_agentINS1_8__reduce10DrainAgentIlEEJN3cub18CUB_300001_SM_10009GridQueueIyEElEEEvDpT0_)
        .other          _ZN6thrust24THRUST_300001_SM_1000_NS8cuda_cub4core6detail13_kernel_agentINS1_8__reduce10DrainAgentIlEEJN3cub18CUB_300001_SM_10009GridQueueIyEElEEEvDpT0_,@"STO_CUDA_ENTRY STV_DEFAULT"
_ZN6thrust24THRUST_300001_SM_1000_NS8cuda_cub4core6detail13_kernel_agentINS1_8__reduce10DrainAgentIlEEJN3cub18CUB_300001_SM_10009GridQueueIyEElEEEvDpT0_:
.text._ZN6thrust24THRUST_300001_SM_1000_NS8cuda_cub4core6detail13_kernel_agentINS1_8__reduce10DrainAgentIlEEJN3cub18CUB_300001_SM_10009GridQueueIyEElEEEvDpT0_:
[----:B------:R-:W-:Y:S08]  /*0000*/  LDC R1, c[0x0][0x37c] ;  /* 0x0000df00ff017b82 */ /* 0x000ff00000000800 */
[----:B------:R-:W0:Y:S01]  /*0010*/  LDC.64 R2, c[0x0][0x380] ;  /* 0x0000e000ff027b82 */ /* 0x000e220000000a00 */
[----:B------:R-:W0:Y:S07]  /*0020*/  LDCU.64 UR4, c[0x0][0x358] ;  /* 0x00006b00ff0477ac */ /* 0x000e2e0008000a00 */
[----:B------:R-:W1:Y:S01]  /*0030*/  LDC.64 R4, c[0x0][0x388] ;  /* 0x0000e200ff047b82 */ /* 0x000e620000000a00 */
[----:B0-----:R-:W-:Y:S04]  /*0040*/  STG.E.64 desc[UR4][R2.64+0x8], RZ ;  /* 0x000008ff02007986 */ /* 0x001fe8000c101b04 */
[----:B-1----:R-:W-:Y:S01]  /*0050*/  STG.E.64 desc[UR4][R2.64], R4 ;  /* 0x0000000402007986 */ /* 0x002fe2000c101b04 */
[----:B------:R-:W-:Y:S05]  /*0060*/  EXIT ;  /* 0x000000000000794d */ /* 0x000fea0003800000 */
.L_x_115:
        /* <DEDUP_REMOVED lines=9> */
.L_x_728:


//--------------------- .text._ZN6thrust24THRUST_300001_SM_1000_NS8cuda_cub4core6detail13_kernel_agentINS1_8__reduce11ReduceAgentINS0_12zip_iteratorIN4cuda3std3__45tupleIJNS0_10device_ptrIdEENS0_17counting_iteratorIlNS0_11use_defaultESF_SF_EEEEEEEPNSB_IJdlEEESJ_lNS1_9__extrema9arg_max_fIdl4cmprEEEEJSI_SK_lN3cub18CUB_300001_SM_100013GridEvenShareIlEENSR_9GridQueueIyEESO_EEEvDpT0_ --------------------------
	.section	.text._ZN6thrust24THRUST_300001_SM_1000_NS8cuda_cub4core6detail13_kernel_agentINS1_8__reduce11ReduceAgentINS0_12zip_iteratorIN4cuda3std3__45tupleIJNS0_10device_ptrIdEENS0_17counting_iteratorIlNS0_11use_defaultESF_SF_EEEEEEEPNSB_IJdlEEESJ_lNS1_9__extrema9arg_max_fIdl4cmprEEEEJSI_SK_lN3cub18CUB_300001_SM_100013GridEvenShareIlEENSR_9GridQueueIyEESO_EEEvDpT0_,"ax",@progbits
	.align	128
        .global         _ZN6thrust24THRUST_300001_SM_1000_NS8cuda_cub4core6detail13_kernel_agentINS1_8__reduce11ReduceAgentINS0_12zip_iteratorIN4cuda3std3__45tupleIJNS0_10device_ptrIdEENS0_17counting_iteratorIlNS0_11use_defaultESF_SF_EEEEEEEPNSB_IJdlEEESJ_lNS1_9__extrema9arg_max_fIdl4cmprEEEEJSI_SK_lN3cub18CUB_300001_SM_100013GridEvenShareIlEENSR_9GridQueueIyEESO_EEEvDpT0_
        .type           _ZN6thrust24THRUST_300001_SM_1000_NS8cuda_cub4core6detail13_kernel_agentINS1_8__reduce11ReduceAgentINS0_12zip_iteratorIN4cuda3std3__45tupleIJNS0_10device_ptrIdEENS0_17counting_iteratorIlNS0_11use_defaultESF_SF_EEEEEEEPNSB_IJdlEEESJ_lNS1_9__extrema9arg_max_fIdl4cmprEEEEJSI_SK_lN3cub18CUB_300001_SM_100013GridEvenShareIlEENSR_9GridQueueIyEESO_EEEvDpT0_,@function
        .size           _ZN6thrust24THRUST_300001_SM_1000_NS8cuda_cub4core6detail13_kernel_agentINS1_8__reduce11ReduceAgentINS0_12zip_iteratorIN4cuda3std3__45tupleIJNS0_10device_ptrIdEENS0_17counting_iteratorIlNS0_11use_defaultESF_SF_EEEEEEEPNSB_IJdlEEESJ_lNS1_9__extrema9arg_max_fIdl4cmprEEEEJSI_SK_lN3cub18CUB_300001_SM_100013GridEvenShareIlEENSR_9GridQueueIyEESO_EEEvDpT0_,(.L_x_729 - _ZN6thrust24THRUST_300001_SM_1000_NS8cuda_cub4core6detail13_kernel_agentINS1_8__reduce11ReduceAgentINS0_12zip_iteratorIN4cuda3std3__45tupleIJNS0_10device_ptrIdEENS0_17counting_iteratorIlNS0_11use_defaultESF_SF_EEEEEEEPNSB_IJdlEEESJ_lNS1_9__extrema9arg_max_fIdl4cmprEEEEJSI_SK_lN3cub18CUB_300001_SM_100013GridEvenShareIlEENSR_9GridQueueIyEESO_EEEvDpT0_)
        .other          _ZN6thrust24THRUST_300001_SM_1000_NS8cuda_cub4core6detail13_kernel_agentINS1_8__reduce11ReduceAgentINS0_12zip_iteratorIN4cuda3std3__45tupleIJNS0_10device_ptrIdEENS0_17counting_iteratorIlNS0_11use_defaultESF_SF_EEEEEEEPNSB_IJdlEEESJ_lNS1_9__extrema9arg_max_fIdl4cmprEEEEJSI_SK_lN3cub18CUB_300001_SM_100013GridEvenShareIlEENSR_9GridQueueIyEESO_EEEvDpT0_,@"STO_CUDA_ENTRY STV_DEFAULT"
_ZN6thrust24THRUST_300001_SM_1000_NS8cuda_cub4core6detail13_kernel_agentINS1_8__reduce11ReduceAgentINS0_12zip_iteratorIN4cuda3std3__45tupleIJNS0_10device_ptrIdEENS0_17counting_iteratorIlNS0_11use_defaultESF_SF_EEEEEEEPNSB_IJdlEEESJ_lNS1_9__extrema9arg_max_fIdl4cmprEEEEJSI_SK_lN3cub18CUB_300001_SM_100013GridEvenShareIlEENSR_9GridQueueIyEESO_EEEvDpT0_:
.text._ZN6thrust24THRUST_300001_SM_1000_NS8cuda_cub4core6detail13_kernel_agentINS1_8__reduce11ReduceAgentINS0_12zip_iteratorIN4cuda3std3__45tupleIJNS0_10device_ptrIdEENS0_17counting_iteratorIlNS0_11use_defaultESF_SF_EEEEEEEPNSB_IJdlEEESJ_lNS1_9__extrema9arg_max_fIdl4cmprEEEEJSI_SK_lN3cub18CUB_300001_SM_100013GridEvenShareIlEENSR_9GridQueueIyEESO_EEEvDpT0_:
[----:B------:R-:W-:Y:S01]  /*0000*/  LDC R1, c[0x0][0x37c] ;  /* 0x0000df00ff017b82 */ /* 0x000fe20000000800 */
[----:B------:R-:W0:Y:S01]  /*0010*/  S2R R0, SR_CTAID.X ;  /* 0x0000000000007919 */ /* 0x000e220000002500 */
[----:B------:R-:W1:Y:S01]  /*0020*/  LDCU.64 UR4, c[0x0][0x398] ;  /* 0x00007300ff0477ac */ /* 0x000e620008000a00 */
[----:B------:R-:W-:Y:S01]  /*0030*/  BSSY.RECONVERGENT B0, `(.L_x_116) ;  /* 0x0000689000007945 */ /* 0x000fe20003800200 */
[----:B------:R-:W2:Y:S01]  /*0040*/  LDCU UR6, c[0x0][0x370] ;  /* 0x00006e00ff0677ac */ /* 0x000ea20008000800 */
[----:B------:R-:W3:Y:S01]  /*0050*/  LDCU.64 UR10, c[0x0][0x358] ;  /* 0x00006b00ff0a77ac */ /* 0x000ee20008000a00 */
[----:B-1----:R-:W-:Y:S02]  /*0060*/  IMAD.U32 R25, RZ, RZ, UR4 ;  /* 0x00000004ff197e24 */ /* 0x002fe4000f8e00ff */
[----:B------:R-:W-:Y:S01]  /*0070*/  IMAD.U32 R16, RZ, RZ, UR5 ;  /* 0x00000005ff107e24 */ /* 0x000fe2000f8e00ff */
[----:B--2---:R-:W-:Y:S01]  /*0080*/  UIMAD UR6, UR6, 0x500, URZ ;  /* 0x00000500060678a4 */ /* 0x004fe2000f8e02ff */
[----:B0-----:R-:W-:-:S05]  /*0090*/  IMAD R8, R0, 0x500, RZ ;  /* 0x0000050000087824 */ /* 0x001fca00078e02ff */
[----:B------:R-:W-:-:S04]  /*00a0*/  IADD3 R2, P1, PT, R8, 0x500, RZ ;  /* 0x0000050008027810 */ /* 0x000fc80007f3e0ff */
[----:B------:R-:W-:Y:S01]  /*00b0*/  ISETP.GT.U32.AND P0, PT, R2, R25, PT ;  /* 0x000000190200720c */ /* 0x000fe20003f04070 */
[----:B------:R-:W-:-:S05]  /*00c0*/  IMAD.X R3, RZ, RZ, RZ, P1 ;  /* 0x000000ffff037224 */ /* 0x000fca00008e06ff */
[----:B------:R-:W-:-:S13]  /*00d0*/  ISETP.GT.AND.EX P0, PT, R3, R16, PT, P0 ;  /* 0x000000100300720c */ /* 0x000fda0003f04300 */
[----:B---3--:R-:W-:Y:S05]  /*00e0*/  @!P0 BRA `(.L_x_117) ;  /* 0x0000003800e48947 */ /* 0x008fea0003800000 */
[----:B------:R-:W0:Y:S01]  /*00f0*/  S2R R10, SR_TID.X ;  /* 0x00000000000a7919 */ /* 0x000e220000002100 */
[----:B------:R-:W-:Y:S01]  /*0100*/  IMAD.IADD R9, R25, 0x1, -R8 ;  /* 0x0000000119097824 */ /* 0x000fe200078e0a08 */
[----:B------:R-:W-:Y:S01]  /*0110*/  BSSY.RECONVERGENT B1, `(.L_x_118) ;  /* 0x000000f000017945 */ /* 0x000fe20003800200 */
[----:B------:R-:W-:Y:S02]  /*0120*/  CS2R R20, SRZ ;  /* 0x0000000000147805 */ /* 0x000fe4000001ff00 */
[----:B------:R-:W-:Y:S02]  /*0130*/  CS2R R14, SRZ ;  /* 0x00000000000e7805 */ /* 0x000fe4000001ff00 */
[----:B0-----:R-:W-:Y:S01]  /*0140*/  ISETP.GE.AND P0, PT, R10, R9, PT ;  /* 0x000000090a00720c */ /* 0x001fe20003f06270 */
[----:B------:R-:W-:-:S12]  /*0150*/  IMAD.MOV.U32 R6, RZ, RZ, R10 ;  /* 0x000000ffff067224 */ /* 0x000fd800078e000a */
[----:B------:R-:W-:Y:S05]  /*0160*/  @P0 BRA `(.L_x_119) ;  /* 0x0000000000240947 */ /* 0x000fea0003800000 */
[----:B------:R-:W0:Y:S01]  /*0170*/  LDCU.128 UR4, c[0x0][0x380] ;  /* 0x00007000ff0477ac */ /* 0x000e220008000c00 */
[----:B------:R-:W-:-:S05]  /*0180*/  IADD3 R21, P0, PT, R8, R10, RZ ;  /* 0x0000000a08157210 */ /* 0x000fca0007f1e0ff */
[----:B------:R-:W-:Y:S01]  /*0190*/  IMAD.X R20, RZ, RZ, RZ, P0 ;  /* 0x000000ffff147224 */ /* 0x000fe200000e06ff */
[----:B0-----:R-:W-:-:S04]  /*01a0*/  LEA R14, P1, R21, UR4, 0x3 ;  /* 0x00000004150e7c11 */ /* 0x001fc8000f8218ff */
[----:B------:R-:W-:-:S06]  /*01b0*/  LEA.HI.X R15, R21, UR5, R20, 0x3, P1 ;  /* 0x00000005150f7c11 */ /* 0x000fcc00088f1c14 */
[----:B------:R-:W5:Y:S01]  /*01c0*/  LDG.E.64 R14, desc[UR10][R14.64] ;  /* 0x0000000a0e0e7981 */ /* 0x000f62000c1e1b00 */
[----:B------:R-:W-:Y:S01]  /*01d0*/  IADD3 R21, P0, PT, R21, UR6, RZ ;  /* 0x0000000615157c10 */ /* 0x000fe2000ff1e0ff */
[----:B------:R-:W-:-:S03]  /*01e0*/  VIADD R6, R10, 0x100 ;  /* 0x000001000a067836 */ /* 0x000fc60000000000 */
[----:B------:R-:W-:-:S09]  /*01f0*/  IADD3.X R20, PT, PT, R20, UR7, RZ, P0, !PT ;  /* 0x0000000714147c10 */ /* 0x000fd200087fe4ff */
.L_x_119:
[----:B------:R-:W-:Y:S05]  /*0200*/  BSYNC.RECONVERGENT B1 ;  /* 0x0000000000017941 */ /* 0x000fea0003800200 */
.L_x_118:
[----:B------:R-:W-:Y:S01]  /*0210*/  ISETP.GE.AND P0, PT, R6, R9, PT ;  /* 0x000000090600720c */ /* 0x000fe20003f06270 */
[----:B------:R-:W-:-:S12]  /*0220*/  BSSY.RECONVERGENT B1, `(.L_x_120) ;  /* 0x00000af000017945 */ /* 0x000fd80003800200 */
[----:B------:R-:W-:Y:S05]  /*0230*/  @P0 BRA `(.L_x_121) ;  /* 0x0000000800b40947 */ /* 0x000fea0003800000 */
[----:B------:R-:W-:Y:S01]  /*0240*/  LOP3.LUT R2, RZ, R6, RZ, 0x33, !PT ;  /* 0x00000006ff027212 */ /* 0x000fe200078e33ff */
[----:B------:R-:W-:Y:S03]  /*0250*/  BSSY.RECONVERGENT B2, `(.L_x_122) ;  /* 0x0000034000027945 */ /* 0x000fe60003800200 */
[----:B------:R-:W-:-:S04]  /*0260*/  IADD3 R25, PT, PT, -R8, R25, R2 ;  /* 0x0000001908197210 */ /* 0x000fc80007ffe102 */
[----:B------:R-:W-:-:S04]  /*0270*/  LOP3.LUT R2, R25, 0x300, RZ, 0xc0, !PT ;  /* 0x0000030019027812 */ /* 0x000fc800078ec0ff */
[----:B------:R-:W-:-:S13]  /*0280*/  ISETP.NE.AND P0, PT, R2, 0x300, PT ;  /* 0x000003000200780c */ /* 0x000fda0003f05270 */
[----:B------:R-:W-:Y:S05]  /*0290*/  @!P0 BRA `(.L_x_123) ;  /* 0x0000000000bc8947 */ /* 0x000fea0003800000 */
[----:B------:R-:W0:Y:S01]  /*02a0*/  LDCU.128 UR4, c[0x0][0x380] ;  /* 0x00007000ff0477ac */ /* 0x000e220008000c00 */
[----:B------:R-:W-:Y:S02]  /*02b0*/  IADD3 R12, P0, PT, R8, R6, RZ ;  /* 0x00000006080c7210 */ /* 0x000fe40007f1e0ff */
[----:B------:R-:W-:-:S03]  /*02c0*/  LEA.HI R2, R25, 0x1, RZ, 0x18 ;  /* 0x0000000119027811 */ /* 0x000fc600078fc0ff */
[----:B------:R-:W-:Y:S01]  /*02d0*/  IMAD.X R3, RZ, RZ, RZ, P0 ;  /* 0x000000ffff037224 */ /* 0x000fe200000e06ff */
[----:B------:R-:W-:-:S05]  /*02e0*/  LOP3.LUT R2, R2, 0x3, RZ, 0xc0, !PT ;  /* 0x0000000302027812 */ /* 0x000fca00078ec0ff */
[----:B------:R-:W-:Y:S01]  /*02f0*/  IMAD.MOV R7, RZ, RZ, -R2 ;  /* 0x000000ffff077224 */ /* 0x000fe200078e0a02 */
[C---:B0-----:R-:W-:Y:S02]  /*0300*/  IADD3 R13, P1, PT, R12.reuse, UR6, RZ ;  /* 0x000000060c0d7c10 */ /* 0x041fe4000ff3e0ff */
[C---:B------:R-:W-:Y:S02]  /*0310*/  LEA R11, P2, R12.reuse, UR4, 0x3 ;  /* 0x000000040c0b7c11 */ /* 0x040fe4000f8418ff */
[----:B------:R-:W-:Y:S02]  /*0320*/  IADD3.X R16, PT, PT, R3, UR7, RZ, P1, !PT ;  /* 0x0000000703107c10 */ /* 0x000fe40008ffe4ff */
[----:B------:R-:W-:-:S09]  /*0330*/  LEA.HI.X R12, R12, UR5, R3, 0x3, P2 ;  /* 0x000000050c0c7c11 */ /* 0x000fd200090f1c03 */
.L_x_126:
[----:B------:R-:W-:Y:S02]  /*0340*/  IMAD.MOV.U32 R2, RZ, RZ, R11 ;  /* 0x000000ffff027224 */ /* 0x000fe400078e000b */
[----:B------:R-:W-:-:S06]  /*0350*/  IMAD.MOV.U32 R3, RZ, RZ, R12 ;  /* 0x000000ffff037224 */ /* 0x000fcc00078e000c */
[----:B------:R-:W2:Y:S01]  /*0360*/  LDG.E.64 R2, desc[UR10][R2.64] ;  /* 0x0000000a02027981 */ /* 0x000ea2000c1e1b00 */
[----:B------:R-:W-:Y:S01]  /*0370*/  VIADD R7, R7, 0x1 ;  /* 0x0000000107077836 */ /* 0x000fe20000000000 */
[----:B------:R-:W-:Y:S01]  /*0380*/  BSSY.RECONVERGENT B3, `(.L_x_124) ;  /* 0x000001b000037945 */ /* 0x000fe20003800200 */
[----:B------:R-:W-:Y:S01]  /*0390*/  IMAD.MOV.U32 R18, RZ, RZ, R21 ;  /* 0x000000ffff127224 */ /* 0x000fe200078e0015 */
[----:B------:R-:W-:Y:S01]  /*03a0*/  IADD3 R11, P3, PT, R11, 0x800, RZ ;  /* 0x000008000b0b7810 */ /* 0x000fe20007f7e0ff */
[----:B------:R-:W-:Y:S01]  /*03b0*/  IMAD.MOV.U32 R17, RZ, RZ, R20 ;  /* 0x000000ffff117224 */ /* 0x000fe200078e0014 */
[----:B------:R-:W-:Y:S01]  /*03c0*/  ISETP.NE.AND P2, PT, R7, RZ, PT ;  /* 0x000000ff0700720c */ /* 0x000fe20003f45270 */
[----:B-----5:R-:W-:Y:S02]  /*03d0*/  IMAD.MOV.U32 R4, RZ, RZ, R14 ;  /* 0x000000ffff047224 */ /* 0x020fe400078e000e */
[----:B------:R-:W-:Y:S02]  /*03e0*/  IMAD.MOV.U32 R5, RZ, RZ, R15 ;  /* 0x000000ffff057224 */ /* 0x000fe400078e000f */
[----:B------:R-:W-:-:S02]  /*03f0*/  IMAD.MOV.U32 R21, RZ, RZ, R13 ;  /* 0x000000ffff157224 */ /* 0x000fc400078e000d */
[----:B------:R-:W-:Y:S01]  /*0400*/  IMAD.MOV.U32 R20, RZ, RZ, R16 ;  /* 0x000000ffff147224 */ /* 0x000fe200078e0010 */
[----:B--2---:R-:W-:Y:S01]  /*0410*/  DSETP.GEU.AND P0, PT, |R14|, |R2|, PT ;  /* 0x400000020e00722a */ /* 0x004fe20003f0e200 */
[----:B------:R-:W-:Y:S02]  /*0420*/  IMAD.MOV.U32 R14, RZ, RZ, R2 ;  /* 0x000000ffff0e7224 */ /* 0x000fe400078e0002 */
[----:B------:R-:W-:-:S11]  /*0430*/  IMAD.MOV.U32 R15, RZ, RZ, R3 ;  /* 0x000000ffff0f7224 */ /* 0x000fd600078e0003 */
        /* <DEDUP_REMOVED lines=15> */
.L_x_125:
[----:B------:R-:W-:Y:S05]  /*0530*/  BSYNC.RECONVERGENT B3 ;  /* 0x0000000000037941 */ /* 0x000fea0003800200 */
.L_x_124:
[----:B------:R-:W-:Y:S01]  /*0540*/  IADD3 R13, P0, PT, R13, 0x100, RZ ;  /* 0x000001000d0d7810 */ /* 0x000fe20007f1e0ff */
[----:B------:R-:W-:Y:S02]  /*0550*/  VIADD R6, R6, 0x100 ;  /* 0x0000010006067836 */ /* 0x000fe40000000000 */
[----:B------:R-:W-:Y:S02]  /*0560*/  IMAD.X R12, RZ, RZ, R12, P3 ;  /* 0x000000ffff0c7224 */ /* 0x000fe400018e060c */
[----:B------:R-:W-:Y:S01]  /*0570*/  IMAD.X R16, RZ, RZ, R16, P0 ;  /* 0x000000ffff107224 */ /* 0x000fe200000e0610 */
[----:B------:R-:W-:Y:S07]  /*0580*/  @P2 BRA `(.L_x_126) ;  /* 0xfffffffc006c2947 */ /* 0x000fee000383ffff */
.L_x_123:
[----:B------:R-:W-:Y:S05]  /*0590*/  BSYNC.RECONVERGENT B2 ;  /* 0x0000000000027941 */ /* 0x000fea0003800200 */
.L_x_122:
[----:B------:R-:W-:-:S13]  /*05a0*/  ISETP.GE.U32.AND P0, PT, R25, 0x300, PT ;  /* 0x000003001900780c */ /* 0x000fda0003f06070 */
[----:B------:R-:W-:Y:S05]  /*05b0*/  @!P0 BRA `(.L_x_121) ;  /* 0x0000000400d48947 */ /* 0x000fea0003800000 */
[----:B------:R-:W0:Y:S01]  /*05c0*/  LDC.64 R4, c[0x0][0x380] ;  /* 0x0000e000ff047b82 */ /* 0x000e220000000a00 */
[----:B------:R-:W-:-:S07]  /*05d0*/  VIADD R11, R6, 0x200 ;  /* 0x00000200060b7836 */ /* 0x000fce0000000000 */
[----:B------:R-:W1:Y:S02]  /*05e0*/  LDC.64 R2, c[0x0][0x388] ;  /* 0x0000e200ff027b82 */ /* 0x000e640000000a00 */
.L_x_135:
[----:B------:R-:W-:-:S05]  /*05f0*/  VIADD R7, R11, 0xfffffe00 ;  /* 0xfffffe000b077836 */ /* 0x000fca0000000000 */
[----:B------:R-:W-:-:S04]  /*0600*/  IADD3 R13, P0, PT, R8, R7, RZ ;  /* 0x00000007080d7210 */ /* 0x000fc80007f1e0ff */
[----:B------:R-:W-:Y:S02]  /*0610*/  LEA.HI.X.SX32 R12, R7, RZ, 0x1, P0 ;  /* 0x000000ff070c7211 */ /* 0x000fe400000f0eff */
[----:B0-----:R-:W-:-:S04]  /*0620*/  LEA R16, P0, R13, R4, 0x3 ;  /* 0x000000040d107211 */ /* 0x001fc800078018ff */
[----:B------:R-:W-:-:S05]  /*0630*/  LEA.HI.X R17, R13, R5, R12, 0x3, P0 ;  /* 0x000000050d117211 */ /* 0x000fca00000f1c0c */
[----:B------:R-:W2:Y:S04]  /*0640*/  LDG.E.64 R18, desc[UR10][R16.64] ;  /* 0x0000000a10127981 */ /* 0x000ea8000c1e1b00 */
[----:B-----5:R0:W5:Y:S01]  /*0650*/  LDG.E.64 R6, desc[UR10][R16.64+0x800] ;  /* 0x0008000a10067981 */ /* 0x020162000c1e1b00 */
[----:B-1----:R-:W-:Y:S01]  /*0660*/  IADD3 R24, P1, PT, R13, R2, RZ ;  /* 0x000000020d187210 */ /* 0x002fe20007f3e0ff */
[----:B------:R-:W-:Y:S04]  /*0670*/  BSSY.RECONVERGENT B2, `(.L_x_127) ;  /* 0x0000016000027945 */ /* 0x000fe80003800200 */
[----:B------:R-:W-:-:S02]  /*0680*/  IMAD.X R25, R12, 0x1, R3, P1 ;  /* 0x000000010c197824 */ /* 0x000fc400008e0603 */
[----:B------:R-:W-:Y:S02]  /*0690*/  IMAD.MOV.U32 R23, RZ, RZ, R24 ;  /* 0x000000ffff177224 */ /* 0x000fe400078e0018 */
[----:B------:R-:W-:Y:S01]  /*06a0*/  IMAD.MOV.U32 R22, RZ, RZ, R25 ;  /* 0x000000ffff167224 */ /* 0x000fe200078e0019 */
[----:B--2---:R-:W-:Y:S01]  /*06b0*/  DSETP.GEU.AND P0, PT, |R14|, |R18|, PT ;  /* 0x400000120e00722a */ /* 0x004fe20003f0e200 */
[----:B------:R-:W-:Y:S02]  /*06c0*/  IMAD.MOV.U32 R12, RZ, RZ, R18 ;  /* 0x000000ffff0c7224 */ /* 0x000fe400078e0012 */
[----:B------:R-:W-:-:S11]  /*06d0*/  IMAD.MOV.U32 R13, RZ, RZ, R19 ;  /* 0x000000ffff0d7224 */ /* 0x000fd600078e0013 */
        /* <DEDUP_REMOVED lines=15> */
.L_x_128:
[----:B------:R-:W-:Y:S05]  /*07d0*/  BSYNC.RECONVERGENT B2 ;  /* 0x0000000000027941 */ /* 0x000fea0003800200 */
.L_x_127:
[----:B------:R0:W5:Y:S04]  /*07e0*/  LDG.E.64 R14, desc[UR10][R16.64+0x1000] ;  /* 0x0010000a100e7981 */ /* 0x000168000c1e1b00 */
[----:B------:R0:W5:Y:S02]  /*07f0*/  LDG.E.64 R18, desc[UR10][R16.64+0x1800] ;  /* 0x0018000a10127981 */ /* 0x000164000c1e1b00 */
[----:B-----5:R-:W-:Y:S01]  /*0800*/  DSETP.GEU.AND P0, PT, |R12|, |R6|, PT ;  /* 0x400000060c00722a */ /* 0x020fe20003f0e200 */
[----:B------:R-:W-:Y:S01]  /*0810*/  VIADD R21, R11, 0xffffff00 ;  /* 0xffffff000b157836 */ /* 0x000fe20000000000 */
[----:B------:R-:W-:Y:S04]  /*0820*/  BSSY.RECONVERGENT B2, `(.L_x_129) ;  /* 0x0000017000027945 */ /* 0x000fe80003800200 */
[----:B------:R-:W-:-:S02]  /*0830*/  SHF.R.S32.HI R20, RZ, 0x1f, R21 ;  /* 0x0000001fff147819 */ /* 0x000fc40000011415 */
[----:B------:R-:W-:Y:S01]  /*0840*/  IADD3 R26, P1, P2, R21, R2, R8 ;  /* 0x00000002151a7210 */ /* 0x000fe20007a3e008 */
[----:B------:R-:W-:-:S03]  /*0850*/  IMAD.MOV.U32 R21, RZ, RZ, R7 ;  /* 0x000000ffff157224 */ /* 0x000fc600078e0007 */
[----:B------:R-:W-:Y:S01]  /*0860*/  IADD3.X R27, PT, PT, R20, R3, RZ, P1, P2 ;  /* 0x00000003141b7210 */ /* 0x000fe20000fe44ff */
[----:B------:R-:W-:Y:S02]  /*0870*/  IMAD.MOV.U32 R24, RZ, RZ, R26 ;  /* 0x000000ffff187224 */ /* 0x000fe400078e001a */
[----:B------:R-:W-:Y:S02]  /*0880*/  IMAD.MOV.U32 R20, RZ, RZ, R6 ;  /* 0x000000ffff147224 */ /* 0x000fe400078e0006 */
[----:B------:R-:W-:Y:S01]  /*0890*/  IMAD.MOV.U32 R25, RZ, RZ, R27 ;  /* 0x000000ffff197224 */ /* 0x000fe200078e001b */
[----:B0-----:R-:W-:Y:S06]  /*08a0*/  @!P0 BRA `(.L_x_130) ;  /* 0x0000000000388947 */ /* 0x001fec0003800000 */
        /* <DEDUP_REMOVED lines=14> */
.L_x_130:
[----:B------:R-:W-:Y:S05]  /*0990*/  BSYNC.RECONVERGENT B2 ;  /* 0x0000000000027941 */ /* 0x000fea0003800200 */
.L_x_129:
[----:B------:R-:W-:Y:S01]  /*09a0*/  DSETP.GEU.AND P0, PT, |R20|, |R14|, PT ;  /* 0x4000000e1400722a */ /* 0x000fe20003f0e200 */
[----:B------:R-:W-:Y:S01]  /*09b0*/  SHF.R.S32.HI R6, RZ, 0x1f, R11 ;  /* 0x0000001fff067819 */ /* 0x000fe2000001140b */
[----:B------:R-:W-:Y:S01]  /*09c0*/  BSSY.RECONVERGENT B2, `(.L_x_131) ;  /* 0x0000017000027945 */ /* 0x000fe20003800200 */
[C---:B------:R-:W-:Y:S01]  /*09d0*/  IADD3 R23, P1, P2, R11.reuse, R2, R8 ;  /* 0x000000020b177210 */ /* 0x040fe20007a3e008 */
[----:B------:R-:W-:Y:S02]  /*09e0*/  VIADD R17, R11, 0x100 ;  /* 0x000001000b117836 */ /* 0x000fe40000000000 */
[----:B------:R-:W-:Y:S01]  /*09f0*/  IMAD.MOV.U32 R7, RZ, RZ, R15 ;  /* 0x000000ffff077224 */ /* 0x000fe200078e000f */
[----:B------:R-:W-:Y:S01]  /*0a00*/  IADD3.X R16, PT, PT, R6, R3, RZ, P1, P2 ;  /* 0x0000000306107210 */ /* 0x000fe20000fe44ff */
[----:B------:R-:W-:Y:S02]  /*0a10*/  IMAD.MOV.U32 R12, RZ, RZ, R23 ;  /* 0x000000ffff0c7224 */ /* 0x000fe400078e0017 */
[----:B------:R-:W-:-:S02]  /*0a20*/  IMAD.MOV.U32 R6, RZ, RZ, R14 ;  /* 0x000000ffff067224 */ /* 0x000fc400078e000e */
[----:B------:R-:W-:Y:S02]  /*0a30*/  IMAD.MOV.U32 R13, RZ, RZ, R16 ;  /* 0x000000ffff0d7224 */ /* 0x000fe400078e0010 */
        /* <DEDUP_REMOVED lines=15> */
.L_x_132:
[----:B------:R-:W-:Y:S05]  /*0b30*/  BSYNC.RECONVERGENT B2 ;  /* 0x0000000000027941 */ /* 0x000fea0003800200 */
.L_x_131:
[----:B------:R-:W-:Y:S01]  /*0b40*/  DSETP.GEU.AND P0, PT, |R6|, |R18|, PT ;  /* 0x400000120600722a */ /* 0x000fe20003f0e200 */
[----:B------:R-:W-:Y:S01]  /*0b50*/  SHF.R.S32.HI R14, RZ, 0x1f, R17 ;  /* 0x0000001fff0e7819 */ /* 0x000fe20000011411 */
[----:B------:R-:W-:Y:S01]  /*0b60*/  BSSY.RECONVERGENT B2, `(.L_x_133) ;  /* 0x0000016000027945 */ /* 0x000fe20003800200 */
[----:B------:R-:W-:Y:S01]  /*0b70*/  IADD3 R17, P1, P2, R17, R2, R8 ;  /* 0x0000000211117210 */ /* 0x000fe20007a3e008 */
[----:B------:R-:W-:-:S03]  /*0b80*/  IMAD.MOV.U32 R15, RZ, RZ, R19 ;  /* 0x000000ffff0f7224 */ /* 0x000fc600078e0013 */
[----:B------:R-:W-:Y:S01]  /*0b90*/  IADD3.X R16, PT, PT, R14, R3, RZ, P1, P2 ;  /* 0x000000030e107210 */ /* 0x000fe20000fe44ff */
[----:B------:R-:W-:Y:S02]  /*0ba0*/  IMAD.MOV.U32 R21, RZ, RZ, R17 ;  /* 0x000000ffff157224 */ /* 0x000fe400078e0011 */
[----:B------:R-:W-:Y:S02]  /*0bb0*/  IMAD.MOV.U32 R14, RZ, RZ, R18 ;  /* 0x000000ffff0e7224 */ /* 0x000fe400078e0012 */
        /* <DEDUP_REMOVED lines=16> */
.L_x_134:
[----:B------:R-:W-:Y:S05]  /*0cc0*/  BSYNC.RECONVERGENT B2 ;  /* 0x0000000000027941 */ /* 0x000fea0003800200 */
.L_x_133:
[C---:B------:R-:W-:Y:S02]  /*0cd0*/  VIADD R6, R11.reuse, 0x200 ;  /* 0x000002000b067836 */ /* 0x040fe40000000000 */
[----:B------:R-:W-:-:S03]  /*0ce0*/  VIADD R11, R11, 0x400 ;  /* 0x000004000b0b7836 */ /* 0x000fc60000000000 */
[----:B------:R-:W-:-:S13]  /*0cf0*/  ISETP.GE.AND P0, PT, R6, R9, PT ;  /* 0x000000090600720c */ /* 0x000fda0003f06270 */
[----:B------:R-:W-:Y:S05]  /*0d00*/  @!P0 BRA `(.L_x_135) ;  /* 0xfffffff800388947 */ /* 0x000fea000383ffff */
.L_x_121:
[----:B------:R-:W-:Y:S05]  /*0d10*/  BSYNC.RECONVERGENT B1 ;  /* 0x0000000000017941 */ /* 0x000fea0003800200 */
.L_x_120:
[----:B------:R-:W-:-:S13]  /*0d20*/  ISETP.GE.AND P0, PT, R9, 0x100, PT ;  /* 0x000001000900780c */ /* 0x000fda0003f06270 */
[----:B------:R-:W-:Y:S05]  /*0d30*/  @!P0 BRA `(.L_x_136) ;  /* 0x0000001400508947 */ /* 0x000fea0003800000 */
[----:B------:R-:W0:Y:S01]  /*0d40*/  S2R R11, SR_LANEID ;  /* 0x00000000000b7919 */ /* 0x000e220000000000 */
[----:B------:R-:W-:Y:S01]  /*0d50*/  BSSY.RECONVERGENT B1, `(.L_x_137) ;  /* 0x000001f000017945 */ /* 0x000fe20003800200 */
[----:B------:R-:W-:Y:S01]  /*0d60*/  IMAD.MOV.U32 R12, RZ, RZ, R21 ;  /* 0x000000ffff0c7224 */ /* 0x000fe200078e0015 */
[----:B-----5:R1:W2:Y:S01]  /*0d70*/  SHFL.DOWN PT, R4, R14, 0x1, 0x1f ;  /* 0x08201f000e047f89 */ /* 0x0202a200000e0000 */
        /* <DEDUP_REMOVED lines=9> */
[----:B------:R-:W-:Y:S01]  /*0e10*/  IMAD.MOV.U32 R12, RZ, RZ, R6 ;  /* 0x000000ffff0c7224 */ /* 0x000fe200078e0006 */
[----:B------:R-:W-:Y:S01]  /*0e20*/  MOV R13, R7 ;  /* 0x00000007000d7202 */ /* 0x000fe20000000f00 */
[----:B------:R-:W-:Y:S02]  /*0e30*/  IMAD.MOV.U32 R2, RZ, RZ, R4 ;  /* 0x000000ffff027224 */ /* 0x000fe400078e0004 */
[----:B------:R-:W-:-:S09]  /*0e40*/  IMAD.MOV.U32 R3, RZ, RZ, R5 ;  /* 0x000000ffff037224 */ /* 0x000fd200078e0005 */
        /* <DEDUP_REMOVED lines=15> */
.L_x_138:
[----:B------:R-:W-:Y:S05]  /*0f40*/  BSYNC.RECONVERGENT B1 ;  /* 0x0000000000017941 */ /* 0x000fea0003800200 */
.L_x_137:
        /* <DEDUP_REMOVED lines=31> */
.L_x_140:
[----:B------:R-:W-:Y:S05]  /*1140*/  BSYNC.RECONVERGENT B1 ;  /* 0x0000000000017941 */ /* 0x000fea0003800200 */
.L_x_139:
[----:B------:R-:W-:Y:S01]  /*1150*/  ISETP.GT.AND P0, PT, R11, 0x1b, PT ;  /* 0x0000001b0b00780c */ /* 0x000fe20003f04270 */
[----:B-1----:R1:W1:Y:S01]  /*1160*/  SHFL.DOWN PT, R6, R4, 0x4, 0x1f ;  /* 0x08801f0004067f89 */ /* 0x00226200000e0000 */
[----:B------:R-:W-:Y:S01]  /*1170*/  BSSY.RECONVERGENT B1, `(.L_x_141) ;  /* 0x000001d000017945 */ /* 0x000fe20003800200 */
[----:B----4-:R-:W-:Y:S02]  /*1180*/  IMAD.MOV.U32 R14, RZ, RZ, R8 ;  /* 0x000000ffff0e7224 */ /* 0x010fe400078e0008 */
[----:B--2---:R2:W4:Y:S01]  /*1190*/  SHFL.DOWN PT, R7, R5, 0x4, 0x1f ;  /* 0x08801f0005077f89 */ /* 0x00452200000e0000 */
[----:B---3--:R-:W-:Y:S02]  /*11a0*/  IMAD.MOV.U32 R15, RZ, RZ, R9 ;  /* 0x000000ffff0f7224 */ /* 0x008fe400078e0009 */
[----:B0-----:R-:W-:Y:S01]  /*11b0*/  IMAD.MOV.U32 R2, RZ, RZ, R4 ;  /* 0x000000ffff027224 */ /* 0x001fe200078e0004 */
[----:B------:R2:W0:Y:S01]  /*11c0*/  SHFL.DOWN PT, R13, R8, 0x4, 0x1f ;  /* 0x08801f00080d7f89 */ /* 0x00042200000e0000 */
[----:B------:R-:W-:-:S03]  /*11d0*/  IMAD.MOV.U32 R3, RZ, RZ, R5 ;  /* 0x000000ffff037224 */ /* 0x000fc600078e0005 */
[----:B------:R2:W3:Y:S01]  /*11e0*/  SHFL.DOWN PT, R12, R9, 0x4, 0x1f ;  /* 0x08801f00090c7f89 */ /* 0x0004e200000e0000 */
[----:B------:R-:W-:Y:S05]  /*11f0*/  @P0 BRA `(.L_x_142) ;  /* 0x0000000000500947 */ /* 0x000fea0003800000 */
[----:B-1--4-:R-:W-:Y:S01]  /*1200*/  DSETP.GEU.AND P0, PT, |R4|, |R6|, PT ;  /* 0x400000060400722a */ /* 0x012fe20003f0e200 */
[----:B0-----:R-:W-:Y:S02]  /*1210*/  IMAD.MOV.U32 R14, RZ, RZ, R13 ;  /* 0x000000ffff0e7224 */ /* 0x001fe400078e000d */
        /* <DEDUP_REMOVED lines=18> */
.L_x_142:
[----:B------:R-:W-:Y:S05]  /*1340*/  BSYNC.RECONVERGENT B1 ;  /* 0x0000000000017941 */ /* 0x000fea0003800200 */
.L_x_141:
[----:B------:R-:W-:Y:S01]  /*1350*/  ISETP.GT.AND P0, PT, R11, 0x17, PT ;  /* 0x000000170b00780c */ /* 0x000fe20003f04270 */
[----:B-1----:R1:W1:Y:S01]  /*1360*/  SHFL.DOWN PT, R4, R2, 0x8, 0x1f ;  /* 0x09001f0002047f89 */ /* 0x00226200000e0000 */
[----:B------:R-:W-:Y:S01]  /*1370*/  BSSY.RECONVERGENT B1, `(.L_x_143) ;  /* 0x000001d000017945 */ /* 0x000fe20003800200 */
[----:B---3--:R-:W-:Y:S02]  /*1380*/  IMAD.MOV.U32 R12, RZ, RZ, R14 ;  /* 0x000000ffff0c7224 */ /* 0x008fe400078e000e */
[----:B--2---:R2:W3:Y:S01]  /*1390*/  SHFL.DOWN PT, R5, R3, 0x8, 0x1f ;  /* 0x09001f0003057f89 */ /* 0x0044e200000e0000 */
[----:B0-----:R-:W-:Y:S02]  /*13a0*/  IMAD.MOV.U32 R13, RZ, RZ, R15 ;  /* 0x000000ffff0d7224 */ /* 0x001fe400078e000f */
[----:B------:R-:W-:Y:S01]  /*13b0*/  IMAD.MOV.U32 R8, RZ, RZ, R2 ;  /* 0x000000ffff087224 */ /* 0x000fe200078e0002 */
[----:B----4-:R2:W0:Y:S01]  /*13c0*/  SHFL.DOWN PT, R7, R14, 0x8, 0x1f ;  /* 0x09001f000e077f89 */ /* 0x01042200000e0000 */
[----:B------:R-:W-:-:S03]  /*13d0*/  IMAD.MOV.U32 R9, RZ, RZ, R3 ;  /* 0x000000ffff097224 */ /* 0x000fc600078e0003 */
[----:B------:R2:W4:Y:S01]  /*13e0*/  SHFL.DOWN PT, R6, R15, 0x8, 0x1f ;  /* 0x09001f000f067f89 */ /* 0x00052200000e0000 */
[----:B------:R-:W-:Y:S05]  /*13f0*/  @P0 BRA `(.L_x_144) ;  /* 0x0000000000500947 */ /* 0x000fea0003800000 */
[----:B-1-3--:R-:W-:Y:S01]  /*1400*/  DSETP.GEU.AND P0, PT, |R2|, |R4|, PT ;  /* 0x400000040200722a */ /* 0x00afe20003f0e200 */
[----:B0-----:R-:W-:Y:S02]  /*1410*/  IMAD.MOV.U32 R12, RZ, RZ, R7 ;  /* 0x000000ffff0c7224 */ /* 0x001fe400078e0007 */
        /* <DEDUP_REMOVED lines=18> */
.L_x_144:
[----:B------:R-:W-:Y:S05]  /*1540*/  BSYNC.RECONVERGENT B1 ;  /* 0x0000000000017941 */ /* 0x000fea0003800200 */
.L_x_143:
[----:B------:R-:W-:Y:S01]  /*1550*/  ISETP.GT.AND P0, PT, R11, 0xf, PT ;  /* 0x0000000f0b00780c */ /* 0x000fe20003f04270 */
[----:B-1----:R1:W1:Y:S01]  /*1560*/  SHFL.DOWN PT, R2, R8, 0x10, 0x1f ;  /* 0x0a001f0008027f89 */ /* 0x00226200000e0000 */
[----:B------:R-:W-:Y:S01]  /*1570*/  BSSY.RECONVERGENT B1, `(.L_x_145) ;  /* 0x000001d000017945 */ /* 0x000fe20003800200 */
[----:B------:R-:W-:Y:S02]  /*1580*/  IMAD.MOV.U32 R4, RZ, RZ, R12 ;  /* 0x000000ffff047224 */ /* 0x000fe400078e000c */
[----:B--2---:R2:W1:Y:S01]  /*1590*/  SHFL.DOWN PT, R3, R9, 0x10, 0x1f ;  /* 0x0a001f0009037f89 */ /* 0x00446200000e0000 */
[----:B---3--:R-:W-:Y:S02]  /*15a0*/  IMAD.MOV.U32 R5, RZ, RZ, R13 ;  /* 0x000000ffff057224 */ /* 0x008fe400078e000d */
[----:B----4-:R-:W-:Y:S01]  /*15b0*/  IMAD.MOV.U32 R6, RZ, RZ, R8 ;  /* 0x000000ffff067224 */ /* 0x010fe200078e0008 */
[----:B------:R2:W3:Y:S01]  /*15c0*/  SHFL.DOWN PT, R15, R12, 0x10, 0x1f ;  /* 0x0a001f000c0f7f89 */ /* 0x0004e200000e0000 */
[----:B0-----:R-:W-:-:S03]  /*15d0*/  IMAD.MOV.U32 R7, RZ, RZ, R9 ;  /* 0x000000ffff077224 */ /* 0x001fc600078e0009 */
[----:B------:R2:W0:Y:S01]  /*15e0*/  SHFL.DOWN PT, R14, R13, 0x10, 0x1f ;  /* 0x0a001f000d0e7f89 */ /* 0x00042200000e0000 */
[----:B------:R-:W-:Y:S05]  /*15f0*/  @P0 BRA `(.L_x_146) ;  /* 0x0000000000500947 */ /* 0x000fea0003800000 */
[----:B-1----:R-:W-:Y:S01]  /*1600*/  DSETP.GEU.AND P0, PT, |R8|, |R2|, PT ;  /* 0x400000020800722a */ /* 0x002fe20003f0e200 */
[----:B---3--:R-:W-:Y:S02]  /*1610*/  IMAD.MOV.U32 R4, RZ, RZ, R15 ;  /* 0x000000ffff047224 */ /* 0x008fe400078e000f */
        /* <DEDUP_REMOVED lines=18> */
.L_x_146:
[----:B------:R-:W-:Y:S05]  /*1740*/  BSYNC.RECONVERGENT B1 ;  /* 0x0000000000017941 */ /* 0x000fea0003800200 */
.L_x_145:
        /* <DEDUP_REMOVED lines=11> */
.L_x_148:
[----:B------:R-:W-:Y:S05]  /*1800*/  BSYNC.RECONVERGENT B1 ;  /* 0x0000000000017941 */ /* 0x000fea0003800200 */
.L_x_147:
[----:B------:R-:W-:Y:S01]  /*1810*/  BAR.SYNC.DEFER_BLOCKING 0x0 ;  /* 0x0000000000007b1d */ /* 0x000fe20000010000 */
[----:B------:R-:W-:-:S13]  /*1820*/  ISETP.NE.AND P1, PT, R10, RZ, PT ;  /* 0x000000ff0a00720c */ /* 0x000fda0003f25270 */
[----:B------:R-:W-:Y:S05]  /*1830*/  @P1 BRA `(.L_x_149) ;  /* 0x0000005000201947 */ /* 0x000fea0003800000 */
[----:B-1--4-:R-:W1:Y:S01]  /*1840*/  S2R R3, SR_CgaCtaId ;  /* 0x0000000000037919 */ /* 0x012e620000008800 */
[----:B------:R-:W-:Y:S01]  /*1850*/  MOV R20, 0x400 ;  /* 0x0000040000147802 */ /* 0x000fe20000000f00 */
[----:B------:R-:W-:Y:S03]  /*1860*/  BSSY.RECONVERGENT B1, `(.L_x_150) ;  /* 0x000001a000017945 */ /* 0x000fe60003800200 */
[----:B-1----:R-:W-:-:S05]  /*1870*/  LEA R20, R3, R20, 0x18 ;  /* 0x0000001403147211 */ /* 0x002fca00078ec0ff */
[----:B------:R-:W1:Y:S04]  /*1880*/  LDS.64 R16, [R20+0x18] ;  /* 0x0000180014107984 */ /* 0x000e680000000a00 */
[----:B--2---:R-:W2:Y:S04]  /*1890*/  LDS.128 R8, [R20+0x20] ;  /* 0x0000200014087984 */ /* 0x004ea80000000c00 */
[----:B------:R4:W4:Y:S04]  /*18a0*/  LDS.64 R2, [R20+0x80] ;  /* 0x0000800014027984 */ /* 0x0009280000000a00 */
[----:B0--3--:R0:W3:Y:S01]  /*18b0*/  LDS.128 R12, [R20+0x30] ;  /* 0x00003000140c7984 */ /* 0x0090e20000000c00 */
[----:B-1----:R-:W-:Y:S01]  /*18c0*/  DSETP.GEU.AND P0, PT, |R6|, |R16|, PT ;  /* 0x400000100600722a */ /* 0x002fe20003f0e200 */
[----:B------:R-:W-:-:S02]  /*18d0*/  IMAD.MOV.U32 R22, RZ, RZ, R16 ;  /* 0x000000ffff167224 */ /* 0x000fc400078e0010 */
[----:B------:R-:W-:Y:S02]  /*18e0*/  IMAD.MOV.U32 R23, RZ, RZ, R17 ;  /* 0x000000ffff177224 */ /* 0x000fe400078e0011 */
[----:B--2---:R-:W-:Y:S02]  /*18f0*/  IMAD.MOV.U32 R24, RZ, RZ, R8 ;  /* 0x000000ffff187224 */ /* 0x004fe400078e0008 */
[----:B------:R-:W-:-:S07]  /*1900*/  IMAD.MOV.U32 R25, RZ, RZ, R9 ;  /* 0x000000ffff197224 */ /* 0x000fce00078e0009 */
[----:B0--34-:R-:W-:Y:S05]  /*1910*/  @!P0 BRA `(.L_x_151) ;  /* 0x0000000000388947 */ /* 0x019fea0003800000 */
[----:B------:R-:W-:Y:S01]  /*1920*/  DSETP.GEU.AND P0, PT, |R16|, |R6|, PT ;  /* 0x400000061000722a */ /* 0x000fe20003f0e200 */
[----:B------:R-:W-:Y:S01]  /*1930*/  IMAD.MOV.U32 R22, RZ, RZ, R6 ;  /* 0x000000ffff167224 */ /* 0x000fe200078e0006 */
[----:B------:R-:W-:Y:S01]  /*1940*/  MOV R25, R5 ;  /* 0x0000000500197202 */ /* 0x000fe20000000f00 */
[----:B------:R-:W-:Y:S02]  /*1950*/  IMAD.MOV.U32 R23, RZ, RZ, R7 ;  /* 0x000000ffff177224 */ /* 0x000fe400078e0007 */
[----:B------:R-:W-:-:S09]  /*1960*/  IMAD.MOV.U32 R24, RZ, RZ, R4 ;  /* 0x000000ffff187224 */ /* 0x000fd200078e0004 */
        /* <DEDUP_REMOVED lines=9> */
.L_x_151:
[----:B------:R-:W-:Y:S05]  /*1a00*/  BSYNC.RECONVERGENT B1 ;  /* 0x0000000000017941 */ /* 0x000fea0003800200 */
.L_x_150:
        /* <DEDUP_REMOVED lines=23> */
.L_x_153:
[----:B------:R-:W-:Y:S05]  /*1b80*/  BSYNC.RECONVERGENT B1 ;  /* 0x0000000000017941 */ /* 0x000fea0003800200 */
.L_x_152:
        /* <DEDUP_REMOVED lines=21> */
.L_x_155:
[----:B------:R-:W-:Y:S05]  /*1ce0*/  BSYNC.RECONVERGENT B1 ;  /* 0x0000000000017941 */ /* 0x000fea0003800200 */
.L_x_154:
        /* <DEDUP_REMOVED lines=23> */
.L_x_157:
[----:B------:R-:W-:Y:S05]  /*1e60*/  BSYNC.RECONVERGENT B1 ;  /* 0x0000000000017941 */ /* 0x000fea0003800200 */
.L_x_156:
        /* <DEDUP_REMOVED lines=21> */
.L_x_159:
[----:B------:R-:W-:Y:S05]  /*1fc0*/  BSYNC.RECONVERGENT B1 ;  /* 0x0000000000017941 */ /* 0x000fea0003800200 */
.L_x_158:
        /* <DEDUP_REMOVED lines=21> */
.L_x_161:
[----:B------:R-:W-:Y:S05]  /*2120*/  BSYNC.RECONVERGENT B1 ;  /* 0x0000000000017941 */ /* 0x000fea0003800200 */
.L_x_160:
        /* <DEDUP_REMOVED lines=21> */
.L_x_136:
[----:B------:R-:W0:Y:S01]  /*2280*/  S2R R2, SR_LANEID ;  /* 0x0000000000027919 */ /* 0x000e220000000000 */
[----:B------:R-:W-:Y:S01]  /*2290*/  LOP3.LUT R3, R10, 0x3e0, RZ, 0xc0, !PT ;  /* 0x000003e00a037812 */ /* 0x000fe200078ec0ff */
[----:B------:R-:W-:Y:S01]  /*22a0*/  BSSY.RECONVERGENT B1, `(.L_x_162) ;  /* 0x0000024000017945 */ /* 0x000fe20003800200 */
[----:B------:R-:W-:Y:S02]  /*22b0*/  IMAD.MOV.U32 R18, RZ, RZ, R21 ;  /* 0x000000ffff127224 */ /* 0x000fe400078e0015 */
[----:B------:R-:W-:Y:S01]  /*22c0*/  LOP3.LUT R6, RZ, R3, RZ, 0x33, !PT ;  /* 0x00000003ff067212 */ /* 0x000fe200078e33ff */
[----:B------:R-:W-:Y:S02]  /*22d0*/  VIADD R4, R3, 0x20 ;  /* 0x0000002003047836 */ /* 0x000fe40000000000 */
[----:B------:R-:W-:Y:S02]  /*22e0*/  IMAD.MOV.U32 R22, RZ, RZ, R20 ;  /* 0x000000ffff167224 */ /* 0x000fe400078e0014 */
[----:B------:R-:W-:Y:S01]  /*22f0*/  IMAD.IADD R3, R9, 0x1, R6 ;  /* 0x0000000109037824 */ /* 0x000fe200078e0206 */
[----:B------:R-:W-:Y:S01]  /*2300*/  ISETP.GT.AND P0, PT, R4, R9, PT ;  /* 0x000000090400720c */ /* 0x000fe20003f04270 */
[----:B-----5:R-:W-:-:S02]  /*2310*/  IMAD.MOV.U32 R4, RZ, RZ, R14 ;  /* 0x000000ffff047224 */ /* 0x020fc400078e000e */
[----:B------:R-:W-:Y:S01]  /*2320*/  IMAD.MOV.U32 R5, RZ, RZ, R15 ;  /* 0x000000ffff057224 */ /* 0x000fe200078e000f */
[----:B------:R-:W-:-:S05]  /*2330*/  SEL R3, R3, 0x1f, P0 ;  /* 0x0000001f03037807 */ /* 0x000fca0000000000 */
[----:B------:R1:W2:Y:S04]  /*2340*/  SHFL.DOWN PT, R6, R14, 0x1, R3 ;  /* 0x082000000e067989 */ /* 0x0002a800000e0003 */
[----:B------:R1:W3:Y:S04]  /*2350*/  SHFL.DOWN PT, R7, R15, 0x1, R3 ;  /* 0x082000000f077989 */ /* 0x0002e800000e0003 */
[----:B------:R1:W4:Y:S01]  /*2360*/  SHFL.DOWN PT, R8, R21, 0x1, R3 ;  /* 0x0820000015087989 */ /* 0x00032200000e0003 */
[----:B0-----:R-:W-:-:S03]  /*2370*/  ISETP.GE.AND P0, PT, R2, R3, PT ;  /* 0x000000030200720c */ /* 0x001fc60003f06270 */
[----:B------:R1:W0:Y:S10]  /*2380*/  SHFL.DOWN PT, R11, R20, 0x1, R3 ;  /* 0x08200000140b7989 */ /* 0x00023400000e0003 */
[----:B-12---:R-:W-:Y:S05]  /*2390*/  @P0 BRA `(.L_x_163) ;  /* 0x0000000000500947 */ /* 0x006fea0003800000 */
[----:B---3--:R-:W-:Y:S01]  /*23a0*/  DSETP.GEU.AND P0, PT, |R14|, |R6|, PT ;  /* 0x400000060e00722a */ /* 0x008fe20003f0e200 */
        /* <DEDUP_REMOVED lines=19> */
.L_x_163:
[----:B------:R-:W-:Y:S05]  /*24e0*/  BSYNC.RECONVERGENT B1 ;  /* 0x0000000000017941 */ /* 0x000fea0003800200 */
.L_x_162:
[----:B------:R-:W-:Y:S01]  /*24f0*/  IADD3 R6, PT, PT, R2, 0x2, RZ ;  /* 0x0000000202067810 */ /* 0x000fe20007ffe0ff */
[----:B------:R1:W2:Y:S01]  /*2500*/  SHFL.DOWN PT, R12, R4, 0x2, R3 ;  /* 0x08400000040c7989 */ /* 0x0002a200000e0003 */
[----:B------:R-:W-:Y:S01]  /*2510*/  BSSY.RECONVERGENT B1, `(.L_x_164) ;  /* 0x000001e000017945 */ /* 0x000fe20003800200 */
[----:B----4-:R-:W-:Y:S01]  /*2520*/  IMAD.MOV.U32 R8, RZ, RZ, R18 ;  /* 0x000000ffff087224 */ /* 0x010fe200078e0012 */
[----:B------:R-:W-:Y:S01]  /*2530*/  ISETP.GT.AND P0, PT, R6, R3, PT ;  /* 0x000000030600720c */ /* 0x000fe20003f04270 */
[----:B------:R1:W4:Y:S01]  /*2540*/  SHFL.DOWN PT, R13, R5, 0x2, R3 ;  /* 0x08400000050d7989 */ /* 0x00032200000e0003 */
[----:B------:R-:W-:Y:S02]  /*2550*/  IMAD.MOV.U32 R16, RZ, RZ, R22 ;  /* 0x000000ffff107224 */ /* 0x000fe400078e0016 */
[----:B------:R-:W-:Y:S01]  /*2560*/  IMAD.MOV.U32 R6, RZ, RZ, R4 ;  /* 0x000000ffff067224 */ /* 0x000fe200078e0004 */
[----:B0-----:R1:W0:Y:S01]  /*2570*/  SHFL.DOWN PT, R11, R18, 0x2, R3 ;  /* 0x08400000120b7989 */ /* 0x00122200000e0003 */
[----:B---3--:R-:W-:-:S03]  /*2580*/  IMAD.MOV.U32 R7, RZ, RZ, R5 ;  /* 0x000000ffff077224 */ /* 0x008fc600078e0005 */
[----:B------:R1:W3:Y:S04]  /*2590*/  SHFL.DOWN PT, R15, R22, 0x2, R3 ;  /* 0x08400000160f7989 */ /* 0x0002e800000e0003 */
[----:B------:R-:W-:Y:S05]  /*25a0*/  @P0 BRA `(.L_x_165) ;  /* 0x0000000000500947 */ /* 0x000fea0003800000 */
[----:B--2-4-:R-:W-:Y:S01]  /*25b0*/  DSETP.GEU.AND P0, PT, |R4|, |R12|, PT ;  /* 0x4000000c0400722a */ /* 0x014fe20003f0e200 */
        /* <DEDUP_REMOVED lines=19> */
.L_x_165:
[----:B------:R-:W-:Y:S05]  /*26f0*/  BSYNC.RECONVERGENT B1 ;  /* 0x0000000000017941 */ /* 0x000fea0003800200 */
.L_x_164:
[----:B-1----:R-:W-:Y:S01]  /*2700*/  VIADD R4, R2, 0x4 ;  /* 0x0000000402047836 */ /* 0x002fe20000000000 */
[----:B--2---:R1:W2:Y:S01]  /*2710*/  SHFL.DOWN PT, R12, R6, 0x4, R3 ;  /* 0x08800000060c7989 */ /* 0x0042a200000e0003 */
[----:B------:R-:W-:Y:S01]  /*2720*/  BSSY.RECONVERGENT B1, `(.L_x_166) ;  /* 0x000001e000017945 */ /* 0x000fe20003800200 */
[----:B------:R-:W-:Y:S02]  /*2730*/  IMAD.MOV.U32 R14, RZ, RZ, R8 ;  /* 0x000000ffff0e7224 */ /* 0x000fe400078e0008 */
[----:B------:R-:W-:Y:S01]  /*2740*/  ISETP.GT.AND P0, PT, R4, R3, PT ;  /* 0x000000030400720c */ /* 0x000fe20003f04270 */
[----:B----4-:R1:W4:Y:S01]  /*2750*/  SHFL.DOWN PT, R13, R7, 0x4, R3 ;  /* 0x08800000070d7989 */ /* 0x01032200000e0003 */
[----:B------:R-:W-:Y:S02]  /*2760*/  IMAD.MOV.U32 R18, RZ, RZ, R16 ;  /* 0x000000ffff127224 */ /* 0x000fe400078e0010 */
[----:B------:R-:W-:Y:S01]  /*2770*/  IMAD.MOV.U32 R4, RZ, RZ, R6 ;  /* 0x000000ffff047224 */ /* 0x000fe200078e0006 */
[----:B0-----:R1:W0:Y:S01]  /*2780*/  SHFL.DOWN PT, R11, R8, 0x4, R3 ;  /* 0x08800000080b7989 */ /* 0x00122200000e0003 */
[----:B------:R-:W-:-:S03]  /*2790*/  IMAD.MOV.U32 R5, RZ, RZ, R7 ;  /* 0x000000ffff057224 */ /* 0x000fc600078e0007 */
[----:B---3--:R1:W3:Y:S04]  /*27a0*/  SHFL.DOWN PT, R15, R16, 0x4, R3 ;  /* 0x08800000100f7989 */ /* 0x0082e800000e0003 */
        /* <DEDUP_REMOVED lines=21> */
.L_x_167:
[----:B------:R-:W-:Y:S05]  /*2900*/  BSYNC.RECONVERGENT B1 ;  /* 0x0000000000017941 */ /* 0x000fea0003800200 */
.L_x_166:
[----:B-1----:R-:W-:Y:S01]  /*2910*/  VIADD R8, R2, 0x8 ;  /* 0x0000000802087836 */ /* 0x002fe20000000000 */
[----:B------:R1:W1:Y:S01]  /*2920*/  SHFL.DOWN PT, R6, R4, 0x8, R3 ;  /* 0x0900000004067989 */ /* 0x00026200000e0003 */
[----:B------:R-:W-:Y:S01]  /*2930*/  BSSY.RECONVERGENT B1, `(.L_x_168) ;  /* 0x000001e000017945 */ /* 0x000fe20003800200 */
[----:B------:R-:W-:Y:S02]  /*2940*/  IMAD.MOV.U32 R16, RZ, RZ, R18 ;  /* 0x000000ffff107224 */ /* 0x000fe400078e0012 */
[----:B------:R-:W-:Y:S01]  /*2950*/  ISETP.GT.AND P0, PT, R8, R3, PT ;  /* 0x000000030800720c */ /* 0x000fe20003f04270 */
[----:B------:R1:W1:Y:S01]  /*2960*/  SHFL.DOWN PT, R7, R5, 0x8, R3 ;  /* 0x0900000005077989 */ /* 0x00026200000e0003 */
[----:B------:R-:W-:Y:S02]  /*2970*/  IMAD.MOV.U32 R8, RZ, RZ, R14 ;  /* 0x000000ffff087224 */ /* 0x000fe400078e000e */
[----:B--2---:R-:W-:Y:S01]  /*2980*/  IMAD.MOV.U32 R12, RZ, RZ, R4 ;  /* 0x000000ffff0c7224 */ /* 0x004fe200078e0004 */
[----:B0-----:R0:W2:Y:S01]  /*2990*/  SHFL.DOWN PT, R11, R14, 0x8, R3 ;  /* 0x090000000e0b7989 */ /* 0x0010a200000e0003 */
[----:B----4-:R-:W-:-:S03]  /*29a0*/  IMAD.MOV.U32 R13, RZ, RZ, R5 ;  /* 0x000000ffff0d7224 */ /* 0x010fc600078e0005 */
[----:B---3--:R0:W3:Y:S04]  /*29b0*/  SHFL.DOWN PT, R15, R18, 0x8, R3 ;  /* 0x09000000120f7989 */ /* 0x0080e800000e0003 */
[----:B------:R-:W-:Y:S05]  /*29c0*/  @P0 BRA `(.L_x_169) ;  /* 0x0000000000500947 */ /* 0x000fea0003800000 */
[----:B-1----:R-:W-:Y:S01]  /*29d0*/  DSETP.GEU.AND P0, PT, |R4|, |R6|, PT ;  /* 0x400000060400722a */ /* 0x002fe20003f0e200 */
[----:B--2---:R-:W-:Y:S02]  /*29e0*/  IMAD.MOV.U32 R8, RZ, RZ, R11 ;  /* 0x000000ffff087224 */ /* 0x004fe400078e000b */
        /* <DEDUP_REMOVED lines=18> */
.L_x_169:
[----:B------:R-:W-:Y:S05]  /*2b10*/  BSYNC.RECONVERGENT B1 ;  /* 0x0000000000017941 */ /* 0x000fea0003800200 */
.L_x_168:
[----:B-1----:R-:W-:Y:S01]  /*2b20*/  VIADD R4, R2, 0x10 ;  /* 0x0000001002047836 */ /* 0x002fe20000000000 */
[----:B0-----:R0:W1:Y:S01]  /*2b30*/  SHFL.DOWN PT, R14, R12, 0x10, R3 ;  /* 0x0a0000000c0e7989 */ /* 0x00106200000e0003 */
[----:B------:R-:W-:Y:S01]  /*2b40*/  BSSY.RECONVERGENT B1, `(.L_x_170) ;  /* 0x000001e000017945 */ /* 0x000fe20003800200 */
[----:B------:R-:W-:Y:S02]  /*2b50*/  IMAD.MOV.U32 R5, RZ, RZ, R16 ;  /* 0x000000ffff057224 */ /* 0x000fe400078e0010 */
[----:B------:R-:W-:Y:S01]  /*2b60*/  ISETP.GT.AND P0, PT, R4, R3, PT ;  /* 0x000000030400720c */ /* 0x000fe20003f04270 */
[----:B---3--:R0:W3:Y:S01]  /*2b70*/  SHFL.DOWN PT, R15, R13, 0x10, R3 ;  /* 0x0a0000000d0f7989 */ /* 0x0080e200000e0003 */
[----:B------:R-:W-:Y:S02]  /*2b80*/  IMAD.MOV.U32 R4, RZ, RZ, R8 ;  /* 0x000000ffff047224 */ /* 0x000fe400078e0008 */
[----:B------:R-:W-:Y:S01]  /*2b90*/  IMAD.MOV.U32 R6, RZ, RZ, R12 ;  /* 0x000000ffff067224 */ /* 0x000fe200078e000c */
[----:B--2---:R0:W2:Y:S01]  /*2ba0*/  SHFL.DOWN PT, R11, R8, 0x10, R3 ;  /* 0x0a000000080b7989 */ /* 0x0040a200000e0003 */
[----:B------:R-:W-:-:S03]  /*2bb0*/  IMAD.MOV.U32 R7, RZ, RZ, R13 ;  /* 0x000000ffff077224 */ /* 0x000fc600078e000d */
[----:B------:R0:W4:Y:S04]  /*2bc0*/  SHFL.DOWN PT, R17, R16, 0x10, R3 ;  /* 0x0a00000010117989 */ /* 0x00012800000e0003 */
[----:B------:R-:W-:Y:S05]  /*2bd0*/  @P0 BRA `(.L_x_171) ;  /* 0x0000000000500947 */ /* 0x000fea0003800000 */
[----:B-1-3--:R-:W-:Y:S01]  /*2be0*/  DSETP.GEU.AND P0, PT, |R12|, |R14|, PT ;  /* 0x4000000e0c00722a */ /* 0x00afe20003f0e200 */
        /* <DEDUP_REMOVED lines=19> */
.L_x_171:
[----:B------:R-:W-:Y:S05]  /*2d20*/  BSYNC.RECONVERGENT B1 ;  /* 0x0000000000017941 */ /* 0x000fea0003800200 */
.L_x_170:
[----:B------:R-:W-:Y:S01]  /*2d30*/  ISETP.NE.AND P0, PT, R2, RZ, PT ;  /* 0x000000ff0200720c */ /* 0x000fe20003f05270 */
[----:B------:R-:W-:-:S12]  /*2d40*/  BSSY.RECONVERGENT B1, `(.L_x_172) ;  /* 0x000000a000017945 */ /* 0x000fd80003800200 */
[----:B------:R-:W-:Y:S05]  /*2d50*/  @P0 BRA `(.L_x_173) ;  /* 0x0000000000200947 */ /* 0x000fea0003800000 */
[----:B0-----:R-:W0:Y:S01]  /*2d60*/  S2R R8, SR_CgaCtaId ;  /* 0x0000000000087919 */ /* 0x001e220000008800 */
[----:B------:R-:W-:Y:S02]  /*2d70*/  MOV R3, 0x400 ;  /* 0x0000040000037802 */ /* 0x000fe40000000f00 */
[----:B------:R-:W-:-:S04]  /*2d80*/  SHF.R.U32.HI R2, RZ, 0x1, R10 ;  /* 0x00000001ff027819 */ /* 0x000fc8000001160a */
[----:B------:R-:W-:Y:S02]  /*2d90*/  LOP3.LUT R2, R2, 0x1f0, RZ, 0xc0, !PT ;  /* 0x000001f002027812 */ /* 0x000fe400078ec0ff */
[----:B0-----:R-:W-:-:S05]  /*2da0*/  LEA R3, R8, R3, 0x18 ;  /* 0x0000000308037211 */ /* 0x001fca00078ec0ff */
[----:B------:R-:W-:-:S05]  /*2db0*/  IMAD.IADD R3, R2, 0x1, R3 ;  /* 0x0000000102037824 */ /* 0x000fca00078e0203 */
[----:B------:R0:W-:Y:S04]  /*2dc0*/  STS.64 [R3+0x10], R4 ;  /* 0x0000100403007388 */ /* 0x0001e80000000a00 */
[----:B------:R0:W-:Y:S02]  /*2dd0*/  STS.64 [R3+0x8], R6 ;  /* 0x0000080603007388 */ /* 0x0001e40000000a00 */
.L_x_173:
[----:B------:R-:W-:Y:S05]  /*2de0*/  BSYNC.RECONVERGENT B1 ;  /* 0x0000000000017941 */ /* 0x000fea0003800200 */
.L_x_172:
[----:B------:R-:W-:Y:S01]  /*2df0*/  BAR.SYNC.DEFER_BLOCKING 0x0 ;  /* 0x0000000000007b1d */ /* 0x000fe20000010000 */
[----:B------:R-:W-:-:S13]  /*2e00*/  ISETP.NE.AND P1, PT, R10, RZ, PT ;  /* 0x000000ff0a00720c */ /* 0x000fda0003f25270 */
[----:B------:R-:W-:Y:S05]  /*2e10*/  @P1 BRA `(.L_x_149) ;  /* 0x0000003800a81947 */ /* 0x000fea0003800000 */
[----:B------:R-:W-:Y:S01]  /*2e20*/  ISETP.GE.AND P0, PT, R9, 0x21, PT ;  /* 0x000000210900780c */ /* 0x000fe20003f06270 */
[----:B0-----:R-:W-:Y:S02]  /*2e30*/  IMAD.MOV.U32 R13, RZ, RZ, R4 ;  /* 0x000000ffff0d7224 */ /* 0x001fe400078e0004 */
[----:B------:R-:W-:Y:S02]  /*2e40*/  IMAD.MOV.U32 R8, RZ, RZ, R5 ;  /* 0x000000ffff087224 */ /* 0x000fe400078e0005 */
[----:B------:R-:W-:Y:S02]  /*2e50*/  IMAD.MOV.U32 R2, RZ, RZ, R6 ;  /* 0x000000ffff027224 */ /* 0x000fe400078e0006 */
[----:B------:R-:W-:-:S06]  /*2e60*/  IMAD.MOV.U32 R3, RZ, RZ, R7 ;  /* 0x000000ffff037224 */ /* 0x000fcc00078e0007 */
[----:B------:R-:W-:Y:S05]  /*2e70*/  @!P0 BRA `(.L_x_174) ;  /* 0x00000000006c8947 */ /* 0x000fea0003800000 */
[----:B------:R-:W0:Y:S01]  /*2e80*/  S2UR UR5, SR_CgaCtaId ;  /* 0x00000000000579c3 */ /* 0x000e220000008800 */
[----:B------:R-:W-:Y:S01]  /*2e90*/  UMOV UR4, 0x400 ;  /* 0x0000040000047882 */ /* 0x000fe20000000000 */
[----:B------:R-:W-:Y:S01]  /*2ea0*/  BSSY.RECONVERGENT B1, `(.L_x_174) ;  /* 0x0000018000017945 */ /* 0x000fe20003800200 */
[----:B0-----:R-:W-:-:S09]  /*2eb0*/  ULEA UR4, UR5, UR4, 0x18 ;  /* 0x0000000405047291 */ /* 0x001fd2000f8ec0ff */
[----:B--2---:R-:W0:Y:S04]  /*2ec0*/  LDS.64 R10, [UR4+0x18] ;  /* 0x00001804ff0a7984 */ /* 0x004e280008000a00 */
[----:B-1-3--:R-:W1:Y:S01]  /*2ed0*/  LDS.64 R14, [UR4+0x20] ;  /* 0x00002004ff0e7984 */ /* 0x00ae620008000a00 */
[----:B0-----:R-:W-:Y:S01]  /*2ee0*/  DSETP.GEU.AND P0, PT, |R6|, |R10|, PT ;  /* 0x4000000a0600722a */ /* 0x001fe20003f0e200 */
[----:B------:R-:W-:Y:S02]  /*2ef0*/  IMAD.MOV.U32 R2, RZ, RZ, R10 ;  /* 0x000000ffff027224 */ /* 0x000fe400078e000a */
[----:B------:R-:W-:Y:S02]  /*2f00*/  IMAD.MOV.U32 R3, RZ, RZ, R11 ;  /* 0x000000ffff037224 */ /* 0x000fe400078e000b */
[----:B-1----:R-:W-:-:S02]  /*2f10*/  IMAD.MOV.U32 R13, RZ, RZ, R14 ;  /* 0x000000ffff0d7224 */ /* 0x002fc400078e000e */
[----:B------:R-:W-:-:S07]  /*2f20*/  IMAD.MOV.U32 R8, RZ, RZ, R15 ;  /* 0x000000ffff087224 */ /* 0x000fce00078e000f */
[----:B------:R-:W-:Y:S05]  /*2f30*/  @!P0 BRA `(.L_x_175) ;  /* 0x0000000000388947 */ /* 0x000fea0003800000 */
        /* <DEDUP_REMOVED lines=14> */
.L_x_175:
[----:B------:R-:W-:Y:S05]  /*3020*/  BSYNC.RECONVERGENT B1 ;  /* 0x0000000000017941 */ /* 0x000fea0003800200 */
.L_x_174:
[----:B------:R-:W-:Y:S01]  /*3030*/  ISETP.GE.AND P0, PT, R9, 0x41, PT ;  /* 0x000000410900780c */ /* 0x000fe20003f06270 */
[----:B--2---:R-:W-:Y:S02]  /*3040*/  IMAD.MOV.U32 R11, RZ, RZ, R13 ;  /* 0x000000ffff0b7224 */ /* 0x004fe400078e000d */
        /* <DEDUP_REMOVED lines=8> */
[----:B------:R-:W0:Y:S04]  /*30d0*/  LDS.64 R6, [UR4+0x28] ;  /* 0x00002804ff067984 */ /* 0x000e280008000a00 */
        /* <DEDUP_REMOVED lines=21> */
.L_x_177:
[----:B------:R-:W-:Y:S05]  /*3230*/  BSYNC.RECONVERGENT B1 ;  /* 0x0000000000017941 */ /* 0x000fea0003800200 */
.L_x_176:
[----:B------:R-:W-:Y:S01]  /*3240*/  ISETP.GE.AND P0, PT, R9, 0x61, PT ;  /* 0x000000610900780c */ /* 0x000fe20003f06270 */
[----:B------:R-:W-:Y:S02]  /*3250*/  IMAD.MOV.U32 R13, RZ, RZ, R11 ;  /* 0x000000ffff0d7224 */ /* 0x000fe400078e000b */
        /* <DEDUP_REMOVED lines=30> */
.L_x_179:
[----:B------:R-:W-:Y:S05]  /*3440*/  BSYNC.RECONVERGENT B1 ;  /* 0x0000000000017941 */ /* 0x000fea0003800200 */
.L_x_178:
        /* <DEDUP_REMOVED lines=32> */
.L_x_181:
[----:B------:R-:W-:Y:S05]  /*3650*/  BSYNC.RECONVERGENT B1 ;  /* 0x0000000000017941 */ /* 0x000fea0003800200 */
.L_x_180:
        /* <DEDUP_REMOVED lines=32> */
.L_x_183:
[----:B------:R-:W-:Y:S05]  /*3860*/  BSYNC.RECONVERGENT B1 ;  /* 0x0000000000017941 */ /* 0x000fea0003800200 */
.L_x_182:
        /* <DEDUP_REMOVED lines=32> */
.L_x_185:
[----:B------:R-:W-:Y:S05]  /*3a70*/  BSYNC.RECONVERGENT B1 ;  /* 0x0000000000017941 */ /* 0x000fea0003800200 */
.L_x_184:
[----:B------:R-:W-:Y:S01]  /*3a80*/  ISETP.GE.AND P0, PT, R9, 0xe1, PT ;  /* 0x000000e10900780c */ /* 0x000fe20003f06270 */
[----:B------:R-:W-:Y:S01]  /*3a90*/  IMAD.MOV.U32 R5, RZ, RZ, R10 ;  /* 0x000000ffff057224 */ /* 0x000fe200078e000a */
[----:B------:R-:W-:Y:S01]  /*3aa0*/  MOV R4, R11 ;  /* 0x0000000b00047202 */ /* 0x000fe20000000f00 */
[----:B------:R-:W-:Y:S02]  /*3ab0*/  IMAD.MOV.U32 R6, RZ, RZ, R2 ;  /* 0x000000ffff067224 */ /* 0x000fe400078e0002 */
[----:B------:R-:W-:-:S08]  /*3ac0*/  IMAD.MOV.U32 R7, RZ, RZ, R3 ;  /* 0x000000ffff077224 */ /* 0x000fd000078e0003 */
[----:B------:R-:W-:Y:S05]  /*3ad0*/  @!P0 BRA `(.L_x_149) ;  /* 0x0000002c00788947 */ /* 0x000fea0003800000 */
[----:B------:R-:W0:Y:S01]  /*3ae0*/  S2UR UR5, SR_CgaCtaId ;  /* 0x00000000000579c3 */ /* 0x000e220000008800 */
[----:B------:R-:W-:Y:S02]  /*3af0*/  UMOV UR4, 0x400 ;  /* 0x0000040000047882 */ /* 0x000fe40000000000 */
[----:B0-----:R-:W-:-:S09]  /*3b00*/  ULEA UR4, UR5, UR4, 0x18 ;  /* 0x0000000405047291 */ /* 0x001fd2000f8ec0ff */
[----:B------:R-:W0:Y:S04]  /*3b10*/  LDS.64 R8, [UR4+0x78] ;  /* 0x00007804ff087984 */ /* 0x000e280008000a00 */
[----:B------:R-:W2:Y:S01]  /*3b20*/  LDS.64 R12, [UR4+0x80] ;  /* 0x00008004ff0c7984 */ /* 0x000ea20008000a00 */
[----:B0-----:R-:W-:Y:S01]  /*3b30*/  DSETP.GEU.AND P0, PT, |R2|, |R8|, PT ;  /* 0x400000080200722a */ /* 0x001fe20003f0e200 */
        /* <DEDUP_REMOVED lines=20> */
.L_x_117:
[----:B------:R-:W0:Y:S01]  /*3c80*/  S2R R3, SR_TID.X ;  /* 0x0000000000037919 */ /* 0x000e220000002100 */
[----:B------:R-:W1:Y:S02]  /*3c90*/  LDCU.128 UR12, c[0x0][0x380] ;  /* 0x00007000ff0c77ac */ /* 0x000e640008000c00 */
[----:B-1----:R-:W-:Y:S02]  /*3ca0*/  IMAD.U32 R2, RZ, RZ, UR12 ;  /* 0x0000000cff027e24 */ /* 0x002fe4000f8e00ff */
[----:B------:R-:W-:Y:S01]  /*3cb0*/  IMAD.U32 R4, RZ, RZ, UR13 ;  /* 0x0000000dff047e24 */ /* 0x000fe2000f8e00ff */
[----:B0-----:R-:W-:-:S05]  /*3cc0*/  IADD3 R5, P0, PT, R8, R3, RZ ;  /* 0x0000000308057210 */ /* 0x001fca0007f1e0ff */
[----:B------:R-:W-:Y:S01]  /*3cd0*/  IMAD.X R6, RZ, RZ, RZ, P0 ;  /* 0x000000ffff067224 */ /* 0x000fe200000e06ff */
[----:B------:R-:W-:-:S04]  /*3ce0*/  LEA R20, P0, R5, R2, 0x3 ;  /* 0x0000000205147211 */ /* 0x000fc800078018ff */
[----:B------:R-:W-:-:S05]  /*3cf0*/  LEA.HI.X R21, R5, R4, R6, 0x3, P0 ;  /* 0x0000000405157211 */ /* 0x000fca00000f1c06 */
[----:B------:R-:W2:Y:S04]  /*3d00*/  LDG.E.64 R6, desc[UR10][R20.64] ;  /* 0x0000000a14067981 */ /* 0x000ea8000c1e1b00 */
[----:B------:R-:W2:Y:S04]  /*3d10*/  LDG.E.64 R14, desc[UR10][R20.64+0x800] ;  /* 0x0008000a140e7981 */ /* 0x000ea8000c1e1b00 */
[----:B------:R-:W3:Y:S04]  /*3d20*/  LDG.E.64 R18, desc[UR10][R20.64+0x1000] ;  /* 0x0010000a14127981 */ /* 0x000ee8000c1e1b00 */
[----:B------:R-:W4:Y:S04]  /*3d30*/  LDG.E.64 R12, desc[UR10][R20.64+0x1800] ;  /* 0x0018000a140c7981 */ /* 0x000f28000c1e1b00 */
[----:B------:R-:W5:Y:S01]  /*3d40*/  LDG.E.64 R10, desc[UR10][R20.64+0x2000] ;  /* 0x0020000a140a7981 */ /* 0x000f62000c1e1b00 */
[----:B------:R-:W-:Y:S01]  /*3d50*/  IMAD.U32 R5, RZ, RZ, UR14 ;  /* 0x0000000eff057e24 */ /* 0x000fe2000f8e00ff */
[----:B------:R-:W-:Y:S01]  /*3d60*/  LOP3.LUT R9, R3, 0x400, RZ, 0xfc, !PT ;  /* 0x0000040003097812 */ /* 0x000fe200078efcff */
[----:B------:R-:W-:Y:S01]  /*3d70*/  BSSY.RECONVERGENT B1, `(.L_x_186) ;  /* 0x0000020000017945 */ /* 0x000fe20003800200 */
[----:B------:R-:W-:-:S04]  /*3d80*/  ISETP.LE.U32.AND P0, PT, R25, UR6, PT ;  /* 0x0000000619007c0c */ /* 0x000fc8000bf03070 */
[----:B------:R-:W-:Y:S01]  /*3d90*/  ISETP.GE.U32.AND.EX P0, PT, RZ, R16, PT, P0 ;  /* 0x00000010ff00720c */ /* 0x000fe20003f06100 */
[----:B--2---:R-:W-:-:S06]  /*3da0*/  DSETP.GEU.AND P2, PT, |R6|, |R14|, PT ;  /* 0x4000000e0600722a */ /* 0x004fcc0003f4e200 */
[----:B------:R-:W-:Y:S02]  /*3db0*/  FSEL R6, R6, R14, P2 ;  /* 0x0000000e06067208 */ /* 0x000fe40001000000 */
[----:B------:R-:W-:-:S06]  /*3dc0*/  FSEL R7, R7, R15, P2 ;  /* 0x0000000f07077208 */ /* 0x000fcc0001000000 */
[----:B---3--:R-:W-:-:S06]  /*3dd0*/  DSETP.GEU.AND P3, PT, |R6|, |R18|, PT ;  /* 0x400000120600722a */ /* 0x008fcc0003f6e200 */
[----:B------:R-:W-:Y:S01]  /*3de0*/  FSEL R14, R6, R18, P3 ;  /* 0x00000012060e7208 */ /* 0x000fe20001800000 */
[----:B------:R-:W-:Y:S01]  /*3df0*/  IMAD.U32 R6, RZ, RZ, UR15 ;  /* 0x0000000fff067e24 */ /* 0x000fe2000f8e00ff */
[----:B------:R-:W-:Y:S01]  /*3e00*/  FSEL R15, R7, R19, P3 ;  /* 0x00000013070f7208 */ /* 0x000fe20001800000 */
[----:B------:R-:W-:-:S05]  /*3e10*/  VIADD R18, R3, 0x100 ;  /* 0x0000010003127836 */ /* 0x000fca0000000000 */
[----:B----4-:R-:W-:-:S06]  /*3e20*/  DSETP.GEU.AND P1, PT, |R14|, |R12|, PT ;  /* 0x4000000c0e00722a */ /* 0x010fcc0003f2e200 */
[----:B------:R-:W-:Y:S01]  /*3e30*/  FSEL R12, R14, R12, P1 ;  /* 0x0000000c0e0c7208 */ /* 0x000fe20000800000 */
[----:B------:R-:W-:Y:S01]  /*3e40*/  VIADD R14, R3, 0x200 ;  /* 0x00000200030e7836 */ /* 0x000fe20000000000 */
[----:B------:R-:W-:Y:S02]  /*3e50*/  FSEL R13, R15, R13, P1 ;  /* 0x0000000d0f0d7208 */ /* 0x000fe40000800000 */
[----:B------:R-:W-:Y:S02]  /*3e60*/  IADD3 R15, P5, PT, R8, R5, RZ ;  /* 0x00000005080f7210 */ /* 0x000fe40007fbe0ff */
[----:B------:R-:W-:Y:S02]  /*3e70*/  @P3 SEL R14, R3, R18, P2 ;  /* 0x00000012030e3207 */ /* 0x000fe40001000000 */
[----:B-----5:R-:W-:Y:S01]  /*3e80*/  DSETP.GEU.AND P4, PT, |R12|, |R10|, PT ;  /* 0x4000000a0c00722a */ /* 0x020fe20003f8e200 */
[----:B------:R-:W-:Y:S01]  /*3e90*/  IMAD.X R17, RZ, RZ, R6, P5 ;  /* 0x000000ffff117224 */ /* 0x000fe200028e0606 */
[----:B------:R-:W-:Y:S01]  /*3ea0*/  IADD3 R7, P5, PT, R9, R15, RZ ;  /* 0x0000000f09077210 */ /* 0x000fe20007fbe0ff */
[----:B------:R-:W-:-:S04]  /*3eb0*/  @!P1 VIADD R14, R3, 0x300 ;  /* 0x00000300030e9836 */ /* 0x000fc80000000000 */
[----:B------:R-:W-:-:S07]  /*3ec0*/  IMAD.X R8, RZ, RZ, R17, P5 ;  /* 0x000000ffff087224 */ /* 0x000fce00028e0611 */
[----:B------:R-:W-:Y:S05]  /*3ed0*/  @!P4 BRA `(.L_x_187) ;  /* 0x000000000024c947 */ /* 0x000fea0003800000 */
[C---:B------:R-:W-:Y:S02]  /*3ee0*/  ISETP.GE.U32.AND P1, PT, R14.reuse, R9, PT ;  /* 0x000000090e00720c */ /* 0x040fe40003f26070 */
[----:B------:R-:W-:Y:S02]  /*3ef0*/  IADD3 R14, P2, PT, R14, R15, RZ ;  /* 0x0000000f0e0e7210 */ /* 0x000fe40007f5e0ff */
[----:B------:R-:W-:-:S03]  /*3f00*/  ISETP.GE.U32.AND.EX P1, PT, RZ, RZ, PT, P1 ;  /* 0x000000ffff00720c */ /* 0x000fc60003f26110 */
[----:B------:R-:W-:-:S10]  /*3f10*/  IMAD.X R9, RZ, RZ, R17, P2 ;  /* 0x000000ffff097224 */ /* 0x000fd400010e0611 */
[----:B------:R-:W-:-:S06]  /*3f20*/  DSETP.LT.OR P1, PT, |R10|, |R12|, !P1 ;  /* 0x4000000c0a00722a */ /* 0x000fcc0004f21600 */
[----:B------:R-:W-:Y:S02]  /*3f30*/  FSEL R10, R12, R10, P1 ;  /* 0x0000000a0c0a7208 */ /* 0x000fe40000800000 */
[----:B------:R-:W-:Y:S02]  /*3f40*/  FSEL R11, R13, R11, P1 ;  /* 0x0000000b0d0b7208 */ /* 0x000fe40000800000 */
[----:B------:R-:W-:Y:S02]  /*3f50*/  SEL R7, R14, R7, P1 ;  /* 0x000000070e077207 */ /* 0x000fe40000800000 */
[----:B------:R-:W-:-:S07]  /*3f60*/  SEL R8, R9, R8, P1 ;  /* 0x0000000809087207 */ /* 0x000fce0000800000 */
.L_x_187:
[----:B------:R-:W-:Y:S05]  /*3f70*/  BSYNC.RECONVERGENT B1 ;  /* 0x0000000000017941 */ /* 0x000fea0003800200 */
.L_x_186:
[----:B------:R-:W-:Y:S05]  /*3f80*/  @P0 BRA `(.L_x_188) ;  /* 0x0000001400000947 */ /* 0x000fea0003800000 */
[----:B------:R-:W0:Y:S01]  /*3f90*/  LDCU.64 UR8, c[0x0][0x3e8] ;  /* 0x00007d00ff0877ac */ /* 0x000e220008000a00 */
[----:B------:R-:W-:Y:S01]  /*3fa0*/  ISETP.NE.AND P0, PT, R3, RZ, PT ;  /* 0x000000ff0300720c */ /* 0x000fe20003f05270 */
[----:B------:R-:W-:Y:S01]  /*3fb0*/  BSSY.RECONVERGENT B1, `(.L_x_189) ;  /* 0x0000012000017945 */ /* 0x000fe20003800200 */
[----:B------:R-:W-:Y:S01]  /*3fc0*/  UMOV UR4, 0x8 ;  /* 0x0000000800047882 */ /* 0x000fe20000000000 */
[----:B------:R-:W-:Y:S02]  /*3fd0*/  UMOV UR5, 0x0 ;  /* 0x0000000000057882 */ /* 0x000fe40000000000 */
[----:B0-----:R-:W-:-:S04]  /*3fe0*/  UIMAD.WIDE.U32 UR4, UR8, 0x1, UR4 ;  /* 0x00000001080478a5 */ /* 0x001fc8000f8e0004 */
[----:B------:R-:W-:Y:S02]  /*3ff0*/  UIADD3 UR7, UPT, UPT, UR5, UR9, URZ ;  /* 0x0000000905077290 */ /* 0x000fe4000fffe0ff */
[----:B------:R-:W-:Y:S02]  /*4000*/  IMAD.U32 R13, RZ, RZ, UR5 ;  /* 0x00000005ff0d7e24 */ /* 0x000fe4000f8e00ff */
[----:B------:R-:W-:Y:S02]  /*4010*/  IMAD.U32 R12, RZ, RZ, UR4 ;  /* 0x00000004ff0c7e24 */ /* 0x000fe4000f8e00ff */
[----:B------:R-:W-:Y:S01]  /*4020*/  IMAD.U32 R13, RZ, RZ, UR7 ;  /* 0x00000007ff0d7e24 */ /* 0x000fe2000f8e00ff */
[----:B------:R-:W-:Y:S06]  /*4030*/  @P0 BRA `(.L_x_190) ;  /* 0x0000000000240947 */ /* 0x000fec0003800000 */
[----:B------:R-:W-:Y:S02]  /*4040*/  IMAD.MOV.U32 R18, RZ, RZ, 0x500 ;  /* 0x00000500ff127424 */ /* 0x000fe400078e00ff */
[----:B------:R-:W-:-:S05]  /*4050*/  IMAD.MOV.U32 R19, RZ, RZ, 0x0 ;  /* 0x00000000ff137424 */ /* 0x000fca00078e00ff */
[----:B------:R-:W2:Y:S01]  /*4060*/  ATOMG.E.ADD.64.STRONG.GPU PT, R14, desc[UR10][R12.64], R18 ;  /* 0x800000120c0e79a8 */ /* 0x000ea200081ef50a */
[----:B------:R-:W0:Y:S01]  /*4070*/  S2UR UR5, SR_CgaCtaId ;  /* 0x00000000000579c3 */ /* 0x000e220000008800 */
[----:B------:R-:W-:Y:S02]  /*4080*/  UMOV UR4, 0x400 ;  /* 0x0000040000047882 */ /* 0x000fe40000000000 */
[----:B0-----:R-:W-:Y:S01]  /*4090*/  ULEA UR4, UR5, UR4, 0x18 ;  /* 0x0000000405047291 */ /* 0x001fe2000f8ec0ff */
[----:B--2---:R-:W-:-:S05]  /*40a0*/  IADD3 R14, P0, PT, R14, UR6, RZ ;  /* 0x000000060e0e7c10 */ /* 0x004fca000ff1e0ff */
[----:B------:R-:W-:-:S05]  /*40b0*/  IMAD.X R15, RZ, RZ, R15, P0 ;  /* 0x000000ffff0f7224 */ /* 0x000fca00000e060f */
[----:B------:R0:W-:Y:S03]  /*40c0*/  STS.64 [UR4+0x98], R14 ;  /* 0x0000980eff007988 */ /* 0x0001e60008000a04 */
.L_x_190:
[----:B------:R-:W-:Y:S05]  /*40d0*/  BSYNC.RECONVERGENT B1 ;  /* 0x0000000000017941 */ /* 0x000fea0003800200 */
.L_x_189:
[----:B------:R-:W1:Y:S08]  /*40e0*/  S2UR UR5, SR_CgaCtaId ;  /* 0x00000000000579c3 */ /* 0x000e700000008800 */
[----:B------:R-:W-:Y:S06]  /*40f0*/  BAR.SYNC.DEFER_BLOCKING 0x0 ;  /* 0x0000000000007b1d */ /* 0x000fec0000010000 */
[----:B------:R-:W-:-:S02]  /*4100*/  UMOV UR4, 0x400 ;  /* 0x0000040000047882 */ /* 0x000fc40000000000 */
[----:B-1----:R-:W-:-:S06]  /*4110*/  ULEA UR4, UR5, UR4, 0x18 ;  /* 0x0000000405047291 */ /* 0x002fcc000f8ec0ff */
[----:B------:R-:W-:-:S05]  /*4120*/  IMAD.U32 R9, RZ, RZ, UR4 ;  /* 0x00000004ff097e24 */ /* 0x000fca000f8e00ff */
[----:B------:R-:W0:Y:S02]  /*4130*/  LDS.64 R18, [R9+0x98] ;  /* 0x0000980009127984 */ /* 0x000e240000000a00 */
[----:B0-----:R-:W-:-:S04]  /*4140*/  IADD3 R14, P1, PT, R18, 0x500, RZ ;  /* 0x00000500120e7810 */ /* 0x001fc80007f3e0ff */
[----:B------:R-:W-:Y:S01]  /*4150*/  ISETP.GT.U32.AND P0, PT, R14, R25, PT ;  /* 0x000000190e00720c */ /* 0x000fe20003f04070 */
[----:B------:R-:W-:-:S05]  /*4160*/  IMAD.X R15, RZ, RZ, R19, P1 ;  /* 0x000000ffff0f7224 */ /* 0x000fca00008e0613 */
[----:B------:R-:W-:-:S13]  /*4170*/  ISETP.GT.AND.EX P0, PT, R15, R16, PT, P0 ;  /* 0x000000100f00720c */ /* 0x000fda0003f04300 */
[----:B------:R-:W-:Y:S05]  /*4180*/  @P0 BRA `(.L_x_191) ;  /* 0x0000000400b40947 */ /* 0x000fea0003800000 */
[----:B------:R-:W-:Y:S01]  /*4190*/  BSSY.RECONVERGENT B1, `(.L_x_191) ;  /* 0x000006c000017945 */ /* 0x000fe20003800200 */
[----:B------:R-:W-:Y:S01]  /*41a0*/  IMAD.MOV.U32 R20, RZ, RZ, R10 ;  /* 0x000000ffff147224 */ /* 0x000fe200078e000a */
[----:B------:R-:W0:Y:S01]  /*41b0*/  LDCU.64 UR8, c[0x0][0x398] ;  /* 0x00007300ff0877ac */ /* 0x000e220008000a00 */
[----:B------:R-:W-:Y:S02]  /*41c0*/  IMAD.MOV.U32 R21, RZ, RZ, R11 ;  /* 0x000000ffff157224 */ /* 0x000fe400078e000b */
[----:B------:R-:W-:Y:S01]  /*41d0*/  IMAD.MOV.U32 R15, RZ, RZ, R7 ;  /* 0x000000ffff0f7224 */ /* 0x000fe200078e0007 */
[----:B------:R-:W1:Y:S01]  /*41e0*/  LDCU.128 UR12, c[0x0][0x380] ;  /* 0x00007000ff0c77ac */ /* 0x000e620008000c00 */
[----:B------:R-:W-:-:S07]  /*41f0*/  IMAD.MOV.U32 R14, RZ, RZ, R8 ;  /* 0x000000ffff0e7224 */ /* 0x000fce00078e0008 */
.L_x_194:
[----:B------:R-:W-:Y:S01]  /*4200*/  IADD3 R7, P0, PT, R3, R18, RZ ;  /* 0x0000001203077210 */ /* 0x000fe20007f1e0ff */
[----:B-1----:R-:W-:Y:S02]  /*4210*/  IMAD.U32 R2, RZ, RZ, UR12 ;  /* 0x0000000cff027e24 */ /* 0x002fe4000f8e00ff */
[----:B------:R-:W-:Y:S02]  /*4220*/  IMAD.U32 R4, RZ, RZ, UR13 ;  /* 0x0000000dff047e24 */ /* 0x000fe4000f8e00ff */
[----:B------:R-:W-:Y:S01]  /*4230*/  IMAD.X R25, RZ, RZ, R19, P0 ;  /* 0x000000ffff197224 */ /* 0x000fe200000e0613 */
[----:B------:R-:W-:-:S04]  /*4240*/  LEA R10, P0, R7, R2, 0x3 ;  /* 0x00000002070a7211 */ /* 0x000fc800078018ff */
[----:B------:R-:W-:-:S05]  /*4250*/  LEA.HI.X R11, R7, R4, R25, 0x3, P0 ;  /* 0x00000004070b7211 */ /* 0x000fca00000f1c19 */
[----:B------:R-:W2:Y:S04]  /*4260*/  LDG.E.64 R16, desc[UR10][R10.64] ;  /* 0x0000000a0a107981 */ /* 0x000ea8000c1e1b00 */
[----:B------:R-:W3:Y:S01]  /*4270*/  LDG.E.64 R18, desc[UR10][R10.64+0x800] ;  /* 0x0008000a0a127981 */ /* 0x000ee2000c1e1b00 */
[----:B------:R-:W-:Y:S02]  /*4280*/  IMAD.U32 R5, RZ, RZ, UR14 ;  /* 0x0000000eff057e24 */ /* 0x000fe4000f8e00ff */
[----:B------:R-:W-:-:S03]  /*4290*/  IMAD.U32 R6, RZ, RZ, UR15 ;  /* 0x0000000fff067e24 */ /* 0x000fc6000f8e00ff */
[----:B------:R-:W-:-:S04]  /*42a0*/  IADD3 R24, P0, PT, R7, R5, RZ ;  /* 0x0000000507187210 */ /* 0x000fc80007f1e0ff */
[----:B------:R-:W-:Y:S01]  /*42b0*/  IADD3 R27, P3, PT, R24, 0x100, RZ ;  /* 0x00000100181b7810 */ /* 0x000fe20007f7e0ff */
[----:B------:R-:W-:-:S04]  /*42c0*/  IMAD.X R25, R25, 0x1, R6, P0 ;  /* 0x0000000119197824 */ /* 0x000fc800000e0606 */
[----:B------:R-:W-:Y:S01]  /*42d0*/  IMAD.X R26, RZ, RZ, R25, P3 ;  /* 0x000000ffff1a7224 */ /* 0x000fe200018e0619 */
[----:B--2---:R-:W-:-:S14]  /*42e0*/  DSETP.GEU.AND P2, PT, |R20|, |R16|, PT ;  /* 0x400000101400722a */ /* 0x004fdc0003f4e200 */
[----:B------:R-:W-:-:S04]  /*42f0*/  @P2 ISETP.GE.U32.AND P0, PT, R15, R24, PT ;  /* 0x000000180f00220c */ /* 0x000fc80003f06070 */
[----:B------:R-:W-:-:S13]  /*4300*/  @P2 ISETP.GE.AND.EX P0, PT, R14, R25, PT, P0 ;  /* 0x000000190e00220c */ /* 0x000fda0003f06300 */
[----:B------:R-:W-:-:S06]  /*4310*/  @P2 DSETP.LT.OR P0, PT, |R16|, |R20|, !P0 ;  /* 0x400000141000222a */ /* 0x000fcc0004701600 */
[----:B------:R-:W-:Y:S02]  /*4320*/  @P2 FSEL R7, R20, R16, P0 ;  /* 0x0000001014072208 */ /* 0x000fe40000000000 */
[----:B------:R-:W-:Y:S02]  /*4330*/  @P2 FSEL R20, R21, R17, P0 ;  /* 0x0000001115142208 */ /* 0x000fe40000000000 */
[C---:B------:R-:W-:Y:S01]  /*4340*/  IADD3 R21, P5, PT, R24.reuse, 0x300, RZ ;  /* 0x0000030018157810 */ /* 0x040fe20007fbe0ff */
[----:B------:R-:W-:Y:S01]  /*4350*/  @P2 IMAD.MOV.U32 R16, RZ, RZ, R7 ;  /* 0x000000ffff102224 */ /* 0x000fe200078e0007 */
[C---:B------:R-:W-:Y:S01]  /*4360*/  IADD3 R7, P6, PT, R24.reuse, 0x400, RZ ;  /* 0x0000040018077810 */ /* 0x040fe20007fde0ff */
[----:B------:R-:W-:Y:S01]  /*4370*/  @P2 IMAD.MOV.U32 R17, RZ, RZ, R20 ;  /* 0x000000ffff112224 */ /* 0x000fe200078e0014 */
[----:B------:R-:W-:Y:S01]  /*4380*/  IADD3 R20, P4, PT, R24, 0x200, RZ ;  /* 0x0000020018147810 */ /* 0x000fe20007f9e0ff */
[--C-:B------:R-:W-:Y:S01]  /*4390*/  IMAD.X R23, RZ, RZ, R25.reuse, P5 ;  /* 0x000000ffff177224 */ /* 0x100fe200028e0619 */
[----:B------:R-:W-:Y:S01]  /*43a0*/  @P2 SEL R24, R15, R24, P0 ;  /* 0x000000180f182207 */ /* 0x000fe20000000000 */
[----:B------:R-:W-:-:S02]  /*43b0*/  IMAD.X R8, RZ, RZ, R25, P6 ;  /* 0x000000ffff087224 */ /* 0x000fc400030e0619 */
[----:B------:R-:W-:Y:S01]  /*43c0*/  IMAD.X R22, RZ, RZ, R25, P4 ;  /* 0x000000ffff167224 */ /* 0x000fe200020e0619 */
[----:B------:R-:W-:Y:S01]  /*43d0*/  @P2 SEL R25, R14, R25, P0 ;  /* 0x000000190e192207 */ /* 0x000fe20000000000 */
[----:B---3--:R-:W-:Y:S01]  /*43e0*/  DSETP.GEU.AND P1, PT, |R16|, |R18|, PT ;  /* 0x400000121000722a */ /* 0x008fe20003f2e200 */
[----:B------:R-:W2:-:S13]  /*43f0*/  LDG.E.64 R14, desc[UR10][R10.64+0x1000] ;  /* 0x0010000a0a0e7981 */ /* 0x000e9a000c1e1b00 */
[----:B------:R-:W-:-:S04]  /*4400*/  @P1 ISETP.GE.U32.AND P0, PT, R24, R27, PT ;  /* 0x0000001b1800120c */ /* 0x000fc80003f06070 */
[----:B------:R-:W-:-:S13]  /*4410*/  @P1 ISETP.GE.AND.EX P0, PT, R25, R26, PT, P0 ;  /* 0x0000001a1900120c */ /* 0x000fda0003f06300 */
[----:B------:R-:W-:-:S06]  /*4420*/  @P1 DSETP.LT.OR P0, PT, |R18|, |R16|, !P0 ;  /* 0x400000101200122a */ /* 0x000fcc0004701600 */
[----:B------:R-:W-:Y:S02]  /*4430*/  @P1 FSEL R28, R16, R18, P0 ;  /* 0x00000012101c1208 */ /* 0x000fe40000000000 */
[----:B------:R-:W-:Y:S02]  /*4440*/  @P1 FSEL R29, R17, R19, P0 ;  /* 0x00000013111d1208 */ /* 0x000fe40000000000 */
[----:B------:R-:W3:Y:S01]  /*4450*/  LDG.E.64 R16, desc[UR10][R10.64+0x1800] ;  /* 0x0018000a0a107981 */ /* 0x000ee2000c1e1b00 */
[----:B------:R-:W-:Y:S02]  /*4460*/  @P1 IMAD.MOV.U32 R18, RZ, RZ, R28 ;  /* 0x000000ffff121224 */ /* 0x000fe400078e001c */
[----:B------:R-:W-:Y:S01]  /*4470*/  @P1 IMAD.MOV.U32 R19, RZ, RZ, R29 ;  /* 0x000000ffff131224 */ /* 0x000fe200078e001d */
[----:B------:R-:W-:Y:S02]  /*4480*/  @P1 SEL R27, R24, R27, P0 ;  /* 0x0000001b181b1207 */ /* 0x000fe40000000000 */
[----:B------:R-:W-:Y:S01]  /*4490*/  @P1 SEL R26, R25, R26, P0 ;  /* 0x0000001a191a1207 */ /* 0x000fe20000000000 */
[----:B------:R-:W-:Y:S01]  /*44a0*/  BSSY.RECONVERGENT B2, `(.L_x_192) ;  /* 0x000001d000027945 */ /* 0x000fe20003800200 */
[----:B------:R-:W5:Y:S01]  /*44b0*/  LDG.E.64 R10, desc[UR10][R10.64+0x2000] ;  /* 0x0020000a0a0a7981 */ /* 0x000f62000c1e1b00 */
[----:B------:R-:W-:Y:S06]  /*44c0*/  BAR.SYNC.DEFER_BLOCKING 0x0 ;  /* 0x0000000000007b1d */ /* 0x000fec0000010000 */
[----:B--2---:R-:W-:-:S14]  /*44d0*/  DSETP.GEU.AND P2, PT, |R18|, |R14|, PT ;  /* 0x4000000e1200722a */ /* 0x004fdc0003f4e200 */
[----:B------:R-:W-:-:S04]  /*44e0*/  @P2 ISETP.GE.U32.AND P0, PT, R27, R20, PT ;  /* 0x000000141b00220c */ /* 0x000fc80003f06070 */
[----:B------:R-:W-:-:S13]  /*44f0*/  @P2 ISETP.GE.AND.EX P0, PT, R26, R22, PT, P0 ;  /* 0x000000161a00220c */ /* 0x000fda0003f06300 */
[----:B------:R-:W-:-:S06]  /*4500*/  @P2 DSETP.LT.OR P0, PT, |R14|, |R18|, !P0 ;  /* 0x400000120e00222a */ /* 0x000fcc0004701600 */
[----:B------:R-:W-:Y:S02]  /*4510*/  @P2 FSEL R18, R18, R14, P0 ;  /* 0x0000000e12122208 */ /* 0x000fe40000000000 */
[----:B------:R-:W-:-:S03]  /*4520*/  @P2 FSEL R19, R19, R15, P0 ;  /* 0x0000000f13132208 */ /* 0x000fc60000000000 */
[----:B------:R-:W-:Y:S02]  /*4530*/  @P2 IMAD.MOV.U32 R14, RZ, RZ, R18 ;  /* 0x000000ffff0e2224 */ /* 0x000fe400078e0012 */
[----:B------:R-:W-:-:S06]  /*4540*/  @P2 IMAD.MOV.U32 R15, RZ, RZ, R19 ;  /* 0x000000ffff0f2224 */ /* 0x000fcc00078e0013 */
[----:B---3--:R-:W-:Y:S01]  /*4550*/  DSETP.GEU.AND P1, PT, |R14|, |R16|, PT ;  /* 0x400000100e00722a */ /* 0x008fe20003f2e200 */
[----:B------:R-:W-:Y:S02]  /*4560*/  @P2 SEL R20, R27, R20, P0 ;  /* 0x000000141b142207 */ /* 0x000fe40000000000 */
[----:B------:R-:W-:Y:S02]  /*4570*/  @P2 SEL R22, R26, R22, P0 ;  /* 0x000000161a162207 */ /* 0x000fe40000000000 */
[----:B------:R-:W-:-:S09]  /*4580*/  ISETP.NE.AND P2, PT, R3, RZ, PT ;  /* 0x000000ff0300720c */ /* 0x000fd20003f45270 */
[----:B------:R-:W-:-:S04]  /*4590*/  @P1 ISETP.GE.U32.AND P0, PT, R20, R21, PT ;  /* 0x000000151400120c */ /* 0x000fc80003f06070 */
[----:B------:R-:W-:-:S13]  /*45a0*/  @P1 ISETP.GE.AND.EX P0, PT, R22, R23, PT, P0 ;  /* 0x000000171600120c */ /* 0x000fda0003f06300 */
[----:B------:R-:W-:Y:S01]  /*45b0*/  @P1 DSETP.LT.OR P0, PT, |R16|, |R14|, !P0 ;  /* 0x4000000e1000122a */ /* 0x000fe20004701600 */
[----:B------:R-:W-:-:S13]  /*45c0*/  @P2 BRA `(.L_x_193) ;  /* 0x0000000000282947 */ /* 0x000fda0003800000 */
[----:B------:R-:W-:Y:S02]  /*45d0*/  IMAD.MOV.U32 R24, RZ, RZ, 0x500 ;  /* 0x00000500ff187424 */ /* 0x000fe400078e00ff */
[----:B------:R-:W-:-:S06]  /*45e0*/  IMAD.MOV.U32 R25, RZ, RZ, 0x0 ;  /* 0x00000000ff197424 */ /* 0x000fcc00078e00ff */
[----:B------:R-:W2:Y:S01]  /*45f0*/  ATOMG.E.ADD.64.STRONG.GPU PT, R24, desc[UR10][R12.64], R24 ;  /* 0x800000180c1879a8 */ /* 0x000ea200081ef50a */
[----:B------:R-:W1:Y:S01]  /*4600*/  S2UR UR5, SR_CgaCtaId ;  /* 0x00000000000579c3 */ /* 0x000e620000008800 */
[----:B------:R-:W-:Y:S02]  /*4610*/  UMOV UR4, 0x400 ;  /* 0x0000040000047882 */ /* 0x000fe40000000000 */
[----:B-1----:R-:W-:-:S06]  /*4620*/  ULEA UR4, UR5, UR4, 0x18 ;  /* 0x0000000405047291 */ /* 0x002fcc000f8ec0ff */
[----:B------:R-:W-:Y:S01]  /*4630*/  IMAD.U32 R9, RZ, RZ, UR4 ;  /* 0x00000004ff097e24 */ /* 0x000fe2000f8e00ff */
[----:B--2---:R-:W-:-:S05]  /*4640*/  IADD3 R18, P2, PT, R24, UR6, RZ ;  /* 0x0000000618127c10 */ /* 0x004fca000ff5e0ff */
[----:B------:R-:W-:-:S05]  /*4650*/  IMAD.X R19, RZ, RZ, R25, P2 ;  /* 0x000000ffff137224 */ /* 0x000fca00010e0619 */
[----:B------:R1:W-:Y:S03]  /*4660*/  STS.64 [R9+0x98], R18 ;  /* 0x0000981209007388 */ /* 0x0003e60000000a00 */
.L_x_193:
[----:B0-----:R-:W-:Y:S05]  /*4670*/  BSYNC.RECONVERGENT B2 ;  /* 0x0000000000027941 */ /* 0x001fea0003800200 */
.L_x_192:
[----:B------:R-:W-:Y:S01]  /*4680*/  BAR.SYNC.DEFER_BLOCKING 0x0 ;  /* 0x0000000000007b1d */ /* 0x000fe20000010000 */
[----:B------:R-:W-:Y:S01]  /*4690*/  @P1 FSEL R14, R14, R16, P0 ;  /* 0x000000100e0e1208 */ /* 0x000fe20000000000 */
[----:B------:R-:W-:Y:S01]  /*46a0*/  IMAD.U32 R25, RZ, RZ, UR8 ;  /* 0x00000008ff197e24 */ /* 0x000fe2000f8e00ff */
[----:B------:R-:W-:Y:S02]  /*46b0*/  @P1 FSEL R15, R15, R17, P0 ;  /* 0x000000110f0f1208 */ /* 0x000fe40000000000 */
[----:B------:R-:W-:Y:S01]  /*46c0*/  @P1 SEL R21, R20, R21, P0 ;  /* 0x0000001514151207 */ /* 0x000fe20000000000 */
[----:B------:R-:W-:Y:S01]  /*46d0*/  @P1 IMAD.MOV.U32 R16, RZ, RZ, R14 ;  /* 0x000000ffff101224 */ /* 0x000fe200078e000e */
[----:B------:R-:W-:Y:S01]  /*46e0*/  @P1 SEL R23, R22, R23, P0 ;  /* 0x0000001716171207 */ /* 0x000fe20000000000 */
[----:B------:R-:W-:-:S06]  /*46f0*/  @P1 IMAD.MOV.U32 R17, RZ, RZ, R15 ;  /* 0x000000ffff111224 */ /* 0x000fcc00078e000f */
[----:B-----5:R-:W-:Y:S01]  /*4700*/  DSETP.GEU.AND P2, PT, |R16|, |R10|, PT ;  /* 0x4000000a1000722a */ /* 0x020fe20003f4e200 */
[----:B-1----:R-:W0:-:S13]  /*4710*/  LDS.64 R18, [R9+0x98] ;  /* 0x0000980009127984 */ /* 0x002e1a0000000a00 */
[----:B------:R-:W-:-:S04]  /*4720*/  @P2 ISETP.GE.U32.AND P0, PT, R21, R7, PT ;  /* 0x000000071500220c */ /* 0x000fc80003f06070 */
[----:B------:R-:W-:-:S13]  /*4730*/  @P2 ISETP.GE.AND.EX P0, PT, R23, R8, PT, P0 ;  /* 0x000000081700220c */ /* 0x000fda0003f06300 */
[----:B------:R-:W-:-:S06]  /*4740*/  @P2 DSETP.LT.OR P0, PT, |R10|, |R16|, !P0 ;  /* 0x400000100a00222a */ /* 0x000fcc0004701600 */
[----:B------:R-:W-:Y:S02]  /*4750*/  @P2 FSEL R17, R17, R11, P0 ;  /* 0x0000000b11112208 */ /* 0x000fe40000000000 */
[----:B------:R-:W-:Y:S02]  /*4760*/  @P2 SEL R7, R21, R7, P0 ;  /* 0x0000000715072207 */ /* 0x000fe40000000000 */
[----:B------:R-:W-:Y:S01]  /*4770*/  @P2 SEL R8, R23, R8, P0 ;  /* 0x0000000817082207 */ /* 0x000fe20000000000 */
[----:B------:R-:W-:-:S04]  /*4780*/  @P2 IMAD.MOV.U32 R11, RZ, RZ, R17 ;  /* 0x000000ffff0b2224 */ /* 0x000fc800078e0011 */
[----:B------:R-:W-:Y:S01]  /*4790*/  IMAD.MOV.U32 R21, RZ, RZ, R11 ;  /* 0x000000ffff157224 */ /* 0x000fe200078e000b */
[----:B0-----:R-:W-:-:S04]  /*47a0*/  IADD3 R14, P3, PT, R18, 0x500, RZ ;  /* 0x00000500120e7810 */ /* 0x001fc80007f7e0ff */
[----:B------:R-:W-:Y:S01]  /*47b0*/  ISETP.GT.U32.AND P1, PT, R14, R25, PT ;  /* 0x000000190e00720c */ /* 0x000fe20003f24070 */
[----:B------:R-:W-:Y:S01]  /*47c0*/  IMAD.X R15, RZ, RZ, R19, P3 ;  /* 0x000000ffff0f7224 */ /* 0x000fe200018e0613 */
[----:B------:R-:W-:Y:S01]  /*47d0*/  @P2 FSEL R14, R16, R10, P0 ;  /* 0x0000000a100e2208 */ /* 0x000fe20000000000 */
[----:B------:R-:W-:-:S04]  /*47e0*/  IMAD.U32 R16, RZ, RZ, UR9 ;  /* 0x00000009ff107e24 */ /* 0x000fc8000f8e00ff */
[----:B------:R-:W-:Y:S01]  /*47f0*/  @P2 IMAD.MOV.U32 R10, RZ, RZ, R14 ;  /* 0x000000ffff0a2224 */ /* 0x000fe200078e000e */
[----:B------:R-:W-:Y:S01]  /*4800*/  ISETP.GT.AND.EX P0, PT, R15, R16, PT, P1 ;  /* 0x000000100f00720c */ /* 0x000fe20003f04310 */
[----:B------:R-:W-:Y:S01]  /*4810*/  IMAD.MOV.U32 R14, RZ, RZ, R8 ;  /* 0x000000ffff0e7224 */ /* 0x000fe200078e0008 */
[----:B------:R-:W-:Y:S01]  /*4820*/  MOV R15, R7 ;  /* 0x00000007000f7202 */ /* 0x000fe20000000f00 */
[----:B------:R-:W-:-:S10]  /*4830*/  IMAD.MOV.U32 R20, RZ, RZ, R10 ;  /* 0x000000ffff147224 */ /* 0x000fd400078e000a */
[----:B------:R-:W-:Y:S05]  /*4840*/  @!P0 BRA `(.L_x_194) ;  /* 0xfffffff8006c8947 */ /* 0x000fea000383ffff */
[----:B------:R-:W-:Y:S05]  /*4850*/  BSYNC.RECONVERGENT B1 ;  /* 0x0000000000017941 */ /* 0x000fea0003800200 */
.L_x_191:
[----:B------:R-:W-:Y:S01]  /*4860*/  ISETP.GE.U32.AND P0, PT, R18, R25, PT ;  /* 0x000000191200720c */ /* 0x000fe20003f06070 */
[----:B------:R-:W-:Y:S03]  /*4870*/  BSSY.RECONVERGENT B1, `(.L_x_188) ;  /* 0x00000b1000017945 */ /* 0x000fe60003800200 */
[----:B------:R-:W-:-:S13]  /*4880*/  ISETP.GE.AND.EX P0, PT, R19, R16, PT, P0 ;  /* 0x000000101300720c */ /* 0x000fda0003f06300 */
[----:B------:R-:W-:Y:S05]  /*4890*/  @P0 BRA `(.L_x_195) ;  /* 0x0000000800b80947 */ /* 0x000fea0003800000 */
[----:B------:R-:W-:-:S05]  /*48a0*/  IMAD.IADD R20, R25, 0x1, -R18 ;  /* 0x0000000119147824 */ /* 0x000fca00078e0a12 */
[----:B------:R-:W-:-:S13]  /*48b0*/  ISETP.GE.AND P0, PT, R3, R20, PT ;  /* 0x000000140300720c */ /* 0x000fda0003f06270 */
[----:B------:R-:W-:Y:S05]  /*48c0*/  @P0 BRA `(.L_x_195) ;  /* 0x0000000800ac0947 */ /* 0x000fea0003800000 */
[----:B------:R-:W-:Y:S01]  /*48d0*/  LOP3.LUT R9, RZ, R3, RZ, 0x33, !PT ;  /* 0x00000003ff097212 */ /* 0x000fe200078e33ff */
[----:B------:R-:W-:Y:S03]  /*48e0*/  BSSY.RECONVERGENT B2, `(.L_x_196) ;  /* 0x0000035000027945 */ /* 0x000fe60003800200 */
[----:B------:R-:W-:-:S04]  /*48f0*/  IADD3 R25, PT, PT, -R18, R25, R9 ;  /* 0x0000001912197210 */ /* 0x000fc80007ffe109 */
[----:B------:R-:W-:-:S04]  /*4900*/  LOP3.LUT R9, R25, 0x300, RZ, 0xc0, !PT ;  /* 0x0000030019097812 */ /* 0x000fc800078ec0ff */
[----:B------:R-:W-:Y:S01]  /*4910*/  ISETP.NE.AND P0, PT, R9, 0x300, PT ;  /* 0x000003000900780c */ /* 0x000fe20003f05270 */
[----:B------:R-:W-:-:S12]  /*4920*/  IMAD.MOV.U32 R9, RZ, RZ, R3 ;  /* 0x000000ffff097224 */ /* 0x000fd800078e0003 */
[----:B------:R-:W-:Y:S05]  /*4930*/  @!P0 BRA `(.L_x_197) ;  /* 0x0000000000bc8947 */ /* 0x000fea0003800000 */
[----:B------:R-:W-:Y:S02]  /*4940*/  IADD3 R15, P0, PT, R3, R18, RZ ;  /* 0x00000012030f7210 */ /* 0x000fe40007f1e0ff */
[----:B------:R-:W-:Y:S02]  /*4950*/  LEA.HI R9, R25, 0x1, RZ, 0x18 ;  /* 0x0000000119097811 */ /* 0x000fe400078fc0ff */
[C---:B------:R-:W-:Y:S01]  /*4960*/  LEA R2, P1, R15.reuse, R2, 0x3 ;  /* 0x000000020f027211 */ /* 0x040fe200078218ff */
[----:B------:R-:W-:Y:S01]  /*4970*/  IMAD.X R13, RZ, RZ, R19, P0 ;  /* 0x000000ffff0d7224 */ /* 0x000fe200000e0613 */
[----:B------:R-:W-:Y:S02]  /*4980*/  IADD3 R14, P0, PT, R15, R5, RZ ;  /* 0x000000050f0e7210 */ /* 0x000fe40007f1e0ff */
[----:B------:R-:W-:Y:S01]  /*4990*/  LOP3.LUT R5, R9, 0x3, RZ, 0xc0, !PT ;  /* 0x0000000309057812 */ /* 0x000fe200078ec0ff */
[----:B------:R-:W-:Y:S01]  /*49a0*/  IMAD.MOV.U32 R9, RZ, RZ, R3 ;  /* 0x000000ffff097224 */ /* 0x000fe200078e0003 */
[----:B------:R-:W-:Y:S01]  /*49b0*/  LEA.HI.X R15, R15, R4, R13, 0x3, P1 ;  /* 0x000000040f0f7211 */ /* 0x000fe200008f1c0d */
[----:B------:R-:W-:-:S02]  /*49c0*/  IMAD.X R16, R13, 0x1, R6, P0 ;  /* 0x000000010d107824 */ /* 0x000fc400000e0606 */
[----:B------:R-:W-:-:S07]  /*49d0*/  IMAD.MOV R6, RZ, RZ, -R5 ;  /* 0x000000ffff067224 */ /* 0x000fce00078e0a05 */
.L_x_200:
        /* <DEDUP_REMOVED lines=9> */
[----:B------:R-:W-:Y:S02]  /*4a70*/  IMAD.MOV.U32 R4, RZ, RZ, R10 ;  /* 0x000000ffff047224 */ /* 0x000fe400078e000a */
        /* <DEDUP_REMOVED lines=21> */
.L_x_199:
[----:B------:R-:W-:Y:S05]  /*4bd0*/  BSYNC.RECONVERGENT B3 ;  /* 0x0000000000037941 */ /* 0x000fea0003800200 */
.L_x_198:
[----:B------:R-:W-:Y:S01]  /*4be0*/  IADD3 R14, P0, PT, R14, 0x100, RZ ;  /* 0x000001000e0e7810 */ /* 0x000fe20007f1e0ff */
[----:B------:R-:W-:Y:S02]  /*4bf0*/  VIADD R9, R9, 0x100 ;  /* 0x0000010009097836 */ /* 0x000fe40000000000 */
[----:B------:R-:W-:Y:S02]  /*4c00*/  IMAD.X R15, RZ, RZ, R15, P3 ;  /* 0x000000ffff0f7224 */ /* 0x000fe400018e060f */
[----:B------:R-:W-:Y:S01]  /*4c10*/  IMAD.X R16, RZ, RZ, R16, P0 ;  /* 0x000000ffff107224 */ /* 0x000fe200000e0610 */
[----:B------:R-:W-:Y:S07]  /*4c20*/  @P2 BRA `(.L_x_200) ;  /* 0xfffffffc006c2947 */ /* 0x000fee000383ffff */
.L_x_197:
[----:B------:R-:W-:Y:S05]  /*4c30*/  BSYNC.RECONVERGENT B2 ;  /* 0x0000000000027941 */ /* 0x000fea0003800200 */
.L_x_196:
[----:B------:R-:W-:-:S13]  /*4c40*/  ISETP.GE.U32.AND P0, PT, R25, 0x300, PT ;  /* 0x000003001900780c */ /* 0x000fda0003f06070 */
[----:B------:R-:W-:Y:S05]  /*4c50*/  @!P0 BRA `(.L_x_195) ;  /* 0x0000000400c88947 */ /* 0x000fea0003800000 */
[----:B------:R-:W0:Y:S01]  /*4c60*/  LDC.64 R16, c[0x0][0x380] ;  /* 0x0000e000ff107b82 */ /* 0x000e220000000a00 */
[----:B------:R-:W-:-:S07]  /*4c70*/  VIADD R21, R9, 0x200 ;  /* 0x0000020009157836 */ /* 0x000fce0000000000 */
[----:B------:R-:W1:Y:S02]  /*4c80*/  LDC.64 R14, c[0x0][0x388] ;  /* 0x0000e200ff0e7b82 */ /* 0x000e640000000a00 */
.L_x_209:
[----:B------:R-:W-:-:S05]  /*4c90*/  VIADD R5, R21, 0xfffffe00 ;  /* 0xfffffe0015057836 */ /* 0x000fca0000000000 */
[----:B------:R-:W-:-:S05]  /*4ca0*/  IADD3 R5, P0, PT, R5, R18, RZ ;  /* 0x0000001205057210 */ /* 0x000fca0007f1e0ff */
[----:B------:R-:W-:Y:S01]  /*4cb0*/  IMAD.X R2, RZ, RZ, R19, P0 ;  /* 0x000000ffff027224 */ /* 0x000fe200000e0613 */
[----:B0-----:R-:W-:-:S04]  /*4cc0*/  LEA R22, P0, R5, R16, 0x3 ;  /* 0x0000001005167211 */ /* 0x001fc800078018ff */
[----:B------:R-:W-:-:S05]  /*4cd0*/  LEA.HI.X R23, R5, R17, R2, 0x3, P0 ;  /* 0x0000001105177211 */ /* 0x000fca00000f1c02 */
[----:B------:R-:W2:Y:S04]  /*4ce0*/  LDG.E.64 R24, desc[UR10][R22.64] ;  /* 0x0000000a16187981 */ /* 0x000ea8000c1e1b00 */
[----:B------:R0:W5:Y:S01]  /*4cf0*/  LDG.E.64 R12, desc[UR10][R22.64+0x800] ;  /* 0x0008000a160c7981 */ /* 0x000162000c1e1b00 */
        /* <DEDUP_REMOVED lines=23> */
.L_x_202:
[----:B------:R-:W-:Y:S05]  /*4e70*/  BSYNC.RECONVERGENT B2 ;  /* 0x0000000000027941 */ /* 0x000fea0003800200 */
.L_x_201:
[----:B------:R0:W5:Y:S04]  /*4e80*/  LDG.E.64 R6, desc[UR10][R22.64+0x1000] ;  /* 0x0010000a16067981 */ /* 0x000168000c1e1b00 */
[----:B------:R0:W5:Y:S02]  /*4e90*/  LDG.E.64 R24, desc[UR10][R22.64+0x1800] ;  /* 0x0018000a16187981 */ /* 0x000164000c1e1b00 */
[----:B-----5:R-:W-:Y:S01]  /*4ea0*/  DSETP.GEU.AND P0, PT, |R4|, |R12|, PT ;  /* 0x4000000c0400722a */ /* 0x020fe20003f0e200 */
[----:B------:R-:W-:Y:S01]  /*4eb0*/  VIADD R11, R21, 0xffffff00 ;  /* 0xffffff00150b7836 */ /* 0x000fe20000000000 */
[----:B------:R-:W-:Y:S01]  /*4ec0*/  BSSY.RECONVERGENT B2, `(.L_x_203) ;  /* 0x0000016000027945 */ /* 0x000fe20003800200 */
[----:B------:R-:W-:-:S03]  /*4ed0*/  IMAD.MOV.U32 R10, RZ, RZ, R12 ;  /* 0x000000ffff0a7224 */ /* 0x000fc600078e000c */
[----:B------:R-:W-:Y:S01]  /*4ee0*/  IADD3 R28, P1, P2, R18, R14, R11 ;  /* 0x0000000e121c7210 */ /* 0x000fe20007a3e00b */
[----:B------:R-:W-:-:S03]  /*4ef0*/  IMAD.MOV.U32 R11, RZ, RZ, R13 ;  /* 0x000000ffff0b7224 */ /* 0x000fc600078e000d */
[----:B------:R-:W-:Y:S01]  /*4f00*/  IADD3.X R27, PT, PT, R19, R15, RZ, P1, P2 ;  /* 0x0000000f131b7210 */ /* 0x000fe20000fe44ff */
[----:B------:R-:W-:-:S04]  /*4f10*/  IMAD.MOV.U32 R8, RZ, RZ, R28 ;  /* 0x000000ffff087224 */ /* 0x000fc800078e001c */
        /* <DEDUP_REMOVED lines=16> */
.L_x_204:
[----:B------:R-:W-:Y:S05]  /*5020*/  BSYNC.RECONVERGENT B2 ;  /* 0x0000000000027941 */ /* 0x000fea0003800200 */
.L_x_203:
[----:B------:R-:W-:Y:S01]  /*5030*/  DSETP.GEU.AND P0, PT, |R10|, |R6|, PT ;  /* 0x400000060a00722a */ /* 0x000fe20003f0e200 */
[----:B------:R-:W-:Y:S01]  /*5040*/  IADD3 R23, P1, P2, R18, R14, R21 ;  /* 0x0000000e12177210 */ /* 0x000fe20007a3e015 */
[----:B------:R-:W-:Y:S01]  /*5050*/  BSSY.RECONVERGENT B2, `(.L_x_205) ;  /* 0x0000016000027945 */ /* 0x000fe20003800200 */
[----:B------:R-:W-:Y:S02]  /*5060*/  VIADD R13, R21, 0x100 ;  /* 0x00000100150d7836 */ /* 0x000fe40000000000 */
[----:B------:R-:W-:Y:S01]  /*5070*/  IADD3.X R27, PT, PT, R19, R15, RZ, P1, P2 ;  /* 0x0000000f131b7210 */ /* 0x000fe20000fe44ff */
[----:B------:R-:W-:Y:S02]  /*5080*/  IMAD.MOV.U32 R2, RZ, RZ, R23 ;  /* 0x000000ffff027224 */ /* 0x000fe400078e0017 */
        /* <DEDUP_REMOVED lines=18> */
.L_x_206:
[----:B------:R-:W-:Y:S05]  /*51b0*/  BSYNC.RECONVERGENT B2 ;  /* 0x0000000000027941 */ /* 0x000fea0003800200 */
.L_x_205:
[----:B------:R-:W-:Y:S01]  /*51c0*/  DSETP.GEU.AND P0, PT, |R4|, |R24|, PT ;  /* 0x400000180400722a */ /* 0x000fe20003f0e200 */
[----:B------:R-:W-:Y:S01]  /*51d0*/  IADD3 R13, P1, P2, R18, R14, R13 ;  /* 0x0000000e120d7210 */ /* 0x000fe20007a3e00d */
[----:B------:R-:W-:Y:S01]  /*51e0*/  BSSY.RECONVERGENT B2, `(.L_x_207) ;  /* 0x0000015000027945 */ /* 0x000fe20003800200 */
[----:B------:R-:W-:Y:S02]  /*51f0*/  IMAD.MOV.U32 R10, RZ, RZ, R24 ;  /* 0x000000ffff0a7224 */ /* 0x000fe400078e0018 */
[----:B------:R-:W-:Y:S01]  /*5200*/  IADD3.X R6, PT, PT, R19, R15, RZ, P1, P2 ;  /* 0x0000000f13067210 */ /* 0x000fe20000fe44ff */
[----:B------:R-:W-:Y:S02]  /*5210*/  IMAD.MOV.U32 R7, RZ, RZ, R13 ;  /* 0x000000ffff077224 */ /* 0x000fe400078e000d */
[----:B------:R-:W-:Y:S02]  /*5220*/  IMAD.MOV.U32 R11, RZ, RZ, R25 ;  /* 0x000000ffff0b7224 */ /* 0x000fe400078e0019 */
[----:B------:R-:W-:-:S04]  /*5230*/  IMAD.MOV.U32 R8, RZ, RZ, R6 ;  /* 0x000000ffff087224 */ /* 0x000fc800078e0006 */
[----:B------:R-:W-:Y:S05]  /*5240*/  @!P0 BRA `(.L_x_208) ;  /* 0x0000000000388947 */ /* 0x000fea0003800000 */
[----:B------:R-:W-:Y:S01]  /*5250*/  DSETP.GEU.AND P0, PT, |R24|, |R4|, PT ;  /* 0x400000041800722a */ /* 0x000fe20003f0e200 */
[----:B------:R-:W-:Y:S01]  /*5260*/  MOV R7, R2 ;  /* 0x0000000200077202 */ /* 0x000fe20000000f00 */
[----:B------:R-:W-:Y:S02]  /*5270*/  IMAD.MOV.U32 R8, RZ, RZ, R9 ;  /* 0x000000ffff087224 */ /* 0x000fe400078e0009 */
[----:B------:R-:W-:Y:S02]  /*5280*/  IMAD.MOV.U32 R10, RZ, RZ, R4 ;  /* 0x000000ffff0a7224 */ /* 0x000fe400078e0004 */
[----:B------:R-:W-:-:S08]  /*5290*/  IMAD.MOV.U32 R11, RZ, RZ, R5 ;  /* 0x000000ffff0b7224 */ /* 0x000fd000078e0005 */
        /* <DEDUP_REMOVED lines=9> */
.L_x_208:
[----:B------:R-:W-:Y:S05]  /*5330*/  BSYNC.RECONVERGENT B2 ;  /* 0x0000000000027941 */ /* 0x000fea0003800200 */
.L_x_207:
[C---:B------:R-:W-:Y:S02]  /*5340*/  VIADD R5, R21.reuse, 0x200 ;  /* 0x0000020015057836 */ /* 0x040fe40000000000 */
[----:B------:R-:W-:-:S03]  /*5350*/  VIADD R21, R21, 0x400 ;  /* 0x0000040015157836 */ /* 0x000fc60000000000 */
[----:B------:R-:W-:-:S13]  /*5360*/  ISETP.GE.AND P0, PT, R5, R20, PT ;  /* 0x000000140500720c */ /* 0x000fda0003f06270 */
[----:B------:R-:W-:Y:S05]  /*5370*/  @!P0 BRA `(.L_x_209) ;  /* 0xfffffff800448947 */ /* 0x000fea000383ffff */
.L_x_195:
[----:B------:R-:W-:Y:S05]  /*5380*/  BSYNC.RECONVERGENT B1 ;  /* 0x0000000000017941 */ /* 0x000fea0003800200 */
.L_x_188:
        /* <DEDUP_REMOVED lines=32> */
.L_x_211:
[----:B------:R-:W-:Y:S05]  /*5590*/  BSYNC.RECONVERGENT B1 ;  /* 0x0000000000017941 */ /* 0x000fea0003800200 */
.L_x_210:
        /* <DEDUP_REMOVED lines=31> */
.L_x_213:
[----:B------:R-:W-:Y:S05]  /*5790*/  BSYNC.RECONVERGENT B1 ;  /* 0x0000000000017941 */ /* 0x000fea0003800200 */
.L_x_212:
        /* <DEDUP_REMOVED lines=31> */
.L_x_215:
[----:B------:R-:W-:Y:S05]  /*5990*/  BSYNC.RECONVERGENT B1 ;  /* 0x0000000000017941 */ /* 0x000fea0003800200 */
.L_x_214:
[----:B------:R-:W-:Y:S01]  /*59a0*/  ISETP.GT.AND P0, PT, R2, 0x17, PT ;  /* 0x000000170200780c */ /* 0x000fe20003f04270 */
[----:B-1----:R1:W1:Y:S01]  /*59b0*/  SHFL.DOWN PT, R6, R4, 0x8, 0x1f ;  /* 0x09001f0004067f89 */ /* 0x00226200000e0000 */
[----:B------:R-:W-:Y:S01]  /*59c0*/  BSSY.RECONVERGENT B1, `(.L_x_216) ;  /* 0x000001d000017945 */ /* 0x000fe20003800200 */
[----:B--2---:R-:W-:Y:S02]  /*59d0*/  IMAD.MOV.U32 R12, RZ, RZ, R10 ;  /* 0x000000ffff0c7224 */ /* 0x004fe400078e000a */
[----:B------:R2:W1:Y:S01]  /*59e0*/  SHFL.DOWN PT, R7, R5, 0x8, 0x1f ;  /* 0x09001f0005077f89 */ /* 0x00046200000e0000 */
[----:B------:R-:W-:Y:S02]  /*59f0*/  IMAD.MOV.U32 R13, RZ, RZ, R11 ;  /* 0x000000ffff0d7224 */ /* 0x000fe400078e000b */
[----:B------:R-:W-:Y:S01]  /*5a00*/  IMAD.MOV.U32 R8, RZ, RZ, R4 ;  /* 0x000000ffff087224 */ /* 0x000fe200078e0004 */
[----:B0-----:R2:W0:Y:S01]  /*5a10*/  SHFL.DOWN PT, R15, R10, 0x8, 0x1f ;  /* 0x09001f000a0f7f89 */ /* 0x00142200000e0000 */
[----:B----4-:R-:W-:-:S03]  /*5a20*/  IMAD.MOV.U32 R9, RZ, RZ, R5 ;  /* 0x000000ffff097224 */ /* 0x010fc600078e0005 */
[----:B---3--:R2:W3:Y:S01]  /*5a30*/  SHFL.DOWN PT, R14, R11, 0x8, 0x1f ;  /* 0x09001f000b0e7f89 */ /* 0x0084e200000e0000 */
[----:B------:R-:W-:Y:S05]  /*5a40*/  @P0 BRA `(.L_x_217) ;  /* 0x0000000000500947 */ /* 0x000fea0003800000 */
[----:B-1----:R-:W-:Y:S01]  /*5a50*/  DSETP.GEU.AND P0, PT, |R4|, |R6|, PT ;  /* 0x400000060400722a */ /* 0x002fe20003f0e200 */
        /* <DEDUP_REMOVED lines=19> */
.L_x_217:
[----:B------:R-:W-:Y:S05]  /*5b90*/  BSYNC.RECONVERGENT B1 ;  /* 0x0000000000017941 */ /* 0x000fea0003800200 */
.L_x_216:
[----:B------:R-:W-:Y:S01]  /*5ba0*/  ISETP.GT.AND P0, PT, R2, 0xf, PT ;  /* 0x0000000f0200780c */ /* 0x000fe20003f04270 */
[----:B--2---:R2:W4:Y:S01]  /*5bb0*/  SHFL.DOWN PT, R10, R8, 0x10, 0x1f ;  /* 0x0a001f00080a7f89 */ /* 0x00452200000e0000 */
[----:B------:R-:W-:Y:S01]  /*5bc0*/  BSSY.RECONVERGENT B1, `(.L_x_218) ;  /* 0x000001d000017945 */ /* 0x000fe20003800200 */
[----:B-1----:R-:W-:Y:S02]  /*5bd0*/  IMAD.MOV.U32 R4, RZ, RZ, R12 ;  /* 0x000000ffff047224 */ /* 0x002fe400078e000c */
[----:B------:R2:W1:Y:S01]  /*5be0*/  SHFL.DOWN PT, R11, R9, 0x10, 0x1f ;  /* 0x0a001f00090b7f89 */ /* 0x00046200000e0000 */
[----:B------:R-:W-:Y:S02]  /*5bf0*/  IMAD.MOV.U32 R5, RZ, RZ, R13 ;  /* 0x000000ffff057224 */ /* 0x000fe400078e000d */
[----:B------:R-:W-:Y:S01]  /*5c00*/  IMAD.MOV.U32 R6, RZ, RZ, R8 ;  /* 0x000000ffff067224 */ /* 0x000fe200078e0008 */
[----:B0-----:R2:W0:Y:S01]  /*5c10*/  SHFL.DOWN PT, R15, R12, 0x10, 0x1f ;  /* 0x0a001f000c0f7f89 */ /* 0x00142200000e0000 */
[----:B------:R-:W-:-:S03]  /*5c20*/  IMAD.MOV.U32 R7, RZ, RZ, R9 ;  /* 0x000000ffff077224 */ /* 0x000fc600078e0009 */
[----:B---3--:R2:W3:Y:S01]  /*5c30*/  SHFL.DOWN PT, R14, R13, 0x10, 0x1f ;  /* 0x0a001f000d0e7f89 */ /* 0x0084e200000e0000 */
        /* <DEDUP_REMOVED lines=21> */
.L_x_219:
[----:B------:R-:W-:Y:S05]  /*5d90*/  BSYNC.RECONVERGENT B1 ;  /* 0x0000000000017941 */ /* 0x000fea0003800200 */
.L_x_218:
[----:B------:R-:W-:Y:S01]  /*5da0*/  ISETP.NE.AND P0, PT, R2, RZ, PT ;  /* 0x000000ff0200720c */ /* 0x000fe20003f05270 */
[----:B------:R-:W-:-:S12]  /*5db0*/  BSSY.RECONVERGENT B1, `(.L_x_220) ;  /* 0x000000a000017945 */ /* 0x000fd80003800200 */
[----:B------:R-:W-:Y:S05]  /*5dc0*/  @P0 BRA `(.L_x_221) ;  /* 0x0000000000200947 */ /* 0x000fea0003800000 */
[----:B--2---:R-:W2:Y:S01]  /*5dd0*/  S2R R9, SR_CgaCtaId ;  /* 0x0000000000097919 */ /* 0x004ea20000008800 */
[----:B------:R-:W-:Y:S02]  /*5de0*/  MOV R8, 0x400 ;  /* 0x0000040000087802 */ /* 0x000fe40000000f00 */
[----:B------:R-:W-:-:S04]  /*5df0*/  SHF.R.U32.HI R2, RZ, 0x1, R3 ;  /* 0x00000001ff027819 */ /* 0x000fc80000011603 */
[----:B------:R-:W-:Y:S02]  /*5e00*/  LOP3.LUT R2, R2, 0x1f0, RZ, 0xc0, !PT ;  /* 0x000001f002027812 */ /* 0x000fe400078ec0ff */
[----:B--2---:R-:W-:-:S05]  /*5e10*/  LEA R9, R9, R8, 0x18 ;  /* 0x0000000809097211 */ /* 0x004fca00078ec0ff */
[----:B------:R-:W-:-:S05]  /*5e20*/  IMAD.IADD R9, R2, 0x1, R9 ;  /* 0x0000000102097824 */ /* 0x000fca00078e0209 */
[----:B------:R2:W-:Y:S04]  /*5e30*/  STS.64 [R9+0x10], R4 ;  /* 0x0000100409007388 */ /* 0x0005e80000000a00 */
[----:B------:R2:W-:Y:S02]  /*5e40*/  STS.64 [R9+0x8], R6 ;  /* 0x0000080609007388 */ /* 0x0005e40000000a00 */
.L_x_221:
[----:B------:R-:W-:Y:S05]  /*5e50*/  BSYNC.RECONVERGENT B1 ;  /* 0x0000000000017941 */ /* 0x000fea0003800200 */
.L_x_220:
[----:B------:R-:W-:Y:S01]  /*5e60*/  BAR.SYNC.DEFER_BLOCKING 0x0 ;  /* 0x0000000000007b1d */ /* 0x000fe20000010000 */
[----:B------:R-:W-:-:S13]  /*5e70*/  ISETP.NE.AND P1, PT, R3, RZ, PT ;  /* 0x000000ff0300720c */ /* 0x000fda0003f25270 */
[----:B------:R-:W-:Y:S05]  /*5e80*/  @P1 BRA `(.L_x_149) ;  /* 0x00000008008c1947 */ /* 0x000fea0003800000 */
[----:B------:R-:W5:Y:S01]  /*5e90*/  S2R R3, SR_CgaCtaId ;  /* 0x0000000000037919 */ /* 0x000f620000008800 */
[----:B------:R-:W-:Y:S01]  /*5ea0*/  MOV R20, 0x400 ;  /* 0x0000040000147802 */ /* 0x000fe20000000f00 */
[----:B------:R-:W-:Y:S03]  /*5eb0*/  BSSY.RECONVERGENT B1, `(.L_x_222) ;  /* 0x000001a000017945 */ /* 0x000fe60003800200 */
[----:B-----5:R-:W-:-:S05]  /*5ec0*/  LEA R20, R3, R20, 0x18 ;  /* 0x0000001403147211 */ /* 0x020fca00078ec0ff */
[----:B------:R-:W5:Y:S04]  /*5ed0*/  LDS.64 R16, [R20+0x18] ;  /* 0x0000180014107984 */ /* 0x000f680000000a00 */
[----:B-12-4-:R-:W1:Y:S04]  /*5ee0*/  LDS.128 R8, [R20+0x20] ;  /* 0x0000200014087984 */ /* 0x016e680000000c00 */
[----:B------:R2:W4:Y:S04]  /*5ef0*/  LDS.64 R2, [R20+0x80] ;  /* 0x0000800014027984 */ /* 0x0005280000000a00 */
[----:B0--3--:R2:W0:Y:S01]  /*5f00*/  LDS.128 R12, [R20+0x30] ;  /* 0x00003000140c7984 */ /* 0x0094220000000c00 */
[----:B-----5:R-:W-:Y:S01]  /*5f10*/  DSETP.GEU.AND P0, PT, |R6|, |R16|, PT ;  /* 0x400000100600722a */ /* 0x020fe20003f0e200 */
[----:B------:R-:W-:-:S02]  /*5f20*/  IMAD.MOV.U32 R22, RZ, RZ, R16 ;  /* 0x000000ffff167224 */ /* 0x000fc400078e0010 */
[----:B------:R-:W-:Y:S02]  /*5f30*/  IMAD.MOV.U32 R23, RZ, RZ, R17 ;  /* 0x000000ffff177224 */ /* 0x000fe400078e0011 */
[----:B-1----:R-:W-:Y:S02]  /*5f40*/  IMAD.MOV.U32 R25, RZ, RZ, R8 ;  /* 0x000000ffff197224 */ /* 0x002fe400078e0008 */
[----:B------:R-:W-:-:S07]  /*5f50*/  IMAD.MOV.U32 R21, RZ, RZ, R9 ;  /* 0x000000ffff157224 */ /* 0x000fce00078e0009 */
[----:B0-2-4-:R-:W-:Y:S05]  /*5f60*/  @!P0 BRA `(.L_x_223) ;  /* 0x0000000000388947 */ /* 0x015fea0003800000 */
        /* <DEDUP_REMOVED lines=14> */
.L_x_223:
[----:B------:R-:W-:Y:S05]  /*6050*/  BSYNC.RECONVERGENT B1 ;  /* 0x0000000000017941 */ /* 0x000fea0003800200 */
.L_x_222:
        /* <DEDUP_REMOVED lines=23> */
.L_x_225:
[----:B------:R-:W-:Y:S05]  /*61d0*/  BSYNC.RECONVERGENT B1 ;  /* 0x0000000000017941 */ /* 0x000fea0003800200 */
.L_x_224:
        /* <DEDUP_REMOVED lines=21> */
.L_x_227:
[----:B------:R-:W-:Y:S05]  /*6330*/  BSYNC.RECONVERGENT B1 ;  /* 0x0000000000017941 */ /* 0x000fea0003800200 */
.L_x_226:
        /* <DEDUP_REMOVED lines=23> */
.L_x_229:
[----:B------:R-:W-:Y:S05]  /*64b0*/  BSYNC.RECONVERGENT B1 ;  /* 0x0000000000017941 */ /* 0x000fea0003800200 */
.L_x_228:
        /* <DEDUP_REMOVED lines=21> */
.L_x_231:
[----:B------:R-:W-:Y:S05]  /*6610*/  BSYNC.RECONVERGENT B1 ;  /* 0x0000000000017941 */ /* 0x000fea0003800200 */
.L_x_230:
        /* <DEDUP_REMOVED lines=21> */
.L_x_233:
[----:B------:R-:W-:Y:S05]  /*6770*/  BSYNC.RECONVERGENT B1 ;  /* 0x0000000000017941 */ /* 0x000fea0003800200 */
.L_x_232:
        /* <DEDUP_REMOVED lines=20> */
.L_x_149:
[----:B------:R-:W-:Y:S05]  /*68c0*/  BSYNC.RECONVERGENT B0 ;  /* 0x0000000000007941 */ /* 0x000fea0003800200 */
.L_x_116:
[----:B------:R-:W-:Y:S05]  /*68d0*/  @P1 EXIT ;  /* 0x000000000000194d */ /* 0x000fea0003800000 */
[----:B01--4-:R-:W0:Y:S02]  /*68e0*/  LDC.64 R2, c[0x0][0x390] ;  /* 0x0000e400ff027b82 */ /* 0x013e240000000a00 */
[----:B0-----:R-:W-:-:S05]  /*68f0*/  IMAD.WIDE.U32 R2, R0, 0x10, R2 ;  /* 0x0000001000027825 */ /* 0x001fca00078e0002 */
[----:B------:R-:W-:Y:S04]  /*6900*/  STG.E.64 desc[UR10][R2.64], R6 ;  /* 0x0000000602007986 */ /* 0x000fe8000c101b0a */
[----:B------:R-:W-:Y:S01]  /*6910*/  STG.E.64 desc[UR10][R2.64+0x8], R4 ;  /* 0x0000080402007986 */ /* 0x000fe2000c101b0a */
[----:B------:R-:W-:Y:S05]  /*6920*/  EXIT ;  /* 0x000000000000794d */ /* 0x000fea0003800000 */
.L_x_234:
        /* <DEDUP_REMOVED lines=13> */
.L_x_729:


//--------------------- .text._ZN6thrust24THRUST_300001_SM_1000_NS8cuda_cub4core6detail13_kernel_agentINS1_8__reduce11ReduceAgentINS0_12zip_iteratorIN4cuda3std3__45tupleIJNS0_10device_ptrIdEENS0_17counting_iteratorIlNS0_11use_defaultESF_SF_EEEEEEEPNSB_IJdlEEESJ_lNS1_9__extrema9arg_max_fIdl4cmprEEEEJSI_SK_lSO_EEEvDpT0_ --------------------------
	.section	.text._ZN6thrust24THRUST_300001_SM_1000_NS8cuda_cub4core6detail13_kernel_agentINS1_8__reduce11ReduceAgentINS0_12zip_iteratorIN4cuda3std3__45tupleIJNS0_10device_ptrIdEENS0_17counting_iteratorIlNS0_11use_defaultESF_SF_EEEEEEEPNSB_IJdlEEESJ_lNS1_9__extrema9arg_max_fIdl4cmprEEEEJSI_SK_lSO_EEEvDpT0_,"ax",@progbits
	.align	128
        .global         _ZN6thrust24THRUST_300001_SM_1000_NS8cuda_cub4core6detail13_kernel_agentINS1_8__reduce11ReduceAgentINS0_12zip_iteratorIN4cuda3std3__45tupleIJNS0_10device_ptrIdEENS0_17counting_iteratorIlNS0_11use_defaultESF_SF_EEEEEEEPNSB_IJdlEEESJ_lNS1_9__extrema9arg_max_fIdl4cmprEEEEJSI_SK_lSO_EEEvDpT0_
        .type           _ZN6thrust24THRUST_300001_SM_1000_NS8cuda_cub4core6detail13_kernel_agentINS1_8__reduce11ReduceAgentINS0_12zip_iteratorIN4cuda3std3__45tupleIJNS0_10device_ptrIdEENS0_17counting_iteratorIlNS0_11use_defaultESF_SF_EEEEEEEPNSB_IJdlEEESJ_lNS1_9__extrema9arg_max_fIdl4cmprEEEEJSI_SK_lSO_EEEvDpT0_,@function
        .size           _ZN6thrust24THRUST_300001_SM_1000_NS8cuda_cub4core6detail13_kernel_agentINS1_8__reduce11ReduceAgentINS0_12zip_iteratorIN4cuda3std3__45tupleIJNS0_10device_ptrIdEENS0_17counting_iteratorIlNS0_11use_defaultESF_SF_EEEEEEEPNSB_IJdlEEESJ_lNS1_9__extrema9arg_max_fIdl4cmprEEEEJSI_SK_lSO_EEEvDpT0_,(.L_x_730 - _ZN6thrust24THRUST_300001_SM_1000_NS8cuda_cub4core6detail13_kernel_agentINS1_8__reduce11ReduceAgentINS0_12zip_iteratorIN4cuda3std3__45tupleIJNS0_10device_ptrIdEENS0_17counting_iteratorIlNS0_11use_defaultESF_SF_EEEEEEEPNSB_IJdlEEESJ_lNS1_9__extrema9arg_max_fIdl4cmprEEEEJSI_SK_lSO_EEEvDpT0_)
        .other          _ZN6thrust24THRUST_300001_SM_1000_NS8cuda_cub4core6detail13_kernel_agentINS1_8__reduce11ReduceAgentINS0_12zip_iteratorIN4cuda3std3__45tupleIJNS0_10device_ptrIdEENS0_17counting_iteratorIlNS0_11use_defaultESF_SF_EEEEEEEPNSB_IJdlEEESJ_lNS1_9__extrema9arg_max_fIdl4cmprEEEEJSI_SK_lSO_EEEvDpT0_,@"STO_CUDA_ENTRY STV_DEFAULT"
_ZN6thrust24THRUST_300001_SM_1000_NS8cuda_cub4core6detail13_kernel_agentINS1_8__reduce11ReduceAgentINS0_12zip_iteratorIN4cuda3std3__45tupleIJNS0_10device_ptrIdEENS0_17counting_iteratorIlNS0_11use_defaultESF_SF_EEEEEEEPNSB_IJdlEEESJ_lNS1_9__extrema9arg_max_fIdl4cmprEEEEJSI_SK_lSO_EEEvDpT0_:
.text._ZN6thrust24THRUST_300001_SM_1000_NS8cuda_cub4core6detail13_kernel_agentINS1_8__reduce11ReduceAgentINS0_12zip_iteratorIN4cuda3std3__45tupleIJNS0_10device_ptrIdEENS0_17counting_iteratorIlNS0_11use_defaultESF_SF_EEEEEEEPNSB_IJdlEEESJ_lNS1_9__extrema9arg_max_fIdl4cmprEEEEJSI_SK_lSO_EEEvDpT0_:
[----:B------:R-:W-:Y:S01]  /*0000*/  LDC R1, c[0x0][0x37c] ;  /* 0x0000df00ff017b82 */ /* 0x000fe20000000800 */
[----:B------:R-:W0:Y:S02]  /*0010*/  LDCU.64 UR4, c[0x0][0x398] ;  /* 0x00007300ff0477ac */ /* 0x000e240008000a00 */
[----:B0-----:R-:W-:-:S04]  /*0020*/  ISETP.NE.U32.AND P0, PT, RZ, UR4, PT ;  /* 0x00000004ff007c0c */ /* 0x001fc8000bf05070 */
[----:B------:R-:W-:-:S13]  /*0030*/  ISETP.NE.AND.EX P0, PT, RZ, UR5, PT, P0 ;  /* 0x00000005ff007c0c */ /* 0x000fda000bf05300 */
[----:B------:R-:W-:Y:S05]  /*0040*/  @!P0 EXIT ;  /* 0x000000000000894d */ /* 0x000fea0003800000 */
[----:B------:R-:W-:Y:S01]  /*0050*/  UISETP.GT.U32.AND UP0, UPT, UR4, 0x4ff, UPT ;  /* 0x000004ff0400788c */ /* 0x000fe2000bf04070 */
[----:B------:R-:W-:Y:S01]  /*0060*/  BSSY.RECONVERGENT B0, `(.L_x_235) ;  /* 0x000063e000007945 */ /* 0x000fe20003800200 */
[----:B------:R-:W0:Y:S02]  /*0070*/  LDCU.64 UR8, c[0x0][0x358] ;  /* 0x00006b00ff0877ac */ /* 0x000e240008000a00 */
[----:B------:R-:W-:-:S09]  /*0080*/  UISETP.GT.AND.EX UP0, UPT, UR5, URZ, UPT, UP0 ;  /* 0x000000ff0500728c */ /* 0x000fd2000bf04300 */
        /* <DEDUP_REMOVED lines=9> */
[----:B------:R-:W1:Y:S01]  /*0120*/  LDC.64 R2, c[0x0][0x380] ;  /* 0x0000e000ff027b82 */ /* 0x000e620000000a00 */
[----:B------:R-:W2:Y:S01]  /*0130*/  LDCU.64 UR6, c[0x0][0x388] ;  /* 0x00007100ff0677ac */ /* 0x000ea20008000a00 */
[----:B-1----:R-:W-:-:S06]  /*0140*/  IMAD.WIDE.U32 R2, R0, 0x8, R2 ;  /* 0x0000000800027825 */ /* 0x002fcc00078e0002 */
[----:B0-----:R-:W5:Y:S01]  /*0150*/  LDG.E.64 R2, desc[UR8][R2.64] ;  /* 0x0000000802027981 */ /* 0x001f62000c1e1b00 */
[C---:B--2---:R-:W-:Y:S01]  /*0160*/  IADD3 R9, P0, PT, R0.reuse, UR6, RZ ;  /* 0x0000000600097c10 */ /* 0x044fe2000ff1e0ff */
[----:B------:R-:W-:-:S04]  /*0170*/  VIADD R10, R0, 0x100 ;  /* 0x00000100000a7836 */ /* 0x000fc80000000000 */
[----:B------:R-:W-:-:S08]  /*0180*/  IMAD.X R8, RZ, RZ, UR7, P0 ;  /* 0x00000007ff087e24 */ /* 0x000fd000080e06ff */
.L_x_238:
[----:B0-----:R-:W-:Y:S05]  /*0190*/  BSYNC.RECONVERGENT B1 ;  /* 0x0000000000017941 */ /* 0x001fea0003800200 */
.L_x_237:
[----:B------:R-:W-:Y:S01]  /*01a0*/  ISETP.GE.AND P0, PT, R10, UR4, PT ;  /* 0x000000040a007c0c */ /* 0x000fe2000bf06270 */
[----:B------:R-:W-:-:S12]  /*01b0*/  BSSY.RECONVERGENT B1, `(.L_x_239) ;  /* 0x00000a9000017945 */ /* 0x000fd80003800200 */
[----:B------:R-:W-:Y:S05]  /*01c0*/  @P0 BRA `(.L_x_240) ;  /* 0x00000008009c0947 */ /* 0x000fea0003800000 */
[----:B------:R-:W-:Y:S01]  /*01d0*/  LOP3.LUT R4, RZ, R10, RZ, 0x33, !PT ;  /* 0x0000000aff047212 */ /* 0x000fe200078e33ff */
[----:B------:R-:W-:Y:S04]  /*01e0*/  BSSY.RECONVERGENT B2, `(.L_x_241) ;  /* 0x0000034000027945 */ /* 0x000fe80003800200 */
[----:B------:R-:W-:-:S05]  /*01f0*/  VIADD R16, R4, UR4 ;  /* 0x0000000404107c36 */ /* 0x000fca0008000000 */
[----:B------:R-:W-:-:S04]  /*0200*/  LOP3.LUT R4, R16, 0x300, RZ, 0xc0, !PT ;  /* 0x0000030010047812 */ /* 0x000fc800078ec0ff */
[----:B------:R-:W-:-:S13]  /*0210*/  ISETP.NE.AND P0, PT, R4, 0x300, PT ;  /* 0x000003000400780c */ /* 0x000fda0003f05270 */
[----:B------:R-:W-:Y:S05]  /*0220*/  @!P0 BRA `(.L_x_242) ;  /* 0x0000000000bc8947 */ /* 0x000fea0003800000 */
[----:B------:R-:W0:Y:S01]  /*0230*/  LDC.64 R4, c[0x0][0x380] ;  /* 0x0000e000ff047b82 */ /* 0x000e220000000a00 */
[----:B------:R-:W1:Y:S01]  /*0240*/  LDCU.64 UR6, c[0x0][0x388] ;  /* 0x00007100ff0677ac */ /* 0x000e620008000a00 */
[----:B------:R-:W-:-:S04]  /*0250*/  LEA.HI R6, R16, 0x1, RZ, 0x18 ;  /* 0x0000000110067811 */ /* 0x000fc800078fc0ff */
[----:B------:R-:W-:-:S05]  /*0260*/  LOP3.LUT R6, R6, 0x3, RZ, 0xc0, !PT ;  /* 0x0000000306067812 */ /* 0x000fca00078ec0ff */
[----:B------:R-:W-:Y:S01]  /*0270*/  IMAD.MOV R11, RZ, RZ, -R6 ;  /* 0x000000ffff0b7224 */ /* 0x000fe200078e0a06 */
[C---:B-1----:R-:W-:Y:S01]  /*0280*/  IADD3 R14, P0, PT, R10.reuse, UR6, RZ ;  /* 0x000000060a0e7c10 */ /* 0x042fe2000ff1e0ff */
[----:B0-----:R-:W-:-:S04]  /*0290*/  IMAD.WIDE.U32 R4, R10, 0x8, R4 ;  /* 0x000000080a047825 */ /* 0x001fc800078e0004 */
[----:B------:R-:W-:Y:S02]  /*02a0*/  IMAD.MOV.U32 R12, RZ, RZ, R4 ;  /* 0x000000ffff0c7224 */ /* 0x000fe400078e0004 */
[----:B------:R-:W-:Y:S02]  /*02b0*/  IMAD.MOV.U32 R13, RZ, RZ, R5 ;  /* 0x000000ffff0d7224 */ /* 0x000fe400078e0005 */
[----:B------:R-:W-:-:S07]  /*02c0*/  IMAD.X R15, RZ, RZ, UR7, P0 ;  /* 0x00000007ff0f7e24 */ /* 0x000fce00080e06ff */
.L_x_245:
        /* <DEDUP_REMOVED lines=31> */
.L_x_244:
[----:B------:R-:W-:Y:S05]  /*04c0*/  BSYNC.RECONVERGENT B3 ;  /* 0x0000000000037941 */ /* 0x000fea0003800200 */
.L_x_243:
[----:B------:R-:W-:Y:S01]  /*04d0*/  IADD3 R14, P0, PT, R14, 0x100, RZ ;  /* 0x000001000e0e7810 */ /* 0x000fe20007f1e0ff */
[----:B------:R-:W-:Y:S02]  /*04e0*/  VIADD R10, R10, 0x100 ;  /* 0x000001000a0a7836 */ /* 0x000fe40000000000 */
[----:B------:R-:W-:Y:S02]  /*04f0*/  IMAD.X R13, RZ, RZ, R13, P3 ;  /* 0x000000ffff0d7224 */ /* 0x000fe400018e060d */
[----:B------:R-:W-:Y:S01]  /*0500*/  IMAD.X R15, RZ, RZ, R15, P0 ;  /* 0x000000ffff0f7224 */ /* 0x000fe200000e060f */
[----:B------:R-:W-:Y:S07]  /*0510*/  @P2 BRA `(.L_x_245) ;  /* 0xfffffffc006c2947 */ /* 0x000fee000383ffff */
.L_x_242:
[----:B------:R-:W-:Y:S05]  /*0520*/  BSYNC.RECONVERGENT B2 ;  /* 0x0000000000027941 */ /* 0x000fea0003800200 */
.L_x_241:
[----:B------:R-:W-:-:S13]  /*0530*/  ISETP.GE.U32.AND P0, PT, R16, 0x300, PT ;  /* 0x000003001000780c */ /* 0x000fda0003f06070 */
[----:B------:R-:W-:Y:S05]  /*0540*/  @!P0 BRA `(.L_x_240) ;  /* 0x0000000400bc8947 */ /* 0x000fea0003800000 */
[----:B------:R-:W0:Y:S01]  /*0550*/  LDC.64 R4, c[0x0][0x380] ;  /* 0x0000e000ff047b82 */ /* 0x000e220000000a00 */
[----:B------:R-:W-:-:S07]  /*0560*/  VIADD R20, R10, 0x200 ;  /* 0x000002000a147836 */ /* 0x000fce0000000000 */
[----:B------:R-:W1:Y:S02]  /*0570*/  LDC.64 R6, c[0x0][0x388] ;  /* 0x0000e200ff067b82 */ /* 0x000e640000000a00 */
.L_x_254:
[----:B------:R-:W-:-:S04]  /*0580*/  VIADD R17, R20, 0xfffffe00 ;  /* 0xfffffe0014117836 */ /* 0x000fc80000000000 */
[----:B0-----:R-:W-:-:S05]  /*0590*/  IMAD.WIDE R24, R17, 0x8, R4 ;  /* 0x0000000811187825 */ /* 0x001fca00078e0204 */
[----:B------:R-:W2:Y:S04]  /*05a0*/  LDG.E.64 R18, desc[UR8][R24.64] ;  /* 0x0000000818127981 */ /* 0x000ea8000c1e1b00 */
[----:B-----5:R0:W5:Y:S04]  /*05b0*/  LDG.E.64 R14, desc[UR8][R24.64+0x800] ;  /* 0x00080008180e7981 */ /* 0x020168000c1e1b00 */
[----:B------:R0:W5:Y:S04]  /*05c0*/  LDG.E.64 R12, desc[UR8][R24.64+0x1000] ;  /* 0x00100008180c7981 */ /* 0x000168000c1e1b00 */
[----:B------:R0:W5:Y:S01]  /*05d0*/  LDG.E.64 R10, desc[UR8][R24.64+0x1800] ;  /* 0x00180008180a7981 */ /* 0x000162000c1e1b00 */
[----:B-1----:R-:W-:Y:S01]  /*05e0*/  IADD3 R26, P1, PT, R17, R6, RZ ;  /* 0x00000006111a7210 */ /* 0x002fe20007f3e0ff */
[----:B------:R-:W-:Y:S01]  /*05f0*/  BSSY.RECONVERGENT B2, `(.L_x_246) ;  /* 0x0000017000027945 */ /* 0x000fe20003800200 */
[----:B------:R-:W-:-:S02]  /*0600*/  VIADD R23, R20, 0xffffff00 ;  /* 0xffffff0014177836 */ /* 0x000fc40000000000 */
[----:B------:R-:W-:Y:S01]  /*0610*/  LEA.HI.X.SX32 R27, R17, R7, 0x1, P1 ;  /* 0x00000007111b7211 */ /* 0x000fe200008f0eff */
[----:B------:R-:W-:-:S04]  /*0620*/  IMAD.MOV.U32 R22, RZ, RZ, R26 ;  /* 0x000000ffff167224 */ /* 0x000fc800078e001a */
        /* <DEDUP_REMOVED lines=19> */
.L_x_247:
[----:B------:R-:W-:Y:S05]  /*0760*/  BSYNC.RECONVERGENT B2 ;  /* 0x0000000000027941 */ /* 0x000fea0003800200 */
.L_x_246:
[----:B-----5:R-:W-:Y:S01]  /*0770*/  DSETP.GEU.AND P0, PT, |R16|, |R14|, PT ;  /* 0x4000000e1000722a */ /* 0x020fe20003f0e200 */
[C---:B------:R-:W-:Y:S01]  /*0780*/  IADD3 R19, P1, PT, R23.reuse, R6, RZ ;  /* 0x0000000617137210 */ /* 0x040fe20007f3e0ff */
[----:B------:R-:W-:Y:S01]  /*0790*/  BSSY.RECONVERGENT B2, `(.L_x_248) ;  /* 0x0000015000027945 */ /* 0x000fe20003800200 */
[----:B------:R-:W-:Y:S02]  /*07a0*/  IMAD.MOV.U32 R2, RZ, RZ, R14 ;  /* 0x000000ffff027224 */ /* 0x000fe400078e000e */
[----:B------:R-:W-:Y:S01]  /*07b0*/  LEA.HI.X.SX32 R18, R23, R7, 0x1, P1 ;  /* 0x0000000717127211 */ /* 0x000fe200008f0eff */
[----:B------:R-:W-:Y:S02]  /*07c0*/  IMAD.MOV.U32 R9, RZ, RZ, R19 ;  /* 0x000000ffff097224 */ /* 0x000fe400078e0013 */
[----:B------:R-:W-:Y:S01]  /*07d0*/  IMAD.MOV.U32 R3, RZ, RZ, R15 ;  /* 0x000000ffff037224 */ /* 0x000fe200078e000f */
[----:B------:R-:W-:-:S05]  /*07e0*/  MOV R8, R18 ;  /* 0x0000001200087202 */ /* 0x000fca0000000f00 */
        /* <DEDUP_REMOVED lines=15> */
.L_x_249:
[----:B------:R-:W-:Y:S05]  /*08e0*/  BSYNC.RECONVERGENT B2 ;  /* 0x0000000000027941 */ /* 0x000fea0003800200 */
.L_x_248:
[----:B------:R-:W-:Y:S01]  /*08f0*/  DSETP.GEU.AND P0, PT, |R2|, |R12|, PT ;  /* 0x4000000c0200722a */ /* 0x000fe20003f0e200 */
[CC--:B------:R-:W-:Y:S01]  /*0900*/  IADD3 R22, P1, PT, R20.reuse, R6.reuse, RZ ;  /* 0x0000000614167210 */ /* 0x0c0fe20007f3e0ff */
[C---:B------:R-:W-:Y:S01]  /*0910*/  VIADD R16, R20.reuse, 0x100 ;  /* 0x0000010014107836 */ /* 0x040fe20000000000 */
[----:B------:R-:W-:Y:S01]  /*0920*/  BSSY.RECONVERGENT B2, `(.L_x_250) ;  /* 0x0000016000027945 */ /* 0x000fe20003800200 */
[----:B------:R-:W-:Y:S01]  /*0930*/  IMAD.MOV.U32 R14, RZ, RZ, R12 ;  /* 0x000000ffff0e7224 */ /* 0x000fe200078e000c */
[----:B------:R-:W-:Y:S01]  /*0940*/  LEA.HI.X.SX32 R19, R20, R7, 0x1, P1 ;  /* 0x0000000714137211 */ /* 0x000fe200008f0eff */
[----:B------:R-:W-:Y:S01]  /*0950*/  IMAD.MOV.U32 R17, RZ, RZ, R22 ;  /* 0x000000ffff117224 */ /* 0x000fe200078e0016 */
[----:B------:R-:W-:Y:S01]  /*0960*/  IADD3 R24, P2, PT, R16, R6, RZ ;  /* 0x0000000610187210 */ /* 0x000fe20007f5e0ff */
[----:B------:R-:W-:Y:S02]  /*0970*/  IMAD.MOV.U32 R15, RZ, RZ, R13 ;  /* 0x000000ffff0f7224 */ /* 0x000fe400078e000d */
[----:B------:R-:W-:-:S04]  /*0980*/  IMAD.MOV.U32 R18, RZ, RZ, R19 ;  /* 0x000000ffff127224 */ /* 0x000fc800078e0013 */
[----:B------:R-:W-:Y:S06]  /*0990*/  @!P0 BRA `(.L_x_251) ;  /* 0x0000000000388947 */ /* 0x000fec0003800000 */
        /* <DEDUP_REMOVED lines=14> */
.L_x_251:
[----:B------:R-:W-:Y:S05]  /*0a80*/  BSYNC.RECONVERGENT B2 ;  /* 0x0000000000027941 */ /* 0x000fea0003800200 */
.L_x_250:
[----:B------:R-:W-:Y:S01]  /*0a90*/  DSETP.GEU.AND P0, PT, |R14|, |R10|, PT ;  /* 0x4000000a0e00722a */ /* 0x000fe20003f0e200 */
[----:B------:R-:W-:Y:S01]  /*0aa0*/  LEA.HI.X.SX32 R13, R16, R7, 0x1, P2 ;  /* 0x00000007100d7211 */ /* 0x000fe200010f0eff */
[----:B------:R-:W-:Y:S01]  /*0ab0*/  BSSY.RECONVERGENT B2, `(.L_x_252) ;  /* 0x0000014000027945 */ /* 0x000fe20003800200 */
[----:B------:R-:W-:Y:S02]  /*0ac0*/  IMAD.MOV.U32 R9, RZ, RZ, R24 ;  /* 0x000000ffff097224 */ /* 0x000fe400078e0018 */
[----:B------:R-:W-:Y:S02]  /*0ad0*/  IMAD.MOV.U32 R2, RZ, RZ, R10 ;  /* 0x000000ffff027224 */ /* 0x000fe400078e000a */
[----:B------:R-:W-:Y:S02]  /*0ae0*/  IMAD.MOV.U32 R8, RZ, RZ, R13 ;  /* 0x000000ffff087224 */ /* 0x000fe400078e000d */
[----:B------:R-:W-:-:S05]  /*0af0*/  IMAD.MOV.U32 R3, RZ, RZ, R11 ;  /* 0x000000ffff037224 */ /* 0x000fca00078e000b */
        /* <DEDUP_REMOVED lines=15> */
.L_x_253:
[----:B------:R-:W-:Y:S05]  /*0bf0*/  BSYNC.RECONVERGENT B2 ;  /* 0x0000000000027941 */ /* 0x000fea0003800200 */
.L_x_252:
[C---:B------:R-:W-:Y:S02]  /*0c00*/  VIADD R10, R20.reuse, 0x200 ;  /* 0x00000200140a7836 */ /* 0x040fe40000000000 */
[----:B------:R-:W-:-:S03]  /*0c10*/  VIADD R20, R20, 0x400 ;  /* 0x0000040014147836 */ /* 0x000fc60000000000 */
[----:B------:R-:W-:-:S13]  /*0c20*/  ISETP.GE.AND P0, PT, R10, UR5, PT ;  /* 0x000000050a007c0c */ /* 0x000fda000bf06270 */
[----:B------:R-:W-:Y:S05]  /*0c30*/  @!P0 BRA `(.L_x_254) ;  /* 0xfffffff800508947 */ /* 0x000fea000383ffff */
.L_x_240:
[----:B------:R-:W-:Y:S05]  /*0c40*/  BSYNC.RECONVERGENT B1 ;  /* 0x0000000000017941 */ /* 0x000fea0003800200 */
.L_x_239:
[----:B------:R-:W0:Y:S02]  /*0c50*/  LDCU UR6, c[0x0][0x398] ;  /* 0x00007300ff0677ac */ /* 0x000e240008000800 */
[----:B0-----:R-:W-:-:S09]  /*0c60*/  UISETP.GE.AND UP0, UPT, UR6, 0x100, UPT ;  /* 0x000001000600788c */ /* 0x001fd2000bf06270 */
[----:B------:R-:W-:Y:S05]  /*0c70*/  BRA.U !UP0, `(.L_x_255) ;  /* 0x0000001508507547 */ /* 0x000fea000b800000 */
        /* <DEDUP_REMOVED lines=32> */
.L_x_257:
[----:B------:R-:W-:Y:S05]  /*0e80*/  BSYNC.RECONVERGENT B1 ;  /* 0x0000000000017941 */ /* 0x000fea0003800200 */
.L_x_256:
        /* <DEDUP_REMOVED lines=31> */
.L_x_259:
[----:B------:R-:W-:Y:S05]  /*1080*/  BSYNC.RECONVERGENT B1 ;  /* 0x0000000000017941 */ /* 0x000fea0003800200 */
.L_x_258:
[----:B------:R-:W-:Y:S01]  /*1090*/  ISETP.GT.AND P0, PT, R10, 0x1b, PT ;  /* 0x0000001b0a00780c */ /* 0x000fe20003f04270 */
[----:B-1----:R1:W1:Y:S01]  /*10a0*/  SHFL.DOWN PT, R6, R2, 0x4, 0x1f ;  /* 0x08801f0002067f89 */ /* 0x00226200000e0000 */
[----:B------:R-:W-:Y:S01]  /*10b0*/  BSSY.RECONVERGENT B1, `(.L_x_260) ;  /* 0x000001d000017945 */ /* 0x000fe20003800200 */
[----:B0-----:R-:W-:Y:S02]  /*10c0*/  IMAD.MOV.U32 R11, RZ, RZ, R8 ;  /* 0x000000ffff0b7224 */ /* 0x001fe400078e0008 */
[----:B--2---:R0:W2:Y:S01]  /*10d0*/  SHFL.DOWN PT, R7, R3, 0x4, 0x1f ;  /* 0x08801f0003077f89 */ /* 0x0040a200000e0000 */
[----:B------:R-:W-:Y:S02]  /*10e0*/  IMAD.MOV.U32 R12, RZ, RZ, R9 ;  /* 0x000000ffff0c7224 */ /* 0x000fe400078e0009 */
[----:B------:R-:W-:Y:S01]  /*10f0*/  IMAD.MOV.U32 R4, RZ, RZ, R2 ;  /* 0x000000ffff047224 */ /* 0x000fe200078e0002 */
[----:B----4-:R0:W4:Y:S01]  /*1100*/  SHFL.DOWN PT, R13, R8, 0x4, 0x1f ;  /* 0x08801f00080d7f89 */ /* 0x01012200000e0000 */
[----:B------:R-:W-:-:S03]  /*1110*/  IMAD.MOV.U32 R5, RZ, RZ, R3 ;  /* 0x000000ffff057224 */ /* 0x000fc600078e0003 */
[----:B---3--:R0:W3:Y:S01]  /*1120*/  SHFL.DOWN PT, R14, R9, 0x4, 0x1f ;  /* 0x08801f00090e7f89 */ /* 0x0080e200000e0000 */
[----:B------:R-:W-:Y:S05]  /*1130*/  @P0 BRA `(.L_x_261) ;  /* 0x0000000000500947 */ /* 0x000fea0003800000 */
[----:B-12---:R-:W-:Y:S01]  /*1140*/  DSETP.GEU.AND P0, PT, |R2|, |R6|, PT ;  /* 0x400000060200722a */ /* 0x006fe20003f0e200 */
[----:B----4-:R-:W-:Y:S02]  /*1150*/  IMAD.MOV.U32 R11, RZ, RZ, R13 ;  /* 0x000000ffff0b7224 */ /* 0x010fe400078e000d */
        /* <DEDUP_REMOVED lines=18> */
.L_x_261:
[----:B------:R-:W-:Y:S05]  /*1280*/  BSYNC.RECONVERGENT B1 ;  /* 0x0000000000017941 */ /* 0x000fea0003800200 */
.L_x_260:
        /* <DEDUP_REMOVED lines=31> */
.L_x_263:
[----:B------:R-:W-:Y:S05]  /*1480*/  BSYNC.RECONVERGENT B1 ;  /* 0x0000000000017941 */ /* 0x000fea0003800200 */
.L_x_262:
[----:B------:R-:W-:Y:S01]  /*1490*/  ISETP.GT.AND P0, PT, R10, 0xf, PT ;  /* 0x0000000f0a00780c */ /* 0x000fe20003f04270 */
[----:B-1----:R1:W1:Y:S01]  /*14a0*/  SHFL.DOWN PT, R4, R2, 0x10, 0x1f ;  /* 0x0a001f0002047f89 */ /* 0x00226200000e0000 */
[----:B------:R-:W-:Y:S01]  /*14b0*/  BSSY.RECONVERGENT B1, `(.L_x_264) ;  /* 0x000001d000017945 */ /* 0x000fe20003800200 */
[----:B---3--:R-:W-:Y:S01]  /*14c0*/  MOV R14, R8 ;  /* 0x00000008000e7202 */ /* 0x008fe20000000f00 */
[----:B------:R-:W-:Y:S01]  /*14d0*/  IMAD.MOV.U32 R15, RZ, RZ, R9 ;  /* 0x000000ffff0f7224 */ /* 0x000fe200078e0009 */
[----:B0-----:R0:W3:Y:S01]  /*14e0*/  SHFL.DOWN PT, R5, R3, 0x10, 0x1f ;  /* 0x0a001f0003057f89 */ /* 0x0010e200000e0000 */
[----:B------:R-:W-:Y:S02]  /*14f0*/  IMAD.MOV.U32 R12, RZ, RZ, R2 ;  /* 0x000000ffff0c7224 */ /* 0x000fe400078e0002 */
[----:B----4-:R-:W-:Y:S01]  /*1500*/  IMAD.MOV.U32 R13, RZ, RZ, R3 ;  /* 0x000000ffff0d7224 */ /* 0x010fe200078e0003 */
[----:B--2---:R0:W2:Y:S04]  /*1510*/  SHFL.DOWN PT, R7, R8, 0x10, 0x1f ;  /* 0x0a001f0008077f89 */ /* 0x0040a800000e0000 */
[----:B------:R0:W4:Y:S01]  /*1520*/  SHFL.DOWN PT, R6, R9, 0x10, 0x1f ;  /* 0x0a001f0009067f89 */ /* 0x00012200000e0000 */
        /* <DEDUP_REMOVED lines=21> */
.L_x_265:
[----:B------:R-:W-:Y:S05]  /*1680*/  BSYNC.RECONVERGENT B1 ;  /* 0x0000000000017941 */ /* 0x000fea0003800200 */
.L_x_264:
        /* <DEDUP_REMOVED lines=11> */
.L_x_267:
[----:B------:R-:W-:Y:S05]  /*1740*/  BSYNC.RECONVERGENT B1 ;  /* 0x0000000000017941 */ /* 0x000fea0003800200 */
.L_x_266:
        /* <DEDUP_REMOVED lines=8> */
[----:B-1234-:R-:W1:Y:S04]  /*17d0*/  LDS.128 R4, [R0+0x20] ;  /* 0x0000200000047984 */ /* 0x01ee680000000c00 */
[----:B------:R2:W3:Y:S04]  /*17e0*/  LDS.64 R2, [R0+0x80] ;  /* 0x0000800000027984 */ /* 0x0004e80000000a00 */
[----:B------:R2:W4:Y:S01]  /*17f0*/  LDS.128 R8, [R0+0x30] ;  /* 0x0000300000087984 */ /* 0x0005220000000c00 */
        /* <DEDUP_REMOVED lines=20> */
.L_x_270:
[----:B------:R-:W-:Y:S05]  /*1940*/  BSYNC.RECONVERGENT B1 ;  /* 0x0000000000017941 */ /* 0x000fea0003800200 */
.L_x_269:
        /* <DEDUP_REMOVED lines=23> */
.L_x_272:
[----:B------:R-:W-:Y:S05]  /*1ac0*/  BSYNC.RECONVERGENT B1 ;  /* 0x0000000000017941 */ /* 0x000fea0003800200 */
.L_x_271:
        /* <DEDUP_REMOVED lines=21> */
.L_x_274:
[----:B------:R-:W-:Y:S05]  /*1c20*/  BSYNC.RECONVERGENT B1 ;  /* 0x0000000000017941 */ /* 0x000fea0003800200 */
.L_x_273:
[----:B------:R0:W1:Y:S01]  /*1c30*/  LDS.128 R8, [R0+0x60] ;  /* 0x0000600000087984 */ /* 0x0000620000000c00 */
[----:B------:R-:W-:Y:S01]  /*1c40*/  DSETP.GEU.AND P0, PT, |R20|, |R14|, PT ;  /* 0x4000000e1400722a */ /* 0x000fe20003f0e200 */
[----:B------:R-:W-:Y:S01]  /*1c50*/  BSSY.RECONVERGENT B1, `(.L_x_275) ;  /* 0x0000015000017945 */ /* 0x000fe20003800200 */
[----:B------:R-:W-:Y:S01]  /*1c60*/  MOV R12, R14 ;  /* 0x0000000e000c7202 */ /* 0x000fe20000000f00 */
        /* <DEDUP_REMOVED lines=19> */
.L_x_276:
[----:B------:R-:W-:Y:S05]  /*1da0*/  BSYNC.RECONVERGENT B1 ;  /* 0x0000000000017941 */ /* 0x000fea0003800200 */
.L_x_275:
        /* <DEDUP_REMOVED lines=21> */
.L_x_278:
[----:B------:R-:W-:Y:S05]  /*1f00*/  BSYNC.RECONVERGENT B1 ;  /* 0x0000000000017941 */ /* 0x000fea0003800200 */
.L_x_277:
        /* <DEDUP_REMOVED lines=21> */
.L_x_280:
[----:B------:R-:W-:Y:S05]  /*2060*/  BSYNC.RECONVERGENT B1 ;  /* 0x0000000000017941 */ /* 0x000fea0003800200 */
.L_x_279:
        /* <DEDUP_REMOVED lines=21> */
.L_x_255:
[----:B------:R-:W0:Y:S01]  /*21c0*/  S2R R4, SR_LANEID ;  /* 0x0000000000047919 */ /* 0x000e220000000000 */
[----:B------:R-:W-:Y:S01]  /*21d0*/  LOP3.LUT R5, R0, 0x3e0, RZ, 0xc0, !PT ;  /* 0x000003e000057812 */ /* 0x000fe200078ec0ff */
[----:B------:R-:W-:Y:S01]  /*21e0*/  BSSY.RECONVERGENT B1, `(.L_x_281) ;  /* 0x0000024000017945 */ /* 0x000fe20003800200 */
[----:B------:R-:W-:Y:S02]  /*21f0*/  IMAD.MOV.U32 R12, RZ, RZ, R9 ;  /* 0x000000ffff0c7224 */ /* 0x000fe400078e0009 */
[----:B------:R-:W-:Y:S02]  /*2200*/  IMAD.MOV.U32 R14, RZ, RZ, R8 ;  /* 0x000000ffff0e7224 */ /* 0x000fe400078e0008 */
[----:B------:R-:W-:Y:S01]  /*2210*/  VIADD R6, R5, 0x20 ;  /* 0x0000002005067836 */ /* 0x000fe20000000000 */
[----:B------:R-:W-:Y:S01]  /*2220*/  LOP3.LUT R5, RZ, R5, RZ, 0x33, !PT ;  /* 0x00000005ff057212 */ /* 0x000fe200078e33ff */
[----:B-----5:R-:W-:-:S03]  /*2230*/  IMAD.MOV.U32 R7, RZ, RZ, R3 ;  /* 0x000000ffff077224 */ /* 0x020fc600078e0003 */
[----:B------:R-:W-:Y:S01]  /*2240*/  ISETP.GT.AND P0, PT, R6, UR6, PT ;  /* 0x0000000606007c0c */ /* 0x000fe2000bf04270 */
[----:B------:R-:W-:Y:S01]  /*2250*/  VIADD R5, R5, UR6 ;  /* 0x0000000605057c36 */ /* 0x000fe20008000000 */
[----:B------:R-:W-:-:S04]  /*2260*/  MOV R6, R2 ;  /* 0x0000000200067202 */ /* 0x000fc80000000f00 */
[----:B------:R-:W-:-:S05]  /*2270*/  SEL R5, R5, 0x1f, P0 ;  /* 0x0000001f05057807 */ /* 0x000fca0000000000 */
[----:B------:R1:W2:Y:S04]  /*2280*/  SHFL.DOWN PT, R10, R2, 0x1, R5 ;  /* 0x08200000020a7989 */ /* 0x0002a800000e0005 */
[----:B------:R1:W3:Y:S04]  /*2290*/  SHFL.DOWN PT, R11, R3, 0x1, R5 ;  /* 0x08200000030b7989 */ /* 0x0002e800000e0005 */
[----:B------:R1:W4:Y:S01]  /*22a0*/  SHFL.DOWN PT, R16, R9, 0x1, R5 ;  /* 0x0820000009107989 */ /* 0x00032200000e0005 */
[----:B0-----:R-:W-:-:S03]  /*22b0*/  ISETP.GE.AND P0, PT, R4, R5, PT ;  /* 0x000000050400720c */ /* 0x001fc60003f06270 */
[----:B------:R1:W0:Y:S10]  /*22c0*/  SHFL.DOWN PT, R13, R8, 0x1, R5 ;  /* 0x08200000080d7989 */ /* 0x00023400000e0005 */
[----:B-1----:R-:W-:Y:S05]  /*22d0*/  @P0 BRA `(.L_x_282) ;  /* 0x0000000000500947 */ /* 0x002fea0003800000 */
[----:B--23--:R-:W-:Y:S01]  /*22e0*/  DSETP.GEU.AND P0, PT, |R2|, |R10|, PT ;  /* 0x4000000a0200722a */ /* 0x00cfe20003f0e200 */
        /* <DEDUP_REMOVED lines=19> */
.L_x_282:
[----:B------:R-:W-:Y:S05]  /*2420*/  BSYNC.RECONVERGENT B1 ;  /* 0x0000000000017941 */ /* 0x000fea0003800200 */
.L_x_281:
[----:B------:R-:W-:Y:S01]  /*2430*/  VIADD R2, R4, 0x2 ;  /* 0x0000000204027836 */ /* 0x000fe20000000000 */
[----:B------:R1:W1:Y:S01]  /*2440*/  SHFL.DOWN PT, R8, R6, 0x2, R5 ;  /* 0x0840000006087989 */ /* 0x00026200000e0005 */
[----:B------:R-:W-:Y:S01]  /*2450*/  BSSY.RECONVERGENT B1, `(.L_x_283) ;  /* 0x000001e000017945 */ /* 0x000fe20003800200 */
[----:B--2---:R-:W-:Y:S02]  /*2460*/  IMAD.MOV.U32 R10, RZ, RZ, R12 ;  /* 0x000000ffff0a7224 */ /* 0x004fe400078e000c */
[----:B------:R-:W-:Y:S01]  /*2470*/  ISETP.GT.AND P0, PT, R2, R5, PT ;  /* 0x000000050200720c */ /* 0x000fe20003f04270 */
[----:B------:R2:W1:Y:S01]  /*2480*/  SHFL.DOWN PT, R9, R7, 0x2, R5 ;  /* 0x0840000007097989 */ /* 0x00046200000e0005 */
[----:B----4-:R-:W-:Y:S02]  /*2490*/  IMAD.MOV.U32 R16, RZ, RZ, R14 ;  /* 0x000000ffff107224 */ /* 0x010fe400078e000e */
[----:B------:R-:W-:Y:S01]  /*24a0*/  IMAD.MOV.U32 R2, RZ, RZ, R6 ;  /* 0x000000ffff027224 */ /* 0x000fe200078e0006 */
[----:B---3--:R2:W3:Y:S01]  /*24b0*/  SHFL.DOWN PT, R11, R12, 0x2, R5 ;  /* 0x084000000c0b7989 */ /* 0x0084e200000e0005 */
[----:B------:R-:W-:-:S03]  /*24c0*/  IMAD.MOV.U32 R3, RZ, RZ, R7 ;  /* 0x000000ffff037224 */ /* 0x000fc600078e0007 */
[----:B0-----:R2:W0:Y:S04]  /*24d0*/  SHFL.DOWN PT, R13, R14, 0x2, R5 ;  /* 0x084000000e0d7989 */ /* 0x00142800000e0005 */
        /* <DEDUP_REMOVED lines=21> */
.L_x_284:
[----:B------:R-:W-:Y:S05]  /*2630*/  BSYNC.RECONVERGENT B1 ;  /* 0x0000000000017941 */ /* 0x000fea0003800200 */
.L_x_283:
[----:B-1----:R-:W-:Y:S01]  /*2640*/  VIADD R6, R4, 0x4 ;  /* 0x0000000404067836 */ /* 0x002fe20000000000 */
[----:B------:R1:W4:Y:S01]  /*2650*/  SHFL.DOWN PT, R8, R2, 0x4, R5 ;  /* 0x0880000002087989 */ /* 0x00032200000e0005 */
[----:B------:R-:W-:Y:S01]  /*2660*/  BSSY.RECONVERGENT B1, `(.L_x_285) ;  /* 0x000001e000017945 */ /* 0x000fe20003800200 */
[----:B--2---:R-:W-:Y:S02]  /*2670*/  IMAD.MOV.U32 R12, RZ, RZ, R10 ;  /* 0x000000ffff0c7224 */ /* 0x004fe400078e000a */
[----:B------:R-:W-:Y:S01]  /*2680*/  ISETP.GT.AND P0, PT, R6, R5, PT ;  /* 0x000000050600720c */ /* 0x000fe20003f04270 */
[----:B------:R1:W2:Y:S01]  /*2690*/  SHFL.DOWN PT, R9, R3, 0x4, R5 ;  /* 0x0880000003097989 */ /* 0x0002a200000e0005 */
[----:B------:R-:W-:Y:S02]  /*26a0*/  IMAD.MOV.U32 R14, RZ, RZ, R16 ;  /* 0x000000ffff0e7224 */ /* 0x000fe400078e0010 */
[----:B------:R-:W-:Y:S01]  /*26b0*/  IMAD.MOV.U32 R6, RZ, RZ, R2 ;  /* 0x000000ffff067224 */ /* 0x000fe200078e0002 */
[----:B---3--:R1:W3:Y:S01]  /*26c0*/  SHFL.DOWN PT, R11, R10, 0x4, R5 ;  /* 0x088000000a0b7989 */ /* 0x0082e200000e0005 */
[----:B------:R-:W-:-:S03]  /*26d0*/  IMAD.MOV.U32 R7, RZ, RZ, R3 ;  /* 0x000000ffff077224 */ /* 0x000fc600078e0003 */
[----:B0-----:R1:W0:Y:S04]  /*26e0*/  SHFL.DOWN PT, R13, R16, 0x4, R5 ;  /* 0x08800000100d7989 */ /* 0x00122800000e0005 */
[----:B------:R-:W-:Y:S05]  /*26f0*/  @P0 BRA `(.L_x_286) ;  /* 0x0000000000500947 */ /* 0x000fea0003800000 */
[----:B--2-4-:R-:W-:Y:S01]  /*2700*/  DSETP.GEU.AND P0, PT, |R2|, |R8|, PT ;  /* 0x400000080200722a */ /* 0x014fe20003f0e200 */
        /* <DEDUP_REMOVED lines=19> */
.L_x_286:
[----:B------:R-:W-:Y:S05]  /*2840*/  BSYNC.RECONVERGENT B1 ;  /* 0x0000000000017941 */ /* 0x000fea0003800200 */
.L_x_285:
[----:B-1----:R-:W-:Y:S01]  /*2850*/  IADD3 R2, PT, PT, R4, 0x8, RZ ;  /* 0x0000000804027810 */ /* 0x002fe20007ffe0ff */
[----:B----4-:R1:W4:Y:S01]  /*2860*/  SHFL.DOWN PT, R8, R6, 0x8, R5 ;  /* 0x0900000006087989 */ /* 0x01032200000e0005 */
[----:B------:R-:W-:Y:S01]  /*2870*/  BSSY.RECONVERGENT B1, `(.L_x_287) ;  /* 0x000001e000017945 */ /* 0x000fe20003800200 */
[----:B------:R-:W-:Y:S01]  /*2880*/  IMAD.MOV.U32 R10, RZ, RZ, R12 ;  /* 0x000000ffff0a7224 */ /* 0x000fe200078e000c */
[----:B------:R-:W-:Y:S01]  /*2890*/  ISETP.GT.AND P0, PT, R2, R5, PT ;  /* 0x000000050200720c */ /* 0x000fe20003f04270 */
[----:B--2---:R1:W2:Y:S01]  /*28a0*/  SHFL.DOWN PT, R9, R7, 0x8, R5 ;  /* 0x0900000007097989 */ /* 0x0042a200000e0005 */
        /* <DEDUP_REMOVED lines=26> */
.L_x_288:
[----:B------:R-:W-:Y:S05]  /*2a50*/  BSYNC.RECONVERGENT B1 ;  /* 0x0000000000017941 */ /* 0x000fea0003800200 */
.L_x_287:
[----:B----4-:R-:W-:Y:S01]  /*2a60*/  VIADD R8, R4, 0x10 ;  /* 0x0000001004087836 */ /* 0x010fe20000000000 */
[----:B-1----:R1:W4:Y:S01]  /*2a70*/  SHFL.DOWN PT, R6, R2, 0x10, R5 ;  /* 0x0a00000002067989 */ /* 0x00232200000e0005 */
[----:B------:R-:W-:Y:S01]  /*2a80*/  BSSY.RECONVERGENT B1, `(.L_x_289) ;  /* 0x000001e000017945 */ /* 0x000fe20003800200 */
[----:B------:R-:W-:Y:S02]  /*2a90*/  IMAD.MOV.U32 R14, RZ, RZ, R10 ;  /* 0x000000ffff0e7224 */ /* 0x000fe400078e000a */
[----:B------:R-:W-:Y:S01]  /*2aa0*/  ISETP.GT.AND P0, PT, R8, R5, PT ;  /* 0x000000050800720c */ /* 0x000fe20003f04270 */
[----:B------:R1:W1:Y:S01]  /*2ab0*/  SHFL.DOWN PT, R7, R3, 0x10, R5 ;  /* 0x0a00000003077989 */ /* 0x00026200000e0005 */
[----:B------:R-:W-:Y:S02]  /*2ac0*/  IMAD.MOV.U32 R15, RZ, RZ, R16 ;  /* 0x000000ffff0f7224 */ /* 0x000fe400078e0010 */
[----:B------:R-:W-:Y:S01]  /*2ad0*/  IMAD.MOV.U32 R12, RZ, RZ, R2 ;  /* 0x000000ffff0c7224 */ /* 0x000fe200078e0002 */
[----:B--2---:R2:W1:Y:S01]  /*2ae0*/  SHFL.DOWN PT, R9, R10, 0x10, R5 ;  /* 0x0a0000000a097989 */ /* 0x00446200000e0005 */
[----:B0-----:R-:W-:-:S03]  /*2af0*/  IMAD.MOV.U32 R13, RZ, RZ, R3 ;  /* 0x000000ffff0d7224 */ /* 0x001fc600078e0003 */
[----:B---3--:R2:W0:Y:S04]  /*2b00*/  SHFL.DOWN PT, R11, R16, 0x10, R5 ;  /* 0x0a000000100b7989 */ /* 0x00842800000e0005 */
[----:B------:R-:W-:Y:S05]  /*2b10*/  @P0 BRA `(.L_x_290) ;  /* 0x0000000000500947 */ /* 0x000fea0003800000 */
[----:B-1--4-:R-:W-:Y:S01]  /*2b20*/  DSETP.GEU.AND P0, PT, |R2|, |R6|, PT ;  /* 0x400000060200722a */ /* 0x012fe20003f0e200 */
[----:B------:R-:W-:Y:S02]  /*2b30*/  IMAD.MOV.U32 R14, RZ, RZ, R9 ;  /* 0x000000ffff0e7224 */ /* 0x000fe400078e0009 */
        /* <DEDUP_REMOVED lines=18> */
.L_x_290:
[----:B------:R-:W-:Y:S05]  /*2c60*/  BSYNC.RECONVERGENT B1 ;  /* 0x0000000000017941 */ /* 0x000fea0003800200 */
.L_x_289:
[----:B------:R-:W-:Y:S01]  /*2c70*/  ISETP.NE.AND P0, PT, R4, RZ, PT ;  /* 0x000000ff0400720c */ /* 0x000fe20003f05270 */
[----:B------:R-:W-:-:S12]  /*2c80*/  BSSY.RECONVERGENT B1, `(.L_x_291) ;  /* 0x000000a000017945 */ /* 0x000fd80003800200 */
[----:B------:R-:W-:Y:S05]  /*2c90*/  @P0 BRA `(.L_x_292) ;  /* 0x0000000000200947 */ /* 0x000fea0003800000 */
[----:B------:R-:W3:Y:S01]  /*2ca0*/  S2R R4, SR_CgaCtaId ;  /* 0x0000000000047919 */ /* 0x000ee20000008800 */
[----:B-1----:R-:W-:Y:S02]  /*2cb0*/  MOV R3, 0x400 ;  /* 0x0000040000037802 */ /* 0x002fe40000000f00 */
[----:B------:R-:W-:-:S04]  /*2cc0*/  SHF.R.U32.HI R2, RZ, 0x1, R0 ;  /* 0x00000001ff027819 */ /* 0x000fc80000011600 */
[----:B------:R-:W-:Y:S02]  /*2cd0*/  LOP3.LUT R2, R2, 0x1f0, RZ, 0xc0, !PT ;  /* 0x000001f002027812 */ /* 0x000fe400078ec0ff */
[----:B---3--:R-:W-:-:S05]  /*2ce0*/  LEA R3, R4, R3, 0x18 ;  /* 0x0000000304037211 */ /* 0x008fca00078ec0ff */
[----:B------:R-:W-:-:S05]  /*2cf0*/  IMAD.IADD R3, R2, 0x1, R3 ;  /* 0x0000000102037824 */ /* 0x000fca00078e0203 */
[----:B------:R3:W-:Y:S04]  /*2d00*/  STS.64 [R3+0x10], R14 ;  /* 0x0000100e03007388 */ /* 0x0007e80000000a00 */
[----:B------:R3:W-:Y:S02]  /*2d10*/  STS.64 [R3+0x8], R12 ;  /* 0x0000080c03007388 */ /* 0x0007e40000000a00 */
.L_x_292:
[----:B------:R-:W-:Y:S05]  /*2d20*/  BSYNC.RECONVERGENT B1 ;  /* 0x0000000000017941 */ /* 0x000fea0003800200 */
.L_x_291:
[----:B------:R-:W-:Y:S01]  /*2d30*/  BAR.SYNC.DEFER_BLOCKING 0x0 ;  /* 0x0000000000007b1d */ /* 0x000fe20000010000 */
[----:B------:R-:W-:-:S13]  /*2d40*/  ISETP.NE.AND P1, PT, R0, RZ, PT ;  /* 0x000000ff0000720c */ /* 0x000fda0003f25270 */
[----:B------:R-:W-:Y:S05]  /*2d50*/  @P1 BRA `(.L_x_268) ;  /* 0x0000003400b81947 */ /* 0x000fea0003800000 */
[----:B------:R-:W-:Y:S01]  /*2d60*/  UISETP.GE.AND UP0, UPT, UR6, 0x21, UPT ;  /* 0x000000210600788c */ /* 0x000fe2000bf06270 */
[----:B0-----:R-:W-:Y:S02]  /*2d70*/  IMAD.MOV.U32 R11, RZ, RZ, R14 ;  /* 0x000000ffff0b7224 */ /* 0x001fe400078e000e */
[----:B------:R-:W-:Y:S02]  /*2d80*/  IMAD.MOV.U32 R8, RZ, RZ, R15 ;  /* 0x000000ffff087224 */ /* 0x000fe400078e000f */
[----:B-1----:R-:W-:Y:S02]  /*2d90*/  IMAD.MOV.U32 R2, RZ, RZ, R12 ;  /* 0x000000ffff027224 */ /* 0x002fe400078e000c */
[----:B---3--:R-:W-:Y:S02]  /*2da0*/  IMAD.MOV.U32 R3, RZ, RZ, R13 ;  /* 0x000000ffff037224 */ /* 0x008fe400078e000d */
[----:B------:R-:W-:Y:S05]  /*2db0*/  BRA.U !UP0, `(.L_x_293) ;  /* 0x00000001086c7547 */ /* 0x000fea000b800000 */
[----:B------:R-:W0:Y:S01]  /*2dc0*/  S2UR UR5, SR_CgaCtaId ;  /* 0x00000000000579c3 */ /* 0x000e220000008800 */
[----:B------:R-:W-:Y:S01]  /*2dd0*/  UMOV UR4, 0x400 ;  /* 0x0000040000047882 */ /* 0x000fe20000000000 */
[----:B------:R-:W-:Y:S01]  /*2de0*/  BSSY.RECONVERGENT B1, `(.L_x_293) ;  /* 0x0000018000017945 */ /* 0x000fe20003800200 */
[----:B0-----:R-:W-:-:S09]  /*2df0*/  ULEA UR4, UR5, UR4, 0x18 ;  /* 0x0000000405047291 */ /* 0x001fd2000f8ec0ff */
[----:B--2---:R-:W0:Y:S04]  /*2e00*/  LDS.64 R4, [UR4+0x18] ;  /* 0x00001804ff047984 */ /* 0x004e280008000a00 */
        /* <DEDUP_REMOVED lines=21> */
.L_x_294:
[----:B------:R-:W-:Y:S05]  /*2f60*/  BSYNC.RECONVERGENT B1 ;  /* 0x0000000000017941 */ /* 0x000fea0003800200 */
.L_x_293:
[----:B------:R-:W-:Y:S01]  /*2f70*/  UISETP.GE.AND UP0, UPT, UR6, 0x41, UPT ;  /* 0x000000410600788c */ /* 0x000fe2000bf06270 */
[----:B------:R-:W-:Y:S02]  /*2f80*/  IMAD.MOV.U32 R9, RZ, RZ, R11 ;  /* 0x000000ffff097224 */ /* 0x000fe400078e000b */
[----:B------:R-:W-:Y:S02]  /*2f90*/  IMAD.MOV.U32 R0, RZ, RZ, R8 ;  /* 0x000000ffff007224 */ /* 0x000fe400078e0008 */
[----:B------:R-:W-:Y:S02]  /*2fa0*/  IMAD.MOV.U32 R4, RZ, RZ, R2 ;  /* 0x000000ffff047224 */ /* 0x000fe400078e0002 */
[----:B--2---:R-:W-:Y:S02]  /*2fb0*/  IMAD.MOV.U32 R5, RZ, RZ, R3 ;  /* 0x000000ffff057224 */ /* 0x004fe400078e0003 */
[----:B------:R-:W-:Y:S05]  /*2fc0*/  BRA.U !UP0, `(.L_x_295) ;  /* 0x00000001086c7547 */ /* 0x000fea000b800000 */
[----:B------:R-:W0:Y:S01]  /*2fd0*/  S2UR UR5, SR_CgaCtaId ;  /* 0x00000000000579c3 */ /* 0x000e220000008800 */
[----:B------:R-:W-:Y:S01]  /*2fe0*/  UMOV UR4, 0x400 ;  /* 0x0000040000047882 */ /* 0x000fe20000000000 */
[----:B------:R-:W-:Y:S01]  /*2ff0*/  BSSY.RECONVERGENT B1, `(.L_x_295) ;  /* 0x0000018000017945 */ /* 0x000fe20003800200 */
[----:B0-----:R-:W-:-:S09]  /*3000*/  ULEA UR4, UR5, UR4, 0x18 ;  /* 0x0000000405047291 */ /* 0x001fd2000f8ec0ff */
[----:B----4-:R-:W0:Y:S04]  /*3010*/  LDS.64 R6, [UR4+0x28] ;  /* 0x00002804ff067984 */ /* 0x010e280008000a00 */
        /* <DEDUP_REMOVED lines=21> */
.L_x_296:
[----:B------:R-:W-:Y:S05]  /*3170*/  BSYNC.RECONVERGENT B1 ;  /* 0x0000000000017941 */ /* 0x000fea0003800200 */
.L_x_295:
        /* <DEDUP_REMOVED lines=32> */
.L_x_298:
[----:B------:R-:W-:Y:S05]  /*3380*/  BSYNC.RECONVERGENT B1 ;  /* 0x0000000000017941 */ /* 0x000fea0003800200 */
.L_x_297:
        /* <DEDUP_REMOVED lines=32> */
.L_x_300:
[----:B------:R-:W-:Y:S05]  /*3590*/  BSYNC.RECONVERGENT B1 ;  /* 0x0000000000017941 */ /* 0x000fea0003800200 */
.L_x_299:
        /* <DEDUP_REMOVED lines=32> */
.L_x_302:
[----:B------:R-:W-:Y:S05]  /*37a0*/  BSYNC.RECONVERGENT B1 ;  /* 0x0000000000017941 */ /* 0x000fea0003800200 */
.L_x_301:
        /* <DEDUP_REMOVED lines=32> */
.L_x_304:
[----:B------:R-:W-:Y:S05]  /*39b0*/  BSYNC.RECONVERGENT B1 ;  /* 0x0000000000017941 */ /* 0x000fea0003800200 */
.L_x_303:
        /* <DEDUP_REMOVED lines=32> */
.L_x_236:
[----:B------:R-:W1:Y:S01]  /*3bc0*/  S2R R0, SR_TID.X ;  /* 0x0000000000007919 */ /* 0x000e620000002100 */
[----:B------:R-:W1:Y:S01]  /*3bd0*/  LDC.64 R2, c[0x0][0x380] ;  /* 0x0000e000ff027b82 */ /* 0x000e620000000a00 */
[----:B------:R-:W2:Y:S01]  /*3be0*/  LDCU.64 UR6, c[0x0][0x388] ;  /* 0x00007100ff0677ac */ /* 0x000ea20008000a00 */
[----:B-1----:R-:W-:-:S05]  /*3bf0*/  IMAD.WIDE.U32 R2, R0, 0x8, R2 ;  /* 0x0000000800027825 */ /* 0x002fca00078e0002 */
[----:B0-----:R-:W3:Y:S04]  /*3c00*/  LDG.E.64 R4, desc[UR8][R2.64] ;  /* 0x0000000802047981 */ /* 0x001ee8000c1e1b00 */
[----:B------:R-:W3:Y:S04]  /*3c10*/  LDG.E.64 R6, desc[UR8][R2.64+0x800] ;  /* 0x0008000802067981 */ /* 0x000ee8000c1e1b00 */
[----:B------:R-:W4:Y:S04]  /*3c20*/  LDG.E.64 R8, desc[UR8][R2.64+0x1000] ;  /* 0x0010000802087981 */ /* 0x000f28000c1e1b00 */
[----:B------:R-:W5:Y:S04]  /*3c30*/  LDG.E.64 R12, desc[UR8][R2.64+0x1800] ;  /* 0x00180008020c7981 */ /* 0x000f68000c1e1b00 */
[----:B------:R-:W5:Y:S01]  /*3c40*/  LDG.E.64 R10, desc[UR8][R2.64+0x2000] ;  /* 0x00200008020a7981 */ /* 0x000f62000c1e1b00 */
[----:B------:R-:W-:Y:S01]  /*3c50*/  BSSY.RECONVERGENT B1, `(.L_x_305) ;  /* 0x000001c000017945 */ /* 0x000fe20003800200 */
[----:B---3--:R-:W-:-:S06]  /*3c60*/  DSETP.GEU.AND P0, PT, |R4|, |R6|, PT ;  /* 0x400000060400722a */ /* 0x008fcc0003f0e200 */
[----:B------:R-:W-:Y:S02]  /*3c70*/  FSEL R4, R4, R6, P0 ;  /* 0x0000000604047208 */ /* 0x000fe40000000000 */
[----:B------:R-:W-:Y:S01]  /*3c80*/  FSEL R5, R5, R7, P0 ;  /* 0x0000000705057208 */ /* 0x000fe20000000000 */
[C---:B------:R-:W-:Y:S01]  /*3c90*/  VIADD R7, R0.reuse, 0x200 ;  /* 0x0000020000077836 */ /* 0x040fe20000000000 */
[----:B------:R-:W-:-:S04]  /*3ca0*/  LOP3.LUT R6, R0, 0x400, RZ, 0xfc, !PT ;  /* 0x0000040000067812 */ /* 0x000fc800078efcff */
[----:B----4-:R-:W-:Y:S01]  /*3cb0*/  DSETP.GEU.AND P1, PT, |R4|, |R8|, PT ;  /* 0x400000080400722a */ /* 0x010fe20003f2e200 */
[----:B--2---:R-:W-:-:S05]  /*3cc0*/  IADD3 R17, P4, PT, R6, UR6, RZ ;  /* 0x0000000606117c10 */ /* 0x004fca000ff9e0ff */
[----:B------:R-:W-:Y:S01]  /*3cd0*/  FSEL R4, R4, R8, P1 ;  /* 0x0000000804047208 */ /* 0x000fe20000800000 */
[----:B------:R-:W-:Y:S01]  /*3ce0*/  IMAD.X R16, RZ, RZ, UR7, P4 ;  /* 0x00000007ff107e24 */ /* 0x000fe2000a0e06ff */
[----:B------:R-:W-:Y:S01]  /*3cf0*/  FSEL R5, R5, R9, P1 ;  /* 0x0000000905057208 */ /* 0x000fe20000800000 */
[----:B------:R-:W-:-:S05]  /*3d00*/  VIADD R9, R0, 0x100 ;  /* 0x0000010000097836 */ /* 0x000fca0000000000 */
[----:B-----5:R-:W-:Y:S01]  /*3d10*/  DSETP.GEU.AND P2, PT, |R4|, |R12|, PT ;  /* 0x4000000c0400722a */ /* 0x020fe20003f4e200 */
[----:B------:R-:W-:-:S05]  /*3d20*/  @P1 SEL R7, R0, R9, P0 ;  /* 0x0000000900071207 */ /* 0x000fca0000000000 */
[----:B------:R-:W-:Y:S02]  /*3d30*/  FSEL R4, R4, R12, P2 ;  /* 0x0000000c04047208 */ /* 0x000fe40001000000 */
[----:B------:R-:W-:-:S06]  /*3d40*/  FSEL R5, R5, R13, P2 ;  /* 0x0000000d05057208 */ /* 0x000fcc0001000000 */
[----:B------:R-:W-:Y:S01]  /*3d50*/  DSETP.GEU.AND P3, PT, |R4|, |R10|, PT ;  /* 0x4000000a0400722a */ /* 0x000fe20003f6e200 */
[----:B------:R-:W-:-:S13]  /*3d60*/  @!P2 VIADD R7, R0, 0x300 ;  /* 0x000003000007a836 */ /* 0x000fda0000000000 */
[----:B------:R-:W-:Y:S05]  /*3d70*/  @!P3 BRA `(.L_x_306) ;  /* 0x000000000024b947 */ /* 0x000fea0003800000 */
[C---:B------:R-:W-:Y:S02]  /*3d80*/  ISETP.GE.U32.AND P0, PT, R7.reuse, R6, PT ;  /* 0x000000060700720c */ /* 0x040fe40003f06070 */
[----:B------:R-:W-:Y:S02]  /*3d90*/  IADD3 R6, P1, PT, R7, UR6, RZ ;  /* 0x0000000607067c10 */ /* 0x000fe4000ff3e0ff */
[----:B------:R-:W-:-:S03]  /*3da0*/  ISETP.GE.U32.AND.EX P0, PT, RZ, RZ, PT, P0 ;  /* 0x000000ffff00720c */ /* 0x000fc60003f06100 */
[----:B------:R-:W-:-:S10]  /*3db0*/  IMAD.X R7, RZ, RZ, UR7, P1 ;  /* 0x00000007ff077e24 */ /* 0x000fd400088e06ff */
[----:B------:R-:W-:-:S06]  /*3dc0*/  DSETP.LT.OR P0, PT, |R10|, |R4|, !P0 ;  /* 0x400000040a00722a */ /* 0x000fcc0004701600 */
[----:B------:R-:W-:Y:S02]  /*3dd0*/  FSEL R10, R4, R10, P0 ;  /* 0x0000000a040a7208 */ /* 0x000fe40000000000 */
[----:B------:R-:W-:Y:S02]  /*3de0*/  FSEL R11, R5, R11, P0 ;  /* 0x0000000b050b7208 */ /* 0x000fe40000000000 */
[----:B------:R-:W-:Y:S02]  /*3df0*/  SEL R17, R6, R17, P0 ;  /* 0x0000001106117207 */ /* 0x000fe40000000000 */
[----:B------:R-:W-:-:S07]  /*3e00*/  SEL R16, R7, R16, P0 ;  /* 0x0000001007107207 */ /* 0x000fce0000000000 */
.L_x_306:
[----:B------:R-:W-:Y:S05]  /*3e10*/  BSYNC.RECONVERGENT B1 ;  /* 0x0000000000017941 */ /* 0x000fea0003800200 */
.L_x_305:
[----:B------:R-:W-:Y:S01]  /*3e20*/  UISETP.GE.U32.AND UP0, UPT, UR4, 0xa00, UPT ;  /* 0x00000a000400788c */ /* 0x000fe2000bf06070 */
[----:B------:R-:W-:Y:S02]  /*3e30*/  IMAD.MOV.U32 R19, RZ, RZ, 0x500 ;  /* 0x00000500ff137424 */ /* 0x000fe400078e00ff */
[----:B------:R-:W-:Y:S01]  /*3e40*/  IMAD.MOV.U32 R18, RZ, RZ, RZ ;  /* 0x000000ffff127224 */ /* 0x000fe200078e00ff */
[----:B------:R-:W-:-:S09]  /*3e50*/  UISETP.GE.U32.AND.EX UP0, UPT, UR5, URZ, UPT, UP0 ;  /* 0x000000ff0500728c */ /* 0x000fd2000bf06100 */
[----:B------:R-:W-:Y:S05]  /*3e60*/  BRA.U !UP0, `(.L_x_307) ;  /* 0x0000000508587547 */ /* 0x000fea000b800000 */
[----:B------:R-:W-:Y:S01]  /*3e70*/  IMAD.MOV.U32 R12, RZ, RZ, R10 ;  /* 0x000000ffff0c7224 */ /* 0x000fe200078e000a */
[----:B------:R-:W0:Y:S01]  /*3e80*/  LDCU.64 UR6, c[0x0][0x388] ;  /* 0x00007100ff0677ac */ /* 0x000e220008000a00 */
[----:B------:R-:W-:Y:S02]  /*3e90*/  IMAD.MOV.U32 R13, RZ, RZ, R11 ;  /* 0x000000ffff0d7224 */ /* 0x000fe400078e000b */
[----:B------:R-:W-:Y:S01]  /*3ea0*/  IMAD.MOV.U32 R21, RZ, RZ, 0x500 ;  /* 0x00000500ff157424 */ /* 0x000fe200078e00ff */
[----:B------:R-:W1:Y:S01]  /*3eb0*/  LDCU.64 UR4, c[0x0][0x398] ;  /* 0x00007300ff0477ac */ /* 0x000e620008000a00 */
[----:B------:R-:W-:-:S07]  /*3ec0*/  IMAD.MOV.U32 R19, RZ, RZ, RZ ;  /* 0x000000ffff137224 */ /* 0x000fce00078e00ff */
.L_x_308:
[----:B------:R-:W-:-:S04]  /*3ed0*/  LEA R24, P0, R21, R2, 0x3 ;  /* 0x0000000215187211 */ /* 0x000fc800078018ff */
[----:B------:R-:W-:-:S05]  /*3ee0*/  LEA.HI.X R25, R21, R3, R19, 0x3, P0 ;  /* 0x0000000315197211 */ /* 0x000fca00000f1c13 */
[----:B------:R-:W2:Y:S04]  /*3ef0*/  LDG.E.64 R14, desc[UR8][R24.64] ;  /* 0x00000008180e7981 */ /* 0x000ea8000c1e1b00 */
[----:B------:R-:W3:Y:S04]  /*3f00*/  LDG.E.64 R8, desc[UR8][R24.64+0x800] ;  /* 0x0008000818087981 */ /* 0x000ee8000c1e1b00 */
[----:B------:R-:W4:Y:S04]  /*3f10*/  LDG.E.64 R6, desc[UR8][R24.64+0x1000] ;  /* 0x0010000818067981 */ /* 0x000f28000c1e1b00 */
[----:B------:R-:W5:Y:S04]  /*3f20*/  LDG.E.64 R4, desc[UR8][R24.64+0x1800] ;  /* 0x0018000818047981 */ /* 0x000f68000c1e1b00 */
[----:B------:R-:W5:Y:S01]  /*3f30*/  LDG.E.64 R10, desc[UR8][R24.64+0x2000] ;  /* 0x00200008180a7981 */ /* 0x000f62000c1e1b00 */
[----:B0-----:R-:W-:-:S04]  /*3f40*/  IADD3 R20, P0, P1, R21, UR6, R0 ;  /* 0x0000000615147c10 */ /* 0x001fc8000f91e000 */
[----:B------:R-:W-:Y:S01]  /*3f50*/  IADD3.X R18, PT, PT, R19, UR7, RZ, P0, P1 ;  /* 0x0000000713127c10 */ /* 0x000fe200087e24ff */
[----:B------:R-:W-:-:S04]  /*3f60*/  IMAD.MOV.U32 R22, RZ, RZ, R20 ;  /* 0x000000ffff167224 */ /* 0x000fc800078e0014 */
[----:B------:R-:W-:Y:S01]  /*3f70*/  IMAD.MOV.U32 R23, RZ, RZ, R18 ;  /* 0x000000ffff177224 */ /* 0x000fe200078e0012 */
[----:B--2---:R-:W-:-:S14]  /*3f80*/  DSETP.GEU.AND P2, PT, |R12|, |R14|, PT ;  /* 0x4000000e0c00722a */ /* 0x004fdc0003f4e200 */
[----:B------:R-:W-:-:S04]  /*3f90*/  @P2 ISETP.GE.U32.AND P0, PT, R17, R22, PT ;  /* 0x000000161100220c */ /* 0x000fc80003f06070 */
[----:B------:R-:W-:-:S13]  /*3fa0*/  @P2 ISETP.GE.AND.EX P0, PT, R16, R23, PT, P0 ;  /* 0x000000171000220c */ /* 0x000fda0003f06300 */
[----:B------:R-:W-:-:S06]  /*3fb0*/  @P2 DSETP.LT.OR P0, PT, |R14|, |R12|, !P0 ;  /* 0x4000000c0e00222a */ /* 0x000fcc0004701600 */
[----:B------:R-:W-:Y:S02]  /*3fc0*/  @P2 FSEL R13, R13, R15, P0 ;  /* 0x0000000f0d0d2208 */ /* 0x000fe40000000000 */
[----:B------:R-:W-:Y:S02]  /*3fd0*/  @P2 FSEL R12, R12, R14, P0 ;  /* 0x0000000e0c0c2208 */ /* 0x000fe40000000000 */
[----:B------:R-:W-:Y:S01]  /*3fe0*/  @P2 SEL R22, R17, R22, P0 ;  /* 0x0000001611162207 */ /* 0x000fe20000000000 */
[----:B------:R-:W-:Y:S01]  /*3ff0*/  @P2 IMAD.MOV.U32 R15, RZ, RZ, R13 ;  /* 0x000000ffff0f2224 */ /* 0x000fe200078e000d */
[----:B------:R-:W-:Y:S01]  /*4000*/  IADD3 R13, P3, PT, R20, 0x100, RZ ;  /* 0x00000100140d7810 */ /* 0x000fe20007f7e0ff */
[----:B------:R-:W-:Y:S01]  /*4010*/  @P2 IMAD.MOV.U32 R14, RZ, RZ, R12 ;  /* 0x000000ffff0e2224 */ /* 0x000fe200078e000c */
[----:B------:R-:W-:-:S03]  /*4020*/  @P2 SEL R23, R16, R23, P0 ;  /* 0x0000001710172207 */ /* 0x000fc60000000000 */
[----:B------:R-:W-:Y:S02]  /*4030*/  IMAD.X R16, RZ, RZ, R18, P3 ;  /* 0x000000ffff107224 */ /* 0x000fe400018e0612 */
[----:B---3--:R-:W-:-:S14]  /*4040*/  DSETP.GEU.AND P1, PT, |R14|, |R8|, PT ;  /* 0x400000080e00722a */ /* 0x008fdc0003f2e200 */
        /* <DEDUP_REMOVED lines=11> */
[----:B----4-:R-:W-:-:S14]  /*4100*/  DSETP.GEU.AND P2, PT, |R8|, |R6|, PT ;  /* 0x400000060800722a */ /* 0x010fdc0003f4e200 */
        /* <DEDUP_REMOVED lines=10> */
[----:B------:R-:W-:Y:S01]  /*41b0*/  IMAD.X R9, RZ, RZ, R18, P3 ;  /* 0x000000ffff097224 */ /* 0x000fe200018e0612 */
[----:B------:R-:W-:Y:S01]  /*41c0*/  IADD3 R17, P3, PT, R20, 0x400, RZ ;  /* 0x0000040014117810 */ /* 0x000fe20007f7e0ff */
[----:B-----5:R-:W-:-:S04]  /*41d0*/  DSETP.GEU.AND P1, PT, |R6|, |R4|, PT ;  /* 0x400000040600722a */ /* 0x020fc80003f2e200 */
[----:B------:R-:W-:-:S10]  /*41e0*/  IMAD.X R16, RZ, RZ, R18, P3 ;  /* 0x000000ffff107224 */ /* 0x000fd400018e0612 */
        /* <DEDUP_REMOVED lines=8> */
[----:B------:R-:W-:Y:S01]  /*4270*/  @P1 IMAD.MOV.U32 R5, RZ, RZ, R7 ;  /* 0x000000ffff051224 */ /* 0x000fe200078e0007 */
[C---:B------:R-:W-:Y:S02]  /*4280*/  IADD3 R6, P1, PT, R21.reuse, 0xa00, RZ ;  /* 0x00000a0015067810 */ /* 0x040fe40007f3e0ff */
[----:B------:R-:W-:-:S02]  /*4290*/  IADD3 R21, P3, PT, R21, 0x500, RZ ;  /* 0x0000050015157810 */ /* 0x000fc40007f7e0ff */
[----:B-1----:R-:W-:Y:S01]  /*42a0*/  ISETP.GT.U32.AND P4, PT, R6, UR4, PT ;  /* 0x0000000406007c0c */ /* 0x002fe2000bf84070 */
[----:B------:R-:W-:Y:S01]  /*42b0*/  DSETP.GEU.AND P2, PT, |R4|, |R10|, PT ;  /* 0x4000000a0400722a */ /* 0x000fe20003f4e200 */
[--C-:B------:R-:W-:Y:S02]  /*42c0*/  IMAD.X R6, RZ, RZ, R19.reuse, P1 ;  /* 0x000000ffff067224 */ /* 0x100fe400008e0613 */
[----:B------:R-:W-:-:S03]  /*42d0*/  IMAD.X R18, RZ, RZ, R19, P3 ;  /* 0x000000ffff127224 */ /* 0x000fc600018e0613 */
[----:B------:R-:W-:Y:S01]  /*42e0*/  ISETP.GT.AND.EX P1, PT, R6, UR5, PT, P4 ;  /* 0x0000000506007c0c */ /* 0x000fe2000bf24340 */
[----:B------:R-:W-:-:S07]  /*42f0*/  IMAD.MOV.U32 R19, RZ, RZ, R18 ;  /* 0x000000ffff137224 */ /* 0x000fce00078e0012 */
        /* <DEDUP_REMOVED lines=8> */
[----:B------:R-:W-:Y:S02]  /*4380*/  @P2 IMAD.MOV.U32 R11, RZ, RZ, R5 ;  /* 0x000000ffff0b2224 */ /* 0x000fe400078e0005 */
[----:B------:R-:W-:Y:S02]  /*4390*/  IMAD.MOV.U32 R12, RZ, RZ, R10 ;  /* 0x000000ffff0c7224 */ /* 0x000fe400078e000a */
[----:B------:R-:W-:Y:S01]  /*43a0*/  IMAD.MOV.U32 R13, RZ, RZ, R11 ;  /* 0x000000ffff0d7224 */ /* 0x000fe200078e000b */
[----:B------:R-:W-:Y:S06]  /*43b0*/  @!P1 BRA `(.L_x_308) ;  /* 0xfffffff800c49947 */ /* 0x000fec000383ffff */
[----:B------:R-:W-:-:S07]  /*43c0*/  IMAD.MOV.U32 R19, RZ, RZ, R21 ;  /* 0x000000ffff137224 */ /* 0x000fce00078e0015 */
.L_x_307:
[----:B------:R-:W-:-:S04]  /*43d0*/  ISETP.GE.U32.AND P0, PT, R19, UR4, PT ;  /* 0x0000000413007c0c */ /* 0x000fc8000bf06070 */
[----:B------:R-:W-:-:S13]  /*43e0*/  ISETP.GE.AND.EX P0, PT, R18, UR5, PT, P0 ;  /* 0x0000000512007c0c */ /* 0x000fda000bf06300 */
[----:B------:R-:W-:Y:S05]  /*43f0*/  @P0 BRA `(.L_x_309) ;  /* 0x0000000800c40947 */ /* 0x000fea0003800000 */
[----:B------:R-:W-:Y:S01]  /*4400*/  IADD3 R21, PT, PT, -R19, UR4, RZ ;  /* 0x0000000413157c10 */ /* 0x000fe2000fffe1ff */
[----:B------:R-:W-:Y:S03]  /*4410*/  BSSY.RECONVERGENT B1, `(.L_x_309) ;  /* 0x00000af000017945 */ /* 0x000fe60003800200 */
[----:B------:R-:W-:-:S13]  /*4420*/  ISETP.GE.AND P0, PT, R0, R21, PT ;  /* 0x000000150000720c */ /* 0x000fda0003f06270 */
[----:B------:R-:W-:Y:S05]  /*4430*/  @P0 BRA `(.L_x_310) ;  /* 0x0000000800b00947 */ /* 0x000fea0003800000 */
[-C--:B------:R-:W-:Y:S01]  /*4440*/  LOP3.LUT R6, RZ, R0.reuse, RZ, 0x33, !PT ;  /* 0x00000000ff067212 */ /* 0x080fe200078e33ff */
[----:B------:R-:W-:Y:S01]  /*4450*/  BSSY.RECONVERGENT B2, `(.L_x_311) ;  /* 0x0000036000027945 */ /* 0x000fe20003800200 */
[----:B------:R-:W-:Y:S02]  /*4460*/  MOV R12, R0 ;  /* 0x00000000000c7202 */ /* 0x000fe40000000f00 */
        /* <DEDUP_REMOVED lines=9> */
[----:B------:R-:W-:Y:S02]  /*4500*/  LOP3.LUT R2, R2, 0x3, RZ, 0xc0, !PT ;  /* 0x0000000302027812 */ /* 0x000fe400078ec0ff */
[----:B------:R-:W-:-:S03]  /*4510*/  IADD3 R13, P0, PT, R9, UR6, RZ ;  /* 0x00000006090d7c10 */ /* 0x000fc6000ff1e0ff */
[----:B------:R-:W-:Y:S01]  /*4520*/  IMAD.MOV R7, RZ, RZ, -R2 ;  /* 0x000000ffff077224 */ /* 0x000fe200078e0a02 */
[----:B0-----:R-:W-:-:S04]  /*4530*/  LEA R8, P1, R9, UR10, 0x3 ;  /* 0x0000000a09087c11 */ /* 0x001fc8000f8218ff */
[----:B------:R-:W-:Y:S02]  /*4540*/  LEA.HI.X R9, R9, UR11, R14, 0x3, P1 ;  /* 0x0000000b09097c11 */ /* 0x000fe400088f1c0e */
[----:B------:R-:W-:-:S07]  /*4550*/  IADD3.X R14, PT, PT, R14, UR7, RZ, P0, !PT ;  /* 0x000000070e0e7c10 */ /* 0x000fce00087fe4ff */
.L_x_315:
        /* <DEDUP_REMOVED lines=31> */
.L_x_314:
[----:B------:R-:W-:Y:S05]  /*4750*/  BSYNC.RECONVERGENT B3 ;  /* 0x0000000000037941 */ /* 0x000fea0003800200 */
.L_x_313:
[----:B------:R-:W-:Y:S01]  /*4760*/  IADD3 R13, P0, PT, R13, 0x100, RZ ;  /* 0x000001000d0d7810 */ /* 0x000fe20007f1e0ff */
[----:B------:R-:W-:Y:S02]  /*4770*/  VIADD R12, R12, 0x100 ;  /* 0x000001000c0c7836 */ /* 0x000fe40000000000 */
[----:B------:R-:W-:Y:S02]  /*4780*/  IMAD.X R9, RZ, RZ, R9, P3 ;  /* 0x000000ffff097224 */ /* 0x000fe400018e0609 */
[----:B------:R-:W-:Y:S01]  /*4790*/  IMAD.X R14, RZ, RZ, R14, P0 ;  /* 0x000000ffff0e7224 */ /* 0x000fe200000e060e */
[----:B------:R-:W-:Y:S07]  /*47a0*/  @P2 BRA `(.L_x_315) ;  /* 0xfffffffc006c2947 */ /* 0x000fee000383ffff */
.L_x_312:
[----:B------:R-:W-:Y:S05]  /*47b0*/  BSYNC.RECONVERGENT B2 ;  /* 0x0000000000027941 */ /* 0x000fea0003800200 */
.L_x_311:
[----:B------:R-:W-:-:S13]  /*47c0*/  ISETP.GE.U32.AND P0, PT, R6, 0x300, PT ;  /* 0x000003000600780c */ /* 0x000fda0003f06070 */
[----:B------:R-:W-:Y:S05]  /*47d0*/  @!P0 BRA `(.L_x_310) ;  /* 0x0000000400c88947 */ /* 0x000fea0003800000 */
[----:B------:R-:W0:Y:S01]  /*47e0*/  LDC.64 R8, c[0x0][0x380] ;  /* 0x0000e000ff087b82 */ /* 0x000e220000000a00 */
[----:B------:R-:W-:-:S07]  /*47f0*/  VIADD R20, R12, 0x200 ;  /* 0x000002000c147836 */ /* 0x000fce0000000000 */
[----:B------:R-:W1:Y:S02]  /*4800*/  LDC.64 R6, c[0x0][0x388] ;  /* 0x0000e200ff067b82 */ /* 0x000e640000000a00 */
.L_x_324:
        /* <DEDUP_REMOVED lines=30> */
.L_x_317:
[----:B------:R-:W-:Y:S05]  /*49f0*/  BSYNC.RECONVERGENT B2 ;  /* 0x0000000000027941 */ /* 0x000fea0003800200 */
.L_x_316:
        /* <DEDUP_REMOVED lines=9> */
[----:B------:R-:W-:-:S03]  /*4a90*/  IMAD.MOV.U32 R24, RZ, RZ, R26 ;  /* 0x000000ffff187224 */ /* 0x000fc600078e001a */
[----:B------:R-:W-:Y:S01]  /*4aa0*/  MOV R25, R27 ;  /* 0x0000001b00197202 */ /* 0x000fe20000000f00 */
        /* <DEDUP_REMOVED lines=15> */
.L_x_319:
[----:B------:R-:W-:Y:S05]  /*4ba0*/  BSYNC.RECONVERGENT B2 ;  /* 0x0000000000027941 */ /* 0x000fea0003800200 */
.L_x_318:
[----:B------:R-:W-:Y:S01]  /*4bb0*/  DSETP.GEU.AND P0, PT, |R16|, |R10|, PT ;  /* 0x4000000a1000722a */ /* 0x000fe20003f0e200 */
[CC--:B------:R-:W-:Y:S01]  /*4bc0*/  IADD3 R13, P1, P4, R19.reuse, R6.reuse, R20 ;  /* 0x00000006130d7210 */ /* 0x0c0fe20007c3e014 */
[----:B------:R-:W-:Y:S01]  /*4bd0*/  VIADD R4, R20, 0x100 ;  /* 0x0000010014047836 */ /* 0x000fe20000000000 */
[----:B------:R-:W-:Y:S01]  /*4be0*/  BSSY.RECONVERGENT B2, `(.L_x_320) ;  /* 0x0000016000027945 */ /* 0x000fe20003800200 */
[----:B------:R-:W-:Y:S01]  /*4bf0*/  IMAD.MOV.U32 R2, RZ, RZ, R10 ;  /* 0x000000ffff027224 */ /* 0x000fe200078e000a */
[----:B------:R-:W-:Y:S01]  /*4c00*/  IADD3.X R22, PT, PT, R18, R7, RZ, P1, P4 ;  /* 0x0000000712167210 */ /* 0x000fe20000fe84ff */
[----:B------:R-:W-:Y:S01]  /*4c10*/  IMAD.MOV.U32 R5, RZ, RZ, R13 ;  /* 0x000000ffff057224 */ /* 0x000fe200078e000d */
[----:B------:R-:W-:Y:S01]  /*4c20*/  IADD3 R4, P2, P3, R19, R6, R4 ;  /* 0x0000000613047210 */ /* 0x000fe20007b5e004 */
        /* <DEDUP_REMOVED lines=17> */
.L_x_321:
[----:B------:R-:W-:Y:S05]  /*4d40*/  BSYNC.RECONVERGENT B2 ;  /* 0x0000000000027941 */ /* 0x000fea0003800200 */
.L_x_320:
[----:B------:R-:W-:Y:S01]  /*4d50*/  DSETP.GEU.AND P0, PT, |R2|, |R14|, PT ;  /* 0x4000000e0200722a */ /* 0x000fe20003f0e200 */
[----:B------:R-:W-:Y:S01]  /*4d60*/  IADD3.X R13, PT, PT, R18, R7, RZ, P2, P3 ;  /* 0x00000007120d7210 */ /* 0x000fe200017e64ff */
        /* <DEDUP_REMOVED lines=20> */
.L_x_323:
[----:B------:R-:W-:Y:S05]  /*4eb0*/  BSYNC.RECONVERGENT B2 ;  /* 0x0000000000027941 */ /* 0x000fea0003800200 */
.L_x_322:
[C---:B------:R-:W-:Y:S02]  /*4ec0*/  VIADD R2, R20.reuse, 0x200 ;  /* 0x0000020014027836 */ /* 0x040fe40000000000 */
[----:B------:R-:W-:-:S03]  /*4ed0*/  VIADD R20, R20, 0x400 ;  /* 0x0000040014147836 */ /* 0x000fc60000000000 */
[----:B------:R-:W-:-:S13]  /*4ee0*/  ISETP.GE.AND P0, PT, R2, R21, PT ;  /* 0x000000150200720c */ /* 0x000fda0003f06270 */
[----:B------:R-:W-:Y:S05]  /*4ef0*/  @!P0 BRA `(.L_x_324) ;  /* 0xfffffff800448947 */ /* 0x000fea000383ffff */
.L_x_310:
[----:B------:R-:W-:Y:S05]  /*4f00*/  BSYNC.RECONVERGENT B1 ;  /* 0x0000000000017941 */ /* 0x000fea0003800200 */
.L_x_309:
        /* <DEDUP_REMOVED lines=32> */
.L_x_326:
[----:B------:R-:W-:Y:S05]  /*5110*/  BSYNC.RECONVERGENT B1 ;  /* 0x0000000000017941 */ /* 0x000fea0003800200 */
.L_x_325:
        /* <DEDUP_REMOVED lines=31> */
.L_x_328:
[----:B------:R-:W-:Y:S05]  /*5310*/  BSYNC.RECONVERGENT B1 ;  /* 0x0000000000017941 */ /* 0x000fea0003800200 */
.L_x_327:
        /* <DEDUP_REMOVED lines=31> */
.L_x_330:
[----:B------:R-:W-:Y:S05]  /*5510*/  BSYNC.RECONVERGENT B1 ;  /* 0x0000000000017941 */ /* 0x000fea0003800200 */
.L_x_329:
[----:B------:R-:W-:Y:S01]  /*5520*/  ISETP.GT.AND P0, PT, R8, 0x17, PT ;  /* 0x000000170800780c */ /* 0x000fe20003f04270 */
[----:B-1----:R1:W1:Y:S01]  /*5530*/  SHFL.DOWN PT, R6, R2, 0x8, 0x1f ;  /* 0x09001f0002067f89 */ /* 0x00226200000e0000 */
[----:B------:R-:W-:Y:S01]  /*5540*/  BSSY.RECONVERGENT B1, `(.L_x_331) ;  /* 0x000001d000017945 */ /* 0x000fe20003800200 */
[----:B--2---:R-:W-:Y:S02]  /*5550*/  IMAD.MOV.U32 R9, RZ, RZ, R11 ;  /* 0x000000ffff097224 */ /* 0x004fe400078e000b */
[----:B---3--:R2:W3:Y:S01]  /*5560*/  SHFL.DOWN PT, R7, R3, 0x8, 0x1f ;  /* 0x09001f0003077f89 */ /* 0x0084e200000e0000 */
[----:B------:R-:W-:Y:S02]  /*5570*/  IMAD.MOV.U32 R10, RZ, RZ, R12 ;  /* 0x000000ffff0a7224 */ /* 0x000fe400078e000c */
[----:B------:R-:W-:Y:S01]  /*5580*/  IMAD.MOV.U32 R4, RZ, RZ, R2 ;  /* 0x000000ffff047224 */ /* 0x000fe200078e0002 */
[----:B0-----:R2:W0:Y:S01]  /*5590*/  SHFL.DOWN PT, R14, R11, 0x8, 0x1f ;  /* 0x09001f000b0e7f89 */ /* 0x00142200000e0000 */
[----:B------:R-:W-:-:S03]  /*55a0*/  IMAD.MOV.U32 R5, RZ, RZ, R3 ;  /* 0x000000ffff057224 */ /* 0x000fc600078e0003 */
[----:B----4-:R2:W4:Y:S01]  /*55b0*/  SHFL.DOWN PT, R13, R12, 0x8, 0x1f ;  /* 0x09001f000c0d7f89 */ /* 0x01052200000e0000 */
        /* <DEDUP_REMOVED lines=21> */
.L_x_332:
[----:B------:R-:W-:Y:S05]  /*5710*/  BSYNC.RECONVERGENT B1 ;  /* 0x0000000000017941 */ /* 0x000fea0003800200 */
.L_x_331:
        /* <DEDUP_REMOVED lines=8> */
[----:B----4-:R-:W-:-:S03]  /*57a0*/  IMAD.MOV.U32 R13, RZ, RZ, R5 ;  /* 0x000000ffff0d7224 */ /* 0x010fc600078e0005 */
[----:B---3--:R3:W4:Y:S01]  /*57b0*/  SHFL.DOWN PT, R7, R10, 0x10, 0x1f ;  /* 0x0a001f000a077f89 */ /* 0x00872200000e0000 */
[----:B------:R-:W-:Y:S05]  /*57c0*/  @P0 BRA `(.L_x_334) ;  /* 0x0000000000500947 */ /* 0x000fea0003800000 */
[----:B-12---:R-:W-:Y:S01]  /*57d0*/  DSETP.GEU.AND P0, PT, |R4|, |R2|, PT ;  /* 0x400000020400722a */ /* 0x006fe20003f0e200 */
        /* <DEDUP_REMOVED lines=19> */
.L_x_334:
[----:B------:R-:W-:Y:S05]  /*5910*/  BSYNC.RECONVERGENT B1 ;  /* 0x0000000000017941 */ /* 0x000fea0003800200 */
.L_x_333:
        /* <DEDUP_REMOVED lines=11> */
.L_x_336:
[----:B------:R-:W-:Y:S05]  /*59d0*/  BSYNC.RECONVERGENT B1 ;  /* 0x0000000000017941 */ /* 0x000fea0003800200 */
.L_x_335:
        /* <DEDUP_REMOVED lines=8> */
[----:B0---4-:R-:W0:Y:S04]  /*5a60*/  LDS.128 R4, [R0+0x20] ;  /* 0x0000200000047984 */ /* 0x011e280000000c00 */
[----:B------:R2:W4:Y:S04]  /*5a70*/  LDS.64 R2, [R0+0x80] ;  /* 0x0000800000027984 */ /* 0x0005280000000a00 */
[----:B---3--:R2:W3:Y:S01]  /*5a80*/  LDS.128 R8, [R0+0x30] ;  /* 0x0000300000087984 */ /* 0x0084e20000000c00 */
[----:B-1----:R-:W-:Y:S01]  /*5a90*/  DSETP.GEU.AND P0, PT, |R12|, |R16|, PT ;  /* 0x400000100c00722a */ /* 0x002fe20003f0e200 */
[----:B------:R-:W-:-:S02]  /*5aa0*/  IMAD.MOV.U32 R20, RZ, RZ, R16 ;  /* 0x000000ffff147224 */ /* 0x000fc400078e0010 */
[----:B------:R-:W-:Y:S02]  /*5ab0*/  IMAD.MOV.U32 R21, RZ, RZ, R17 ;  /* 0x000000ffff157224 */ /* 0x000fe400078e0011 */
[----:B0-----:R-:W-:Y:S02]  /*5ac0*/  IMAD.MOV.U32 R23, RZ, RZ, R4 ;  /* 0x000000ffff177224 */ /* 0x001fe400078e0004 */
        /* <DEDUP_REMOVED lines=16> */
.L_x_338:
[----:B------:R-:W-:Y:S05]  /*5bd0*/  BSYNC.RECONVERGENT B1 ;  /* 0x0000000000017941 */ /* 0x000fea0003800200 */
.L_x_337:
        /* <DEDUP_REMOVED lines=23> */
.L_x_340:
[----:B------:R-:W-:Y:S05]  /*5d50*/  BSYNC.RECONVERGENT B1 ;  /* 0x0000000000017941 */ /* 0x000fea0003800200 */
.L_x_339:
        /* <DEDUP_REMOVED lines=21> */
.L_x_342:
[----:B------:R-:W-:Y:S05]  /*5eb0*/  BSYNC.RECONVERGENT B1 ;  /* 0x0000000000017941 */ /* 0x000fea0003800200 */
.L_x_341:
        /* <DEDUP_REMOVED lines=23> */
.L_x_344:
[----:B------:R-:W-:Y:S05]  /*6030*/  BSYNC.RECONVERGENT B1 ;  /* 0x0000000000017941 */ /* 0x000fea0003800200 */
.L_x_343:
        /* <DEDUP_REMOVED lines=21> */
.L_x_346:
[----:B------:R-:W-:Y:S05]  /*6190*/  BSYNC.RECONVERGENT B1 ;  /* 0x0000000000017941 */ /* 0x000fea0003800200 */
.L_x_345:
        /* <DEDUP_REMOVED lines=21> */
.L_x_348:
[----:B------:R-:W-:Y:S05]  /*62f0*/  BSYNC.RECONVERGENT B1 ;  /* 0x0000000000017941 */ /* 0x000fea0003800200 */
.L_x_347:
        /* <DEDUP_REMOVED lines=20> */
.L_x_268:
[----:B------:R-:W-:Y:S05]  /*6440*/  BSYNC.RECONVERGENT B0 ;  /* 0x0000000000007941 */ /* 0x000fea0003800200 */
.L_x_235:
[----:B------:R-:W-:Y:S05]  /*6450*/  @P1 EXIT ;  /* 0x000000000000194d */ /* 0x000fea0003800000 */
[----:B0123--:R-:W0:Y:S02]  /*6460*/  LDC.64 R2, c[0x0][0x390] ;  /* 0x0000e400ff027b82 */ /* 0x00fe240000000a00 */
[----:B0-----:R-:W-:Y:S04]  /*6470*/  STG.E.64 desc[UR8][R2.64], R12 ;  /* 0x0000000c02007986 */ /* 0x001fe8000c101b08 */
[----:B------:R-:W-:Y:S01]  /*6480*/  STG.E.64 desc[UR8][R2.64+0x8], R14 ;  /* 0x0000080e02007986 */ /* 0x000fe2000c101b08 */
[----:B------:R-:W-:Y:S05]  /*6490*/  EXIT ;  /* 0x000000000000794d */ /* 0x000fea0003800000 */
.L_x_349:
        /* <DEDUP_REMOVED lines=14> */
.L_x_730:


//--------------------- .text._ZN6thrust24THRUST_300001_SM_1000_NS8cuda_cub4core6detail13_kernel_agentINS1_8__reduce11ReduceAgentIPN4cuda3std3__45tupleIJdlEEESC_SB_iNS1_9__extrema9arg_max_fIdl4cmprEEEEJSC_SC_iSG_EEEvDpT0_ --------------------------
	.section	.text._ZN6thrust24THRUST_300001_SM_1000_NS8cuda_cub4core6detail13_kernel_agentINS1_8__reduce11ReduceAgentIPN4cuda3std3__45tupleIJdlEEESC_SB_iNS1_9__extrema9arg_max_fIdl4cmprEEEEJSC_SC_iSG_EEEvDpT0_,"ax",@progbits
	.align	128
        .global         _ZN6thrust24THRUST_300001_SM_1000_NS8cuda_cub4core6detail13_kernel_agentINS1_8__reduce11ReduceAgentIPN4cuda3std3__45tupleIJdlEEESC_SB_iNS1_9__extrema9arg_max_fIdl4cmprEEEEJSC_SC_iSG_EEEvDpT0_
        .type           _ZN6thrust24THRUST_300001_SM_1000_NS8cuda_cub4core6detail13_kernel_agentINS1_8__reduce11ReduceAgentIPN4cuda3std3__45tupleIJdlEEESC_SB_iNS1_9__extrema9arg_max_fIdl4cmprEEEEJSC_SC_iSG_EEEvDpT0_,@function
        .size           _ZN6thrust24THRUST_300001_SM_1000_NS8cuda_cub4core6detail13_kernel_agentINS1_8__reduce11ReduceAgentIPN4cuda3std3__45tupleIJdlEEESC_SB_iNS1_9__extrema9arg_max_fIdl4cmprEEEEJSC_SC_iSG_EEEvDpT0_,(.L_x_731 - _ZN6thrust24THRUST_300001_SM_1000_NS8cuda_cub4core6detail13_kernel_agentINS1_8__reduce11ReduceAgentIPN4cuda3std3__45tupleIJdlEEESC_SB_iNS1_9__extrema9arg_max_fIdl4cmprEEEEJSC_SC_iSG_EEEvDpT0_)
        .other          _ZN6thrust24THRUST_300001_SM_1000_NS8cuda_cub4core6detail13_kernel_agentINS1_8__reduce11ReduceAgentIPN4cuda3std3__45tupleIJdlEEESC_SB_iNS1_9__extrema9arg_max_fIdl4cmprEEEEJSC_SC_iSG_EEEvDpT0_,@"STO_CUDA_ENTRY STV_DEFAULT"
_ZN6thrust24THRUST_300001_SM_1000_NS8cuda_cub4core6detail13_kernel_agentINS1_8__reduce11ReduceAgentIPN4cuda3std3__45tupleIJdlEEESC_SB_iNS1_9__extrema9arg_max_fIdl4cmprEEEEJSC_SC_iSG_EEEvDpT0_:
.text._ZN6thrust24THRUST_300001_SM_1000_NS8cuda_cub4core6detail13_kernel_agentINS1_8__reduce11ReduceAgentIPN4cuda3std3__45tupleIJdlEEESC_SB_iNS1_9__extrema9arg_max_fIdl4cmprEEEEJSC_SC_iSG_EEEvDpT0_:
        /* <DEDUP_REMOVED lines=21> */
.L_x_353:
[----:B0-----:R-:W-:Y:S05]  /*0150*/  BSYNC.RECONVERGENT B1 ;  /* 0x0000000000017941 */ /* 0x001fea0003800200 */
.L_x_352:
        /* <DEDUP_REMOVED lines=15> */
.L_x_360:
        /* <DEDUP_REMOVED lines=31> */
.L_x_359:
[----:B------:R-:W-:Y:S05]  /*0440*/  BSYNC.RECONVERGENT B3 ;  /* 0x0000000000037941 */ /* 0x000fea0003800200 */
.L_x_358:
[----:B------:R-:W-:Y:S02]  /*0450*/  IMAD.X R3, RZ, RZ, R3, P3 ;  /* 0x000000ffff037224 */ /* 0x000fe400018e0603 */
[----:B------:R-:W-:Y:S01]  /*0460*/  VIADD R19, R19, 0x100 ;  /* 0x0000010013137836 */ /* 0x000fe20000000000 */
[----:B------:R-:W-:Y:S06]  /*0470*/  @P2 BRA `(.L_x_360) ;  /* 0xfffffffc00742947 */ /* 0x000fec000383ffff */
.L_x_357:
[----:B------:R-:W-:Y:S05]  /*0480*/  BSYNC.RECONVERGENT B2 ;  /* 0x0000000000027941 */ /* 0x000fea0003800200 */
.L_x_356:
[----:B------:R-:W0:Y:S01]  /*0490*/  LDC.64 R8, c[0x0][0x380] ;  /* 0x0000e000ff087b82 */ /* 0x000e220000000a00 */
[----:B------:R-:W-:-:S13]  /*04a0*/  ISETP.GE.U32.AND P0, PT, R4, 0x300, PT ;  /* 0x000003000400780c */ /* 0x000fda0003f06070 */
[----:B------:R-:W-:Y:S05]  /*04b0*/  @!P0 BRA `(.L_x_355) ;  /* 0x0000000400908947 */ /* 0x000fea0003800000 */
.L_x_369:
        /* <DEDUP_REMOVED lines=13> */
[----:B------:R-:W-:Y:S01]  /*0590*/  IMAD.MOV.U32 R23, RZ, RZ, R12 ;  /* 0x000000ffff177224 */ /* 0x000fe200078e000c */
[----:B------:R-:W-:Y:S01]  /*05a0*/  MOV R25, R13 ;  /* 0x0000000d00197202 */ /* 0x000fe20000000f00 */
[----:B------:R-:W-:Y:S02]  /*05b0*/  IMAD.MOV.U32 R2, RZ, RZ, R14 ;  /* 0x000000ffff027224 */ /* 0x000fe400078e000e */
[----:B------:R-:W-:-:S09]  /*05c0*/  IMAD.MOV.U32 R3, RZ, RZ, R15 ;  /* 0x000000ffff037224 */ /* 0x000fd200078e000f */
        /* <DEDUP_REMOVED lines=9> */
.L_x_362:
[----:B------:R-:W-:Y:S05]  /*0660*/  BSYNC.RECONVERGENT B2 ;  /* 0x0000000000027941 */ /* 0x000fea0003800200 */
.L_x_361:
        /* <DEDUP_REMOVED lines=25> */
.L_x_364:
[----:B------:R-:W-:Y:S05]  /*0800*/  BSYNC.RECONVERGENT B2 ;  /* 0x0000000000027941 */ /* 0x000fea0003800200 */
.L_x_363:
        /* <DEDUP_REMOVED lines=21> */
.L_x_366:
[----:B------:R-:W-:Y:S05]  /*0960*/  BSYNC.RECONVERGENT B2 ;  /* 0x0000000000027941 */ /* 0x000fea0003800200 */
.L_x_365:
        /* <DEDUP_REMOVED lines=21> */
.L_x_368:
[----:B------:R-:W-:Y:S05]  /*0ac0*/  BSYNC.RECONVERGENT B2 ;  /* 0x0000000000027941 */ /* 0x000fea0003800200 */
.L_x_367:
[----:B------:R-:W-:-:S05]  /*0ad0*/  VIADD R19, R19, 0x400 ;  /* 0x0000040013137836 */ /* 0x000fca0000000000 */
[----:B------:R-:W-:-:S13]  /*0ae0*/  ISETP.GE.AND P0, PT, R19, UR5, PT ;  /* 0x0000000513007c0c */ /* 0x000fda000bf06270 */
[----:B------:R-:W-:Y:S05]  /*0af0*/  @!P0 BRA `(.L_x_369) ;  /* 0xfffffff800708947 */ /* 0x000fea000383ffff */
.L_x_355:
[----:B------:R-:W-:Y:S05]  /*0b00*/  BSYNC.RECONVERGENT B1 ;  /* 0x0000000000017941 */ /* 0x000fea0003800200 */
.L_x_354:
        /* <DEDUP_REMOVED lines=35> */
.L_x_372:
[----:B------:R-:W-:Y:S05]  /*0d40*/  BSYNC.RECONVERGENT B1 ;  /* 0x0000000000017941 */ /* 0x000fea0003800200 */
.L_x_371:
        /* <DEDUP_REMOVED lines=31> */
.L_x_374:
[----:B------:R-:W-:Y:S05]  /*0f40*/  BSYNC.RECONVERGENT B1 ;  /* 0x0000000000017941 */ /* 0x000fea0003800200 */
.L_x_373:
        /* <DEDUP_REMOVED lines=31> */
.L_x_376:
[----:B------:R-:W-:Y:S05]  /*1140*/  BSYNC.RECONVERGENT B1 ;  /* 0x0000000000017941 */ /* 0x000fea0003800200 */
.L_x_375:
        /* <DEDUP_REMOVED lines=31> */
.L_x_378:
[----:B------:R-:W-:Y:S05]  /*1340*/  BSYNC.RECONVERGENT B1 ;  /* 0x0000000000017941 */ /* 0x000fea0003800200 */
.L_x_377:
[----:B------:R-:W-:Y:S01]  /*1350*/  ISETP.GT.AND P0, PT, R9, 0xf, PT ;  /* 0x0000000f0900780c */ /* 0x000fe20003f04270 */
[----:B-1----:R1:W1:Y:S01]  /*1360*/  SHFL.DOWN PT, R6, R4, 0x10, 0x1f ;  /* 0x0a001f0004067f89 */ /* 0x00226200000e0000 */
[----:B------:R-:W-:Y:S01]  /*1370*/  BSSY.RECONVERGENT B1, `(.L_x_379) ;  /* 0x000001d000017945 */ /* 0x000fe20003800200 */
[----:B0-----:R-:W-:Y:S01]  /*1380*/  MOV R14, R8 ;  /* 0x00000008000e7202 */ /* 0x001fe20000000f00 */
[----:B----4-:R-:W-:Y:S01]  /*1390*/  IMAD.MOV.U32 R15, RZ, RZ, R10 ;  /* 0x000000ffff0f7224 */ /* 0x010fe200078e000a */
[----:B--2---:R0:W2:Y:S01]  /*13a0*/  SHFL.DOWN PT, R7, R5, 0x10, 0x1f ;  /* 0x0a001f0005077f89 */ /* 0x0040a200000e0000 */
[----:B------:R-:W-:Y:S02]  /*13b0*/  IMAD.MOV.U32 R2, RZ, RZ, R4 ;  /* 0x000000ffff027224 */ /* 0x000fe400078e0004 */
[----:B------:R-:W-:Y:S01]  /*13c0*/  IMAD.MOV.U32 R3, RZ, RZ, R5 ;  /* 0x000000ffff037224 */ /* 0x000fe200078e0005 */
[----:B------:R0:W4:Y:S04]  /*13d0*/  SHFL.DOWN PT, R11, R8, 0x10, 0x1f ;  /* 0x0a001f00080b7f89 */ /* 0x00012800000e0000 */
        /* <DEDUP_REMOVED lines=22> */
.L_x_380:
[----:B------:R-:W-:Y:S05]  /*1540*/  BSYNC.RECONVERGENT B1 ;  /* 0x0000000000017941 */ /* 0x000fea0003800200 */
.L_x_379:
        /* <DEDUP_REMOVED lines=11> */
.L_x_382:
[----:B------:R-:W-:Y:S05]  /*1600*/  BSYNC.RECONVERGENT B1 ;  /* 0x0000000000017941 */ /* 0x000fea0003800200 */
.L_x_381:
        /* <DEDUP_REMOVED lines=31> */
.L_x_385:
[----:B------:R-:W-:Y:S05]  /*1800*/  BSYNC.RECONVERGENT B1 ;  /* 0x0000000000017941 */ /* 0x000fea0003800200 */
.L_x_384:
        /* <DEDUP_REMOVED lines=10> */
[----:B------:R-:W-:Y:S01]  /*18b0*/  MOV R15, R26 ;  /* 0x0000001a000f7202 */ /* 0x000fe20000000f00 */
[----:B------:R-:W-:Y:S02]  /*18c0*/  IMAD.MOV.U32 R29, RZ, RZ, R27 ;  /* 0x000000ffff1d7224 */ /* 0x000fe400078e001b */
[----:B------:R-:W-:Y:S02]  /*18d0*/  IMAD.MOV.U32 R4, RZ, RZ, R24 ;  /* 0x000000ffff047224 */ /* 0x000fe400078e0018 */
[----:B------:R-:W-:-:S08]  /*18e0*/  IMAD.MOV.U32 R5, RZ, RZ, R25 ;  /* 0x000000ffff057224 */ /* 0x000fd000078e0019 */
        /* <DEDUP_REMOVED lines=9> */
.L_x_387:
[----:B------:R-:W-:Y:S05]  /*1980*/  BSYNC.RECONVERGENT B1 ;  /* 0x0000000000017941 */ /* 0x000fea0003800200 */
.L_x_386:
        /* <DEDUP_REMOVED lines=21> */
.L_x_389:
[----:B------:R-:W-:Y:S05]  /*1ae0*/  BSYNC.RECONVERGENT B1 ;  /* 0x0000000000017941 */ /* 0x000fea0003800200 */
.L_x_388:
        /* <DEDUP_REMOVED lines=23> */
.L_x_391:
[----:B------:R-:W-:Y:S05]  /*1c60*/  BSYNC.RECONVERGENT B1 ;  /* 0x0000000000017941 */ /* 0x000fea0003800200 */
.L_x_390:
        /* <DEDUP_REMOVED lines=21> */
.L_x_393:
[----:B------:R-:W-:Y:S05]  /*1dc0*/  BSYNC.RECONVERGENT B1 ;  /* 0x0000000000017941 */ /* 0x000fea0003800200 */
.L_x_392:
        /* <DEDUP_REMOVED lines=21> */
.L_x_395:
[----:B------:R-:W-:Y:S05]  /*1f20*/  BSYNC.RECONVERGENT B1 ;  /* 0x0000000000017941 */ /* 0x000fea0003800200 */
.L_x_394:
        /* <DEDUP_REMOVED lines=21> */
.L_x_370:
        /* <DEDUP_REMOVED lines=19> */
[----:B0-----:R-:W-:Y:S01]  /*21b0*/  MOV R16, R9 ;  /* 0x0000000900107202 */ /* 0x001fe20000000f00 */
[----:B--2---:R-:W-:Y:S02]  /*21c0*/  IMAD.MOV.U32 R18, RZ, RZ, R11 ;  /* 0x000000ffff127224 */ /* 0x004fe400078e000b */
[----:B------:R-:W-:Y:S02]  /*21d0*/  IMAD.MOV.U32 R2, RZ, RZ, R6 ;  /* 0x000000ffff027224 */ /* 0x000fe400078e0006 */
[----:B------:R-:W-:-:S08]  /*21e0*/  IMAD.MOV.U32 R3, RZ, RZ, R7 ;  /* 0x000000ffff037224 */ /* 0x000fd000078e0007 */
        /* <DEDUP_REMOVED lines=15> */
.L_x_397:
[----:B------:R-:W-:Y:S05]  /*22e0*/  BSYNC.RECONVERGENT B1 ;  /* 0x0000000000017941 */ /* 0x000fea0003800200 */
.L_x_396:
        /* <DEDUP_REMOVED lines=32> */
.L_x_399:
[----:B------:R-:W-:Y:S05]  /*24f0*/  BSYNC.RECONVERGENT B1 ;  /* 0x0000000000017941 */ /* 0x000fea0003800200 */
.L_x_398:
[----:B-1----:R-:W-:Y:S01]  /*2500*/  VIADD R2, R4, 0x4 ;  /* 0x0000000404027836 */ /* 0x002fe20000000000 */
[----:B---3--:R1:W3:Y:S01]  /*2510*/  SHFL.DOWN PT, R8, R6, 0x4, R5 ;  /* 0x0880000006087989 */ /* 0x0082e200000e0005 */
[----:B------:R-:W-:Y:S01]  /*2520*/  BSSY.RECONVERGENT B1, `(.L_x_400) ;  /* 0x000001e000017945 */ /* 0x000fe20003800200 */
[----:B------:R-:W-:Y:S01]  /*2530*/  IMAD.MOV.U32 R14, RZ, RZ, R10 ;  /* 0x000000ffff0e7224 */ /* 0x000fe200078e000a */
[----:B------:R-:W-:Y:S01]  /*2540*/  MOV R3, R7 ;  /* 0x0000000700037202 */ /* 0x000fe20000000f00 */
[----:B0-----:R1:W0:Y:S01]  /*2550*/  SHFL.DOWN PT, R9, R7, 0x4, R5 ;  /* 0x0880000007097989 */ /* 0x00122200000e0005 */
[----:B------:R-:W-:Y:S01]  /*2560*/  ISETP.GT.AND P0, PT, R2, R5, PT ;  /* 0x000000050200720c */ /* 0x000fe20003f04270 */
[----:B------:R-:W-:Y:S02]  /*2570*/  IMAD.MOV.U32 R16, RZ, RZ, R12 ;  /* 0x000000ffff107224 */ /* 0x000fe400078e000c */
[----:B--2---:R1:W2:Y:S01]  /*2580*/  SHFL.DOWN PT, R11, R10, 0x4, R5 ;  /* 0x088000000a0b7989 */ /* 0x0042a200000e0005 */
[----:B------:R-:W-:-:S03]  /*2590*/  IMAD.MOV.U32 R2, RZ, RZ, R6 ;  /* 0x000000ffff027224 */ /* 0x000fc600078e0006 */
[----:B----4-:R1:W4:Y:S06]  /*25a0*/  SHFL.DOWN PT, R13, R12, 0x4, R5 ;  /* 0x088000000c0d7989 */ /* 0x01032c00000e0005 */
        /* <DEDUP_REMOVED lines=21> */
.L_x_401:
[----:B------:R-:W-:Y:S05]  /*2700*/  BSYNC.RECONVERGENT B1 ;  /* 0x0000000000017941 */ /* 0x000fea0003800200 */
.L_x_400:
        /* <DEDUP_REMOVED lines=32> */
.L_x_403:
[----:B------:R-:W-:Y:S05]  /*2910*/  BSYNC.RECONVERGENT B1 ;  /* 0x0000000000017941 */ /* 0x000fea0003800200 */
.L_x_402:
[----:B-1----:R-:W-:Y:S01]  /*2920*/  VIADD R2, R4, 0x10 ;  /* 0x0000001004027836 */ /* 0x002fe20000000000 */
[----:B---3--:R1:W3:Y:S01]  /*2930*/  SHFL.DOWN PT, R8, R6, 0x10, R5 ;  /* 0x0a00000006087989 */ /* 0x0082e200000e0005 */
[----:B------:R-:W-:Y:S01]  /*2940*/  BSSY.RECONVERGENT B1, `(.L_x_404) ;  /* 0x000001e000017945 */ /* 0x000fe20003800200 */
[----:B------:R-:W-:Y:S02]  /*2950*/  IMAD.MOV.U32 R14, RZ, RZ, R10 ;  /* 0x000000ffff0e7224 */ /* 0x000fe400078e000a */
[----:B------:R-:W-:Y:S01]  /*2960*/  ISETP.GT.AND P0, PT, R2, R5, PT ;  /* 0x000000050200720c */ /* 0x000fe20003f04270 */
[----:B0-----:R1:W0:Y:S01]  /*2970*/  SHFL.DOWN PT, R9, R7, 0x10, R5 ;  /* 0x0a00000007097989 */ /* 0x00122200000e0005 */
[----:B------:R-:W-:Y:S01]  /*2980*/  IMAD.MOV.U32 R15, RZ, RZ, R12 ;  /* 0x000000ffff0f7224 */ /* 0x000fe200078e000c */
[----:B------:R-:W-:Y:S01]  /*2990*/  MOV R2, R6 ;  /* 0x0000000600027202 */ /* 0x000fe20000000f00 */
[----:B------:R-:W-:Y:S01]  /*29a0*/  IMAD.MOV.U32 R3, RZ, RZ, R7 ;  /* 0x000000ffff037224 */ /* 0x000fe200078e0007 */
[----:B--2---:R1:W2:Y:S04]  /*29b0*/  SHFL.DOWN PT, R11, R10, 0x10, R5 ;  /* 0x0a0000000a0b7989 */ /* 0x0042a800000e0005 */
        /* <DEDUP_REMOVED lines=22> */
.L_x_405:
[----:B------:R-:W-:Y:S05]  /*2b20*/  BSYNC.RECONVERGENT B1 ;  /* 0x0000000000017941 */ /* 0x000fea0003800200 */
.L_x_404:
        /* <DEDUP_REMOVED lines=11> */
.L_x_407:
[----:B------:R-:W-:Y:S05]  /*2be0*/  BSYNC.RECONVERGENT B1 ;  /* 0x0000000000017941 */ /* 0x000fea0003800200 */
.L_x_406:
        /* <DEDUP_REMOVED lines=35> */
.L_x_409:
[----:B------:R-:W-:Y:S05]  /*2e20*/  BSYNC.RECONVERGENT B1 ;  /* 0x0000000000017941 */ /* 0x000fea0003800200 */
.L_x_408:
[----:B------:R-:W-:Y:S01]  /*2e30*/  UISETP.GE.AND UP0, UPT, UR8, 0x41, UPT ;  /* 0x000000410800788c */ /* 0x000fe2000bf06270 */
[----:B0-----:R-:W-:Y:S01]  /*2e40*/  IMAD.MOV.U32 R9, RZ, RZ, R11 ;  /* 0x000000ffff097224 */ /* 0x001fe200078e000b */
[----:B------:R-:W-:Y:S01]  /*2e50*/  MOV R2, R4 ;  /* 0x0000000400027202 */ /* 0x000fe20000000f00 */
[----:B------:R-:W-:Y:S02]  /*2e60*/  IMAD.MOV.U32 R0, RZ, RZ, R8 ;  /* 0x000000ffff007224 */ /* 0x000fe400078e0008 */
[----:B------:R-:W-:-:S04]  /*2e70*/  IMAD.MOV.U32 R3, RZ, RZ, R5 ;  /* 0x000000ffff037224 */ /* 0x000fc800078e0005 */
        /* <DEDUP_REMOVED lines=27> */
.L_x_411:
[----:B------:R-:W-:Y:S05]  /*3030*/  BSYNC.RECONVERGENT B1 ;  /* 0x0000000000017941 */ /* 0x000fea0003800200 */
.L_x_410:
        /* <DEDUP_REMOVED lines=32> */
.L_x_413:
[----:B------:R-:W-:Y:S05]  /*3240*/  BSYNC.RECONVERGENT B1 ;  /* 0x0000000000017941 */ /* 0x000fea0003800200 */
.L_x_412:
[----:B------:R-:W-:Y:S01]  /*3250*/  UISETP.GE.AND UP0, UPT, UR8, 0x81, UPT ;  /* 0x000000810800788c */ /* 0x000fe2000bf06270 */
[----:B------:R-:W-:Y:S01]  /*3260*/  IMAD.MOV.U32 R9, RZ, RZ, R11 ;  /* 0x000000ffff097224 */ /* 0x000fe200078e000b */
        /* <DEDUP_REMOVED lines=30> */
.L_x_415:
[----:B------:R-:W-:Y:S05]  /*3450*/  BSYNC.RECONVERGENT B1 ;  /* 0x0000000000017941 */ /* 0x000fea0003800200 */
.L_x_414:
        /* <DEDUP_REMOVED lines=32> */
.L_x_417:
[----:B------:R-:W-:Y:S05]  /*3660*/  BSYNC.RECONVERGENT B1 ;  /* 0x0000000000017941 */ /* 0x000fea0003800200 */
.L_x_416:
        /* <DEDUP_REMOVED lines=13> */
[----:B------:R-:W-:Y:S01]  /*3740*/  MOV R6, R2 ;  /* 0x0000000200067202 */ /* 0x000fe20000000f00 */
[----:B------:R-:W-:Y:S02]  /*3750*/  IMAD.MOV.U32 R7, RZ, RZ, R3 ;  /* 0x000000ffff077224 */ /* 0x000fe400078e0003 */
[----:B-1----:R-:W-:Y:S02]  /*3760*/  IMAD.MOV.U32 R9, RZ, RZ, R12 ;  /* 0x000000ffff097224 */ /* 0x002fe400078e000c */
        /* <DEDUP_REMOVED lines=16> */
.L_x_419:
[----:B------:R-:W-:Y:S05]  /*3870*/  BSYNC.RECONVERGENT B1 ;  /* 0x0000000000017941 */ /* 0x000fea0003800200 */
.L_x_418:
        /* <DEDUP_REMOVED lines=32> */
.L_x_351:
        /* <DEDUP_REMOVED lines=34> */
[----:B------:R-:W-:-:S04]  /*3ca0*/  IMAD.MOV.U32 R15, RZ, RZ, 0x500 ;  /* 0x00000500ff0f7424 */ /* 0x000fc800078e00ff */
        /* <DEDUP_REMOVED lines=8> */
[----:B------:R-:W-:Y:S02]  /*3d30*/  @P2 MOV R9, R13 ;  /* 0x0000000d00092202 */ /* 0x000fe40000000f00 */
[----:B------:R-:W-:-:S04]  /*3d40*/  @P2 SEL R7, R11, R7, P0 ;  /* 0x000000070b072207 */ /* 0x000fc80000000000 */
        /* <DEDUP_REMOVED lines=10> */
[----:B------:R-:W-:Y:S06]  /*3df0*/  BRA.U !UP0, `(.L_x_420) ;  /* 0x0000000508287547 */ /* 0x000fec000b800000 */
[----:B------:R-:W-:Y:S01]  /*3e00*/  IMAD.MOV.U32 R25, RZ, RZ, R2 ;  /* 0x000000ffff197224 */ /* 0x000fe200078e0002 */
[----:B------:R-:W0:Y:S01]  /*3e10*/  LDCU UR4, c[0x0][0x390] ;  /* 0x00007200ff0477ac */ /* 0x000e220008000800 */
[----:B------:R-:W-:Y:S02]  /*3e20*/  IMAD.MOV.U32 R24, RZ, RZ, R3 ;  /* 0x000000ffff187224 */ /* 0x000fe400078e0003 */
[----:B------:R-:W-:-:S07]  /*3e30*/  IMAD.MOV.U32 R27, RZ, RZ, 0x500 ;  /* 0x00000500ff1b7424 */ /* 0x000fce00078e00ff */
.L_x_421:
[----:B------:R-:W1:Y:S01]  /*3e40*/  LDC.64 R22, c[0x0][0x380] ;  /* 0x0000e000ff167b82 */ /* 0x000e620000000a00 */
[----:B------:R-:W-:-:S04]  /*3e50*/  IMAD.IADD R3, R0, 0x1, R27 ;  /* 0x0000000100037824 */ /* 0x000fc800078e021b */
[----:B-1----:R-:W-:-:S05]  /*3e60*/  IMAD.WIDE.U32 R22, R3, 0x10, R22 ;  /* 0x0000001003167825 */ /* 0x002fca00078e0016 */
        /* <DEDUP_REMOVED lines=14> */
[----:B------:R-:W-:Y:S02]  /*3f50*/  @P2 FSEL R29, R5, R21, P0 ;  /* 0x00000015051d2208 */ /* 0x000fe40000000000 */
[----:B------:R-:W2:Y:S01]  /*3f60*/  LDG.E.64.CONSTANT R4, desc[UR6][R22.64+0x4000] ;  /* 0x0040000616047981 */ /* 0x000ea2000c1e9b00 */
[----:B------:R-:W-:Y:S02]  /*3f70*/  @P2 IMAD.MOV.U32 R20, RZ, RZ, R26 ;  /* 0x000000ffff142224 */ /* 0x000fe400078e001a */
[----:B------:R-:W-:-:S06]  /*3f80*/  @P2 IMAD.MOV.U32 R21, RZ, RZ, R29 ;  /* 0x000000ffff152224 */ /* 0x000fcc00078e001d */
        /* <DEDUP_REMOVED lines=32> */
[----:B------:R-:W-:-:S05]  /*4190*/  VIADD R7, R27, 0xa00 ;  /* 0x00000a001b077836 */ /* 0x000fca0000000000 */
[----:B0-----:R-:W-:Y:S01]  /*41a0*/  ISETP.GT.AND P1, PT, R7, UR4, PT ;  /* 0x0000000407007c0c */ /* 0x001fe2000bf24270 */
[----:B------:R-:W-:-:S04]  /*41b0*/  VIADD R15, R27, 0x500 ;  /* 0x000005001b0f7836 */ /* 0x000fc80000000000 */
[----:B------:R-:W-:Y:S01]  /*41c0*/  IMAD.MOV.U32 R27, RZ, RZ, R15 ;  /* 0x000000ffff1b7224 */ /* 0x000fe200078e000f */
        /* <DEDUP_REMOVED lines=11> */
[----:B------:R-:W-:Y:S01]  /*4280*/  IMAD.MOV.U32 R24, RZ, RZ, R3 ;  /* 0x000000ffff187224 */ /* 0x000fe200078e0003 */
[----:B------:R-:W-:Y:S06]  /*4290*/  @!P1 BRA `(.L_x_421) ;  /* 0xfffffff800e89947 */ /* 0x000fec000383ffff */
.L_x_420:
[----:B------:R-:W-:-:S13]  /*42a0*/  ISETP.GE.AND P0, PT, R15, UR4, PT ;  /* 0x000000040f007c0c */ /* 0x000fda000bf06270 */
        /* <DEDUP_REMOVED lines=12> */
[----:B------:R-:W0:Y:S01]  /*4370*/  LDC.64 R6, c[0x0][0x380] ;  /* 0x0000e000ff067b82 */ /* 0x000e220000000a00 */
[----:B------:R-:W-:Y:S01]  /*4380*/  LEA.HI R8, R20, 0x1, RZ, 0x18 ;  /* 0x0000000114087811 */ /* 0x000fe200078fc0ff */
[----:B------:R-:W-:Y:S01]  /*4390*/  IMAD.IADD R21, R0, 0x1, R15 ;  /* 0x0000000100157824 */ /* 0x000fe200078e020f */
[----:B------:R-:W-:Y:S02]  /*43a0*/  MOV R12, R0 ;  /* 0x00000000000c7202 */ /* 0x000fe40000000f00 */
[----:B------:R-:W-:-:S05]  /*43b0*/  LOP3.LUT R8, R8, 0x3, RZ, 0xc0, !PT ;  /* 0x0000000308087812 */ /* 0x000fca00078ec0ff */
[----:B------:R-:W-:-:S07]  /*43c0*/  IMAD.MOV R14, RZ, RZ, -R8 ;  /* 0x000000ffff0e7224 */ /* 0x000fce00078e0a08 */
.L_x_428:
[----:B0-----:R-:W-:-:S05]  /*43d0*/  IMAD.WIDE.U32 R18, R21, 0x10, R6 ;  /* 0x0000001015127825 */ /* 0x001fca00078e0006 */
[----:B------:R-:W2:Y:S04]  /*43e0*/  LDG.E.64.CONSTANT R8, desc[UR6][R18.64] ;  /* 0x0000000612087981 */ /* 0x000ea8000c1e9b00 */
[----:B------:R-:W3:Y:S01]  /*43f0*/  LDG.E.64.CONSTANT R10, desc[UR6][R18.64+0x8] ;  /* 0x00000806120a7981 */ /* 0x000ee2000c1e9b00 */
[----:B------:R-:W-:Y:S01]  /*4400*/  VIADD R14, R14, 0x1 ;  /* 0x000000010e0e7836 */ /* 0x000fe20000000000 */
[----:B------:R-:W-:Y:S01]  /*4410*/  BSSY.RECONVERGENT B3, `(.L_x_426) ;  /* 0x000001a000037945 */ /* 0x000fe20003800200 */
[----:B------:R-:W-:Y:S02]  /*4420*/  IMAD.MOV.U32 R23, RZ, RZ, R2 ;  /* 0x000000ffff177224 */ /* 0x000fe400078e0002 */
        /* <DEDUP_REMOVED lines=24> */
.L_x_427:
[----:B------:R-:W-:Y:S05]  /*45b0*/  BSYNC.RECONVERGENT B3 ;  /* 0x0000000000037941 */ /* 0x000fea0003800200 */
.L_x_426:
[----:B------:R-:W-:Y:S02]  /*45c0*/  VIADD R12, R12, 0x100 ;  /* 0x000001000c0c7836 */ /* 0x000fe40000000000 */
[----:B------:R-:W-:Y:S01]  /*45d0*/  VIADD R21, R21, 0x100 ;  /* 0x0000010015157836 */ /* 0x000fe20000000000 */
[----:B------:R-:W-:Y:S06]  /*45e0*/  @P2 BRA `(.L_x_428) ;  /* 0xfffffffc00782947 */ /* 0x000fec000383ffff */
.L_x_425:
[----:B------:R-:W-:Y:S05]  /*45f0*/  BSYNC.RECONVERGENT B2 ;  /* 0x0000000000027941 */ /* 0x000fea0003800200 */
.L_x_424:
[----:B------:R-:W-:-:S13]  /*4600*/  ISETP.GE.U32.AND P0, PT, R20, 0x300, PT ;  /* 0x000003001400780c */ /* 0x000fda0003f06070 */
[----:B------:R-:W-:Y:S05]  /*4610*/  @!P0 BRA `(.L_x_423) ;  /* 0x0000000400c88947 */ /* 0x000fea0003800000 */
[----:B------:R-:W0:Y:S01]  /*4620*/  LDCU.64 UR8, c[0x0][0x380] ;  /* 0x00007000ff0877ac */ /* 0x000e220008000a00 */
[----:B------:R-:W1:Y:S01]  /*4630*/  LDC.64 R10, c[0x0][0x380] ;  /* 0x0000e000ff0a7b82 */ /* 0x000e620000000a00 */
[C---:B------:R-:W-:Y:S01]  /*4640*/  IADD3 R17, P0, PT, R12.reuse, R15, RZ ;  /* 0x0000000f0c117210 */ /* 0x040fe20007f1e0ff */
[----:B------:R-:W-:-:S04]  /*4650*/  IMAD.IADD R15, R12, 0x1, R15 ;  /* 0x000000010c0f7824 */ /* 0x000fc800078e020f */
[----:B------:R-:W-:Y:S01]  /*4660*/  IMAD.X R6, RZ, RZ, RZ, P0 ;  /* 0x000000ffff067224 */ /* 0x000fe200000e06ff */
[----:B0-----:R-:W-:-:S04]  /*4670*/  LEA R14, P1, R17, UR8, 0x4 ;  /* 0x00000008110e7c11 */ /* 0x001fc8000f8220ff */
[----:B------:R-:W-:Y:S02]  /*4680*/  IADD3 R14, P0, PT, R14, 0x3008, RZ ;  /* 0x000030080e0e7810 */ /* 0x000fe40007f1e0ff */
[----:B------:R-:W-:-:S05]  /*4690*/  LEA.HI.X R17, R17, UR9, R6, 0x4, P1 ;  /* 0x0000000911117c11 */ /* 0x000fca00088f2406 */
[----:B------:R-:W-:-:S07]  /*46a0*/  IMAD.X R17, RZ, RZ, R17, P0 ;  /* 0x000000ffff117224 */ /* 0x000fce00000e0611 */
.L_x_437:
[----:B-1----:R-:W-:-:S05]  /*46b0*/  IMAD.WIDE.U32 R8, R15, 0x10, R10 ;  /* 0x000000100f087825 */ /* 0x002fca00078e000a */
[----:B------:R-:W2:Y:S04]  /*46c0*/  LDG.E.64.CONSTANT R22, desc[UR6][R8.64] ;  /* 0x0000000608167981 */ /* 0x000ea8000c1e9b00 */
[----:B------:R0:W3:Y:S02]  /*46d0*/  LDG.E.64.CONSTANT R6, desc[UR6][R8.64+0x8] ;  /* 0x0000080608067981 */ /* 0x0000e4000c1e9b00 */
[----:B0-----:R-:W-:Y:S02]  /*46e0*/  IMAD.MOV.U32 R8, RZ, RZ, R14 ;  /* 0x000000ffff087224 */ /* 0x001fe400078e000e */
[----:B------:R-:W-:-:S05]  /*46f0*/  IMAD.MOV.U32 R9, RZ, RZ, R17 ;  /* 0x000000ffff097224 */ /* 0x000fca00078e0011 */
[----:B------:R0:W5:Y:S04]  /*4700*/  LDG.E.64.CONSTANT R20, desc[UR6][R8.64+-0x2008] ;  /* 0xffdff80608147981 */ /* 0x000168000c1e9b00 */
[----:B------:R0:W5:Y:S01]  /*4710*/  LDG.E.64.CONSTANT R18, desc[UR6][R8.64+-0x2000] ;  /* 0xffe0000608127981 */ /* 0x000162000c1e9b00 */
[----:B------:R-:W-:Y:S01]  /*4720*/  BSSY.RECONVERGENT B2, `(.L_x_429) ;  /* 0x0000015000027945 */ /* 0x000fe20003800200 */
[----:B--2---:R-:W-:Y:S01]  /*4730*/  DSETP.GEU.AND P0, PT, |R4|, |R22|, PT ;  /* 0x400000160400722a */ /* 0x004fe20003f0e200 */
[----:B------:R-:W-:Y:S02]  /*4740*/  IMAD.MOV.U32 R16, RZ, RZ, R22 ;  /* 0x000000ffff107224 */ /* 0x000fe400078e0016 */
[----:B------:R-:W-:Y:S01]  /*4750*/  IMAD.MOV.U32 R17, RZ, RZ, R23 ;  /* 0x000000ffff117224 */ /* 0x000fe200078e0017 */
[----:B---3--:R-:W-:Y:S01]  /*4760*/  MOV R29, R7 ;  /* 0x00000007001d7202 */ /* 0x008fe20000000f00 */
[----:B------:R-:W-:-:S09]  /*4770*/  IMAD.MOV.U32 R27, RZ, RZ, R6 ;  /* 0x000000ffff1b7224 */ /* 0x000fd200078e0006 */
        /* <DEDUP_REMOVED lines=15> */
.L_x_430:
[----:B------:R-:W-:Y:S05]  /*4870*/  BSYNC.RECONVERGENT B2 ;  /* 0x0000000000027941 */ /* 0x000fea0003800200 */
.L_x_429:
[----:B------:R0:W5:Y:S04]  /*4880*/  LDG.E.64.CONSTANT R6, desc[UR6][R8.64+-0x1008] ;  /* 0xffeff80608067981 */ /* 0x000168000c1e9b00 */
[----:B------:R0:W5:Y:S02]  /*4890*/  LDG.E.64.CONSTANT R4, desc[UR6][R8.64+-0x1000] ;  /* 0xfff0000608047981 */ /* 0x000164000c1e9b00 */
[----:B-----5:R-:W-:Y:S01]  /*48a0*/  DSETP.GEU.AND P0, PT, |R16|, |R20|, PT ;  /* 0x400000141000722a */ /* 0x020fe20003f0e200 */
[----:B------:R-:W-:Y:S01]  /*48b0*/  BSSY.RECONVERGENT B2, `(.L_x_431) ;  /* 0x0000014000027945 */ /* 0x000fe20003800200 */
[----:B------:R-:W-:Y:S02]  /*48c0*/  IMAD.MOV.U32 R2, RZ, RZ, R20 ;  /* 0x000000ffff027224 */ /* 0x000fe400078e0014 */
[----:B------:R-:W-:-:S02]  /*48d0*/  IMAD.MOV.U32 R3, RZ, RZ, R21 ;  /* 0x000000ffff037224 */ /* 0x000fc400078e0015 */
        /* <DEDUP_REMOVED lines=17> */
.L_x_432:
[----:B------:R-:W-:Y:S05]  /*49f0*/  BSYNC.RECONVERGENT B2 ;  /* 0x0000000000027941 */ /* 0x000fea0003800200 */
.L_x_431:
[----:B------:R0:W5:Y:S04]  /*4a00*/  LDG.E.64.CONSTANT R16, desc[UR6][R8.64+-0x8] ;  /* 0xfffff80608107981 */ /* 0x000168000c1e9b00 */
[----:B------:R0:W5:Y:S01]  /*4a10*/  LDG.E.64.CONSTANT R18, desc[UR6][R8.64] ;  /* 0x0000000608127981 */ /* 0x000162000c1e9b00 */
[----:B------:R-:W-:Y:S01]  /*4a20*/  DSETP.GEU.AND P0, PT, |R2|, |R6|, PT ;  /* 0x400000060200722a */ /* 0x000fe20003f0e200 */
[----:B------:R-:W-:Y:S01]  /*4a30*/  BSSY.RECONVERGENT B2, `(.L_x_433) ;  /* 0x0000014000027945 */ /* 0x000fe20003800200 */
[----:B------:R-:W-:Y:S02]  /*4a40*/  IMAD.MOV.U32 R20, RZ, RZ, R6 ;  /* 0x000000ffff147224 */ /* 0x000fe400078e0006 */
[----:B------:R-:W-:Y:S02]  /*4a50*/  IMAD.MOV.U32 R21, RZ, RZ, R7 ;  /* 0x000000ffff157224 */ /* 0x000fe400078e0007 */
[----:B------:R-:W-:-:S02]  /*4a60*/  IMAD.MOV.U32 R29, RZ, RZ, R4 ;  /* 0x000000ffff1d7224 */ /* 0x000fc400078e0004 */
        /* <DEDUP_REMOVED lines=16> */
.L_x_434:
[----:B------:R-:W-:Y:S05]  /*4b70*/  BSYNC.RECONVERGENT B2 ;  /* 0x0000000000027941 */ /* 0x000fea0003800200 */
.L_x_433:
[----:B-----5:R-:W-:Y:S01]  /*4b80*/  DSETP.GEU.AND P0, PT, |R20|, |R16|, PT ;  /* 0x400000101400722a */ /* 0x020fe20003f0e200 */
[----:B------:R-:W-:Y:S01]  /*4b90*/  BSSY.RECONVERGENT B2, `(.L_x_435) ;  /* 0x0000014000027945 */ /* 0x000fe20003800200 */
[----:B------:R-:W-:Y:S02]  /*4ba0*/  IMAD.MOV.U32 R4, RZ, RZ, R16 ;  /* 0x000000ffff047224 */ /* 0x000fe400078e0010 */
[----:B------:R-:W-:Y:S02]  /*4bb0*/  IMAD.MOV.U32 R5, RZ, RZ, R17 ;  /* 0x000000ffff057224 */ /* 0x000fe400078e0011 */
[----:B------:R-:W-:Y:S02]  /*4bc0*/  IMAD.MOV.U32 R2, RZ, RZ, R18 ;  /* 0x000000ffff027224 */ /* 0x000fe400078e0012 */
[----:B------:R-:W-:-:S06]  /*4bd0*/  IMAD.MOV.U32 R3, RZ, RZ, R19 ;  /* 0x000000ffff037224 */ /* 0x000fcc00078e0013 */
        /* <DEDUP_REMOVED lines=15> */
.L_x_436:
[----:B------:R-:W-:Y:S05]  /*4cd0*/  BSYNC.RECONVERGENT B2 ;  /* 0x0000000000027941 */ /* 0x000fea0003800200 */
.L_x_435:
[----:B------:R-:W-:Y:S01]  /*4ce0*/  VIADD R12, R12, 0x400 ;  /* 0x000004000c0c7836 */ /* 0x000fe20000000000 */
[----:B------:R-:W-:Y:S01]  /*4cf0*/  IADD3 R14, P1, PT, R8, 0x4000, RZ ;  /* 0x00004000080e7810 */ /* 0x000fe20007f3e0ff */
[----:B------:R-:W-:-:S03]  /*4d00*/  VIADD R15, R15, 0x400 ;  /* 0x000004000f0f7836 */ /* 0x000fc60000000000 */
[----:B------:R-:W-:Y:S01]  /*4d10*/  ISETP.GE.AND P0, PT, R12, R13, PT ;  /* 0x0000000d0c00720c */ /* 0x000fe20003f06270 */
[----:B------:R-:W-:-:S12]  /*4d20*/  IMAD.X R17, RZ, RZ, R9, P1 ;  /* 0x000000ffff117224 */ /* 0x000fd800008e0609 */
[----:B------:R-:W-:Y:S05]  /*4d30*/  @!P0 BRA `(.L_x_437) ;  /* 0xfffffff8005c8947 */ /* 0x000fea000383ffff */
.L_x_423:
[----:B------:R-:W-:Y:S05]  /*4d40*/  BSYNC.RECONVERGENT B1 ;  /* 0x0000000000017941 */ /* 0x000fea0003800200 */
.L_x_422:
        /* <DEDUP_REMOVED lines=32> */
.L_x_439:
[----:B------:R-:W-:Y:S05]  /*4f50*/  BSYNC.RECONVERGENT B1 ;  /* 0x0000000000017941 */ /* 0x000fea0003800200 */
.L_x_438:
        /* <DEDUP_REMOVED lines=12> */
[----:B---3--:R-:W-:Y:S01]  /*5020*/  IMAD.MOV.U32 R8, RZ, RZ, R14 ;  /* 0x000000ffff087224 */ /* 0x008fe200078e000e */
[----:B------:R-:W-:Y:S01]  /*5030*/  MOV R2, R4 ;  /* 0x0000000400027202 */ /* 0x000fe20000000f00 */
[----:B----4-:R-:W-:Y:S02]  /*5040*/  IMAD.MOV.U32 R9, RZ, RZ, R13 ;  /* 0x000000ffff097224 */ /* 0x010fe400078e000d */
        /* <DEDUP_REMOVED lines=16> */
.L_x_441:
[----:B------:R-:W-:Y:S05]  /*5150*/  BSYNC.RECONVERGENT B1 ;  /* 0x0000000000017941 */ /* 0x000fea0003800200 */
.L_x_440:
[----:B------:R-:W-:Y:S01]  /*5160*/  ISETP.GT.AND P0, PT, R10, 0x1b, PT ;  /* 0x0000001b0a00780c */ /* 0x000fe20003f04270 */
[----:B0-----:R0:W0:Y:S01]  /*5170*/  SHFL.DOWN PT, R6, R2, 0x4, 0x1f ;  /* 0x08801f0002067f89 */ /* 0x00102200000e0000 */
[----:B------:R-:W-:Y:S01]  /*5180*/  BSSY.RECONVERGENT B1, `(.L_x_442) ;  /* 0x000001d000017945 */ /* 0x000fe20003800200 */
[----:B------:R-:W-:Y:S02]  /*5190*/  IMAD.MOV.U32 R11, RZ, RZ, R8 ;  /* 0x000000ffff0b7224 */ /* 0x000fe400078e0008 */
[----:B------:R0:W0:Y:S01]  /*51a0*/  SHFL.DOWN PT, R7, R3, 0x4, 0x1f ;  /* 0x08801f0003077f89 */ /* 0x00002200000e0000 */
[----:B------:R-:W-:Y:S02]  /*51b0*/  IMAD.MOV.U32 R12, RZ, RZ, R9 ;  /* 0x000000ffff0c7224 */ /* 0x000fe400078e0009 */
[----:B-1----:R-:W-:Y:S01]  /*51c0*/  IMAD.MOV.U32 R4, RZ, RZ, R2 ;  /* 0x000000ffff047224 */ /* 0x002fe200078e0002 */
[----:B----4-:R1:W4:Y:S01]  /*51d0*/  SHFL.DOWN PT, R13, R8, 0x4, 0x1f ;  /* 0x08801f00080d7f89 */ /* 0x01032200000e0000 */
[----:B--2---:R-:W-:-:S03]  /*51e0*/  IMAD.MOV.U32 R5, RZ, RZ, R3 ;  /* 0x000000ffff057224 */ /* 0x004fc600078e0003 */
[----:B---3--:R1:W2:Y:S01]  /*51f0*/  SHFL.DOWN PT, R14, R9, 0x4, 0x1f ;  /* 0x08801f00090e7f89 */ /* 0x0082a200000e0000 */
[----:B------:R-:W-:Y:S05]  /*5200*/  @P0 BRA `(.L_x_443) ;  /* 0x0000000000500947 */ /* 0x000fea0003800000 */
[----:B0-----:R-:W-:Y:S01]  /*5210*/  DSETP.GEU.AND P0, PT, |R2|, |R6|, PT ;  /* 0x400000060200722a */ /* 0x001fe20003f0e200 */
[----:B----4-:R-:W-:Y:S02]  /*5220*/  IMAD.MOV.U32 R11, RZ, RZ, R13 ;  /* 0x000000ffff0b7224 */ /* 0x010fe400078e000d */
        /* <DEDUP_REMOVED lines=18> */
.L_x_443:
[----:B------:R-:W-:Y:S05]  /*5350*/  BSYNC.RECONVERGENT B1 ;  /* 0x0000000000017941 */ /* 0x000fea0003800200 */
.L_x_442:
[----:B------:R-:W-:Y:S01]  /*5360*/  ISETP.GT.AND P0, PT, R10, 0x17, PT ;  /* 0x000000170a00780c */ /* 0x000fe20003f04270 */
[----:B0-----:R0:W3:Y:S01]  /*5370*/  SHFL.DOWN PT, R2, R4, 0x8, 0x1f ;  /* 0x09001f0004027f89 */ /* 0x0010e200000e0000 */
[----:B------:R-:W-:Y:S01]  /*5380*/  BSSY.RECONVERGENT B1, `(.L_x_444) ;  /* 0x000001d000017945 */ /* 0x000fe20003800200 */
[----:B-1----:R-:W-:Y:S02]  /*5390*/  IMAD.MOV.U32 R8, RZ, RZ, R11 ;  /* 0x000000ffff087224 */ /* 0x002fe400078e000b */
[----:B------:R0:W1:Y:S01]  /*53a0*/  SHFL.DOWN PT, R3, R5, 0x8, 0x1f ;  /* 0x09001f0005037f89 */ /* 0x00006200000e0000 */
[----:B------:R-:W-:Y:S02]  /*53b0*/  IMAD.MOV.U32 R9, RZ, RZ, R12 ;  /* 0x000000ffff097224 */ /* 0x000fe400078e000c */
[----:B------:R-:W-:Y:S01]  /*53c0*/  IMAD.MOV.U32 R6, RZ, RZ, R4 ;  /* 0x000000ffff067224 */ /* 0x000fe200078e0004 */
[----:B--2---:R0:W2:Y:S01]  /*53d0*/  SHFL.DOWN PT, R14, R11, 0x8, 0x1f ;  /* 0x09001f000b0e7f89 */ /* 0x0040a200000e0000 */
[----:B------:R-:W-:-:S03]  /*53e0*/  IMAD.MOV.U32 R7, RZ, RZ, R5 ;  /* 0x000000ffff077224 */ /* 0x000fc600078e0005 */
[----:B----4-:R0:W4:Y:S01]  /*53f0*/  SHFL.DOWN PT, R13, R12, 0x8, 0x1f ;  /* 0x09001f000c0d7f89 */ /* 0x01012200000e0000 */
[----:B------:R-:W-:Y:S05]  /*5400*/  @P0 BRA `(.L_x_445) ;  /* 0x0000000000500947 */ /* 0x000fea0003800000 */
[----:B-1-3--:R-:W-:Y:S01]  /*5410*/  DSETP.GEU.AND P0, PT, |R4|, |R2|, PT ;  /* 0x400000020400722a */ /* 0x00afe20003f0e200 */
[----:B--2---:R-:W-:Y:S01]  /*5420*/  IMAD.MOV.U32 R8, RZ, RZ, R14 ;  /* 0x000000ffff087224 */ /* 0x004fe200078e000e */
        /* <DEDUP_REMOVED lines=18> */
.L_x_445:
[----:B------:R-:W-:Y:S05]  /*5550*/  BSYNC.RECONVERGENT B1 ;  /* 0x0000000000017941 */ /* 0x000fea0003800200 */
.L_x_444:
[----:B------:R-:W-:Y:S01]  /*5560*/  ISETP.GT.AND P0, PT, R10, 0xf, PT ;  /* 0x0000000f0a00780c */ /* 0x000fe20003f04270 */
[----:B0-----:R0:W0:Y:S01]  /*5570*/  SHFL.DOWN PT, R4, R6, 0x10, 0x1f ;  /* 0x0a001f0006047f89 */ /* 0x00102200000e0000 */
[----:B------:R-:W-:Y:S01]  /*5580*/  BSSY.RECONVERGENT B1, `(.L_x_446) ;  /* 0x000001d000017945 */ /* 0x000fe20003800200 */
[----:B--2---:R-:W-:Y:S02]  /*5590*/  IMAD.MOV.U32 R14, RZ, RZ, R8 ;  /* 0x000000ffff0e7224 */ /* 0x004fe400078e0008 */
[----:B------:R2:W0:Y:S01]  /*55a0*/  SHFL.DOWN PT, R5, R7, 0x10, 0x1f ;  /* 0x0a001f0007057f89 */ /* 0x00042200000e0000 */
[----:B------:R-:W-:Y:S02]  /*55b0*/  IMAD.MOV.U32 R15, RZ, RZ, R9 ;  /* 0x000000ffff0f7224 */ /* 0x000fe400078e0009 */
[----:B---3--:R-:W-:Y:S01]  /*55c0*/  IMAD.MOV.U32 R2, RZ, RZ, R6 ;  /* 0x000000ffff027224 */ /* 0x008fe200078e0006 */
[----:B------:R2:W3:Y:S01]  /*55d0*/  SHFL.DOWN PT, R11, R8, 0x10, 0x1f ;  /* 0x0a001f00080b7f89 */ /* 0x0004e200000e0000 */
[----:B-1----:R-:W-:-:S03]  /*55e0*/  IMAD.MOV.U32 R3, RZ, RZ, R7 ;  /* 0x000000ffff037224 */ /* 0x002fc600078e0007 */
[----:B------:R2:W1:Y:S01]  /*55f0*/  SHFL.DOWN PT, R12, R9, 0x10, 0x1f ;  /* 0x0a001f00090c7f89 */ /* 0x00046200000e0000 */
[----:B------:R-:W-:Y:S05]  /*5600*/  @P0 BRA `(.L_x_447) ;  /* 0x0000000000500947 */ /* 0x000fea0003800000 */
[----:B0-----:R-:W-:Y:S01]  /*5610*/  DSETP.GEU.AND P0, PT, |R6|, |R4|, PT ;  /* 0x400000040600722a */ /* 0x001fe20003f0e200 */
[----:B---3--:R-:W-:Y:S02]  /*5620*/  IMAD.MOV.U32 R14, RZ, RZ, R11 ;  /* 0x000000ffff0e7224 */ /* 0x008fe400078e000b */
[----:B-1----:R-:W-:Y:S02]  /*5630*/  IMAD.MOV.U32 R15, RZ, RZ, R12 ;  /* 0x000000ffff0f7224 */ /* 0x002fe400078e000c */
        /* <DEDUP_REMOVED lines=17> */
.L_x_447:
[----:B------:R-:W-:Y:S05]  /*5750*/  BSYNC.RECONVERGENT B1 ;  /* 0x0000000000017941 */ /* 0x000fea0003800200 */
.L_x_446:
        /* <DEDUP_REMOVED lines=11> */
.L_x_449:
[----:B------:R-:W-:Y:S05]  /*5810*/  BSYNC.RECONVERGENT B1 ;  /* 0x0000000000017941 */ /* 0x000fea0003800200 */
.L_x_448:
        /* <DEDUP_REMOVED lines=8> */
[----:B--2---:R-:W2:Y:S04]  /*58a0*/  LDS.128 R4, [R0+0x20] ;  /* 0x0000200000047984 */ /* 0x004ea80000000c00 */
[----:B-1--4-:R1:W4:Y:S04]  /*58b0*/  LDS.64 R12, [R0+0x80] ;  /* 0x00008000000c7984 */ /* 0x0123280000000a00 */
[----:B---3--:R1:W3:Y:S01]  /*58c0*/  LDS.128 R8, [R0+0x30] ;  /* 0x0000300000087984 */ /* 0x0082e20000000c00 */
[----:B0-----:R-:W-:Y:S01]  /*58d0*/  DSETP.GEU.AND P0, PT, |R2|, |R16|, PT ;  /* 0x400000100200722a */ /* 0x001fe20003f0e200 */
[----:B------:R-:W-:-:S02]  /*58e0*/  IMAD.MOV.U32 R24, RZ, RZ, R16 ;  /* 0x000000ffff187224 */ /* 0x000fc400078e0010 */
[----:B------:R-:W-:Y:S02]  /*58f0*/  IMAD.MOV.U32 R25, RZ, RZ, R17 ;  /* 0x000000ffff197224 */ /* 0x000fe400078e0011 */
[----:B--2---:R-:W-:Y:S02]  /*5900*/  IMAD.MOV.U32 R27, RZ, RZ, R4 ;  /* 0x000000ffff1b7224 */ /* 0x004fe400078e0004 */
[----:B------:R-:W-:-:S07]  /*5910*/  IMAD.MOV.U32 R29, RZ, RZ, R5 ;  /* 0x000000ffff1d7224 */ /* 0x000fce00078e0005 */
[----:B-1-34-:R-:W-:Y:S05]  /*5920*/  @!P0 BRA `(.L_x_451) ;  /* 0x0000000000388947 */ /* 0x01afea0003800000 */
        /* <DEDUP_REMOVED lines=14> */
.L_x_451:
[----:B------:R-:W-:Y:S05]  /*5a10*/  BSYNC.RECONVERGENT B1 ;  /* 0x0000000000017941 */ /* 0x000fea0003800200 */
.L_x_450:
        /* <DEDUP_REMOVED lines=23> */
.L_x_453:
[----:B------:R-:W-:Y:S05]  /*5b90*/  BSYNC.RECONVERGENT B1 ;  /* 0x0000000000017941 */ /* 0x000fea0003800200 */
.L_x_452:
        /* <DEDUP_REMOVED lines=21> */
.L_x_455:
[----:B------:R-:W-:Y:S05]  /*5cf0*/  BSYNC.RECONVERGENT B1 ;  /* 0x0000000000017941 */ /* 0x000fea0003800200 */
.L_x_454:
        /* <DEDUP_REMOVED lines=23> */
.L_x_457:
[----:B------:R-:W-:Y:S05]  /*5e70*/  BSYNC.RECONVERGENT B1 ;  /* 0x0000000000017941 */ /* 0x000fea0003800200 */
.L_x_456:
[----:B------:R-:W-:Y:S01]  /*5e80*/  DSETP.GEU.AND P0, PT, |R14|, |R22|, PT ;  /* 0x400000160e00722a */ /* 0x000fe20003f0e200 */
[----:B------:R-:W-:Y:S01]  /*5e90*/  BSSY.RECONVERGENT B1, `(.L_x_458) ;  /* 0x0000014000017945 */ /* 0x000fe20003800200 */
[----:B------:R-:W-:Y:S01]  /*5ea0*/  MOV R2, R22 ;  /* 0x0000001600027202 */ /* 0x000fe20000000f00 */
[----:B------:R-:W-:Y:S02]  /*5eb0*/  IMAD.MOV.U32 R3, RZ, RZ, R23 ;  /* 0x000000ffff037224 */ /* 0x000fe400078e0017 */
[----:B-1----:R-:W-:Y:S02]  /*5ec0*/  IMAD.MOV.U32 R19, RZ, RZ, R8 ;  /* 0x000000ffff137224 */ /* 0x002fe400078e0008 */
        /* <DEDUP_REMOVED lines=16> */
.L_x_459:
[----:B------:R-:W-:Y:S05]  /*5fd0*/  BSYNC.RECONVERGENT B1 ;  /* 0x0000000000017941 */ /* 0x000fea0003800200 */
.L_x_458:
        /* <DEDUP_REMOVED lines=21> */
.L_x_461:
[----:B------:R-:W-:Y:S05]  /*6130*/  BSYNC.RECONVERGENT B1 ;  /* 0x0000000000017941 */ /* 0x000fea0003800200 */
.L_x_460:
        /* <DEDUP_REMOVED lines=20> */
.L_x_383:
[----:B------:R-:W-:Y:S05]  /*6280*/  BSYNC.RECONVERGENT B0 ;  /* 0x0000000000007941 */ /* 0x000fea0003800200 */
.L_x_350:
[----:B------:R-:W-:Y:S05]  /*6290*/  @P1 EXIT ;  /* 0x000000000000194d */ /* 0x000fea0003800000 */
[----:B01----:R-:W0:Y:S02]  /*62a0*/  LDC.64 R4, c[0x0][0x388] ;  /* 0x0000e200ff047b82 */ /* 0x003e240000000a00 */
[----:B0-----:R-:W-:Y:S04]  /*62b0*/  STG.E.64 desc[UR6][R4.64], R2 ;  /* 0x0000000204007986 */ /* 0x001fe8000c101b06 */
[----:B------:R-:W-:Y:S01]  /*62c0*/  STG.E.64 desc[UR6][R4.64+0x8], R14 ;  /* 0x0000080e04007986 */ /* 0x000fe2000c101b06 */
[----:B------:R-:W-:Y:S05]  /*62d0*/  EXIT ;  /* 0x000000000000794d */ /* 0x000fea0003800000 */
.L_x_462:
        /* <DEDUP_REMOVED lines=10> */
.L_x_731:


//--------------------- .text._ZN6thrust24THRUST_300001_SM_1000_NS8cuda_cub4core6detail13_kernel_agentINS1_8__reduce10DrainAgentIiEEJN3cub18CUB_300001_SM_10009GridQueueIjEEiEEEvDpT0_ --------------------------
	.section	.text._ZN6thrust24THRUST_300001_SM_1000_NS8cuda_cub4core6detail13_kernel_agentINS1_8__reduce10DrainAgentIiEEJN3cub18CUB_300001_SM_10009GridQueueIjEEiEEEvDpT0_,"ax",@progbits
	.align	128
        .global         _ZN6thrust24THRUST_300001_SM_1000_NS8cuda_cub4core6detail13_kernel_agentINS1_8__reduce10DrainAgentIiEEJN3cub18CUB_300001_SM_10009GridQueueIjEEiEEEvDpT0_
        .type           _ZN6thrust24THRUST_300001_SM_1000_NS8cuda_cub4core6detail13_kernel_agentINS1_8__reduce10DrainAgentIiEEJN3cub18CUB_300001_SM_10009GridQueueIjEEiEEEvDpT0_,@function
        .size           _ZN6thrust24THRUST_300001_SM_1000_NS8cuda_cub4core6detail13_kernel_agentINS1_8__reduce10DrainAgentIiEEJN3cub18CUB_300001_SM_10009GridQueueIjEEiEEEvDpT0_,(.L_x_732 - _ZN6thrust24THRUST_300001_SM_1000_NS8cuda_cub4core6detail13_kernel_agentINS1_8__reduce10DrainAgentIiEEJN3cub18CUB_300001_SM_10009GridQueueIjEEiEEEvDpT0_)
        .other          _ZN6thrust24THRUST_300001_SM_1000_NS8cuda_cub4core6detail13_kernel_agentINS1_8__reduce10DrainAgentIiEEJN3cub18CUB_300001_SM_10009GridQueueIjEEiEEEvDpT0_,@"STO_CUDA_ENTRY STV_DEFAULT"
_ZN6thrust24THRUST_300001_SM_1000_NS8cuda_cub4core6detail13_kernel_agentINS1_8__reduce10DrainAgentIiEEJN3cub18CUB_300001_SM_10009GridQueueIjEEiEEEvDpT0_:
.text._ZN6thrust24THRUST_300001_SM_1000_NS8cuda_cub4core6detail13_kernel_agentINS1_8__reduce10DrainAgentIiEEJN3cub18CUB_300001_SM_10009GridQueueIjEEiEEEvDpT0_:
[----:B------:R-:W-:Y:S08]  /*0000*/  LDC R1, c[0x0][0x37c] ;  /* 0x0000df00ff017b82 */ /* 0x000ff00000000800 */
[----:B------:R-:W0:Y:S01]  /*0010*/  LDC.64 R2, c[0x0][0x380] ;  /* 0x0000e000ff027b82 */ /* 0x000e220000000a00 */
[----:B------:R-:W0:Y:S07]  /*0020*/  LDCU.64 UR4, c[0x0][0x358] ;  /* 0x00006b00ff0477ac */ /* 0x000e2e0008000a00 */
[----:B------:R-:W1:Y:S01]  /*0030*/  LDC R5, c[0x0][0x388] ;  /* 0x0000e200ff057b82 */ /* 0x000e620000000800 */
[----:B0-----:R-:W-:Y:S04]  /*0040*/  STG.E desc[UR4][R2.64+0x4], RZ ;  /* 0x000004ff02007986 */ /* 0x001fe8000c101904 */
[----:B-1----:R-:W-:Y:S01]  /*0050*/  STG.E desc[UR4][R2.64], R5 ;  /* 0x0000000502007986 */ /* 0x002fe2000c101904 */
[----:B------:R-:W-:Y:S05]  /*0060*/  EXIT ;  /* 0x000000000000794d */ /* 0x000fea0003800000 */
.L_x_463:
        /* <DEDUP_REMOVED lines=9> */
.L_x_732:


//--------------------- .text._ZN6thrust24THRUST_300001_SM_1000_NS8cuda_cub4core6detail13_kernel_agentINS1_8__reduce11ReduceAgentINS0_12zip_iteratorIN4cuda3std3__45tupleIJNS0_10device_ptrIdEENS0_17counting_iteratorIlNS0_11use_defaultESF_SF_EEEEEEEPNSB_IJdlEEESJ_iNS1_9__extrema9arg_max_fIdl4cmprEEEEJSI_SK_iN3cub18CUB_300001_SM_100013GridEvenShareIiEENSR_9GridQueueIjEESO_EEEvDpT0_ --------------------------
	.section	.text._ZN6thrust24THRUST_300001_SM_1000_NS8cuda_cub4core6detail13_kernel_agentINS1_8__reduce11ReduceAgentINS0_12zip_iteratorIN4cuda3std3__45tupleIJNS0_10device_ptrIdEENS0_17counting_iteratorIlNS0_11use_defaultESF_SF_EEEEEEEPNSB_IJdlEEESJ_iNS1_9__extrema9arg_max_fIdl4cmprEEEEJSI_SK_iN3cub18CUB_300001_SM_100013GridEvenShareIiEENSR_9GridQueueIjEESO_EEEvDpT0_,"ax",@progbits
	.align	128
        .global         _ZN6thrust24THRUST_300001_SM_1000_NS8cuda_cub4core6detail13_kernel_agentINS1_8__reduce11ReduceAgentINS0_12zip_iteratorIN4cuda3std3__45tupleIJNS0_10device_ptrIdEENS0_17counting_iteratorIlNS0_11use_defaultESF_SF_EEEEEEEPNSB_IJdlEEESJ_iNS1_9__extrema9arg_max_fIdl4cmprEEEEJSI_SK_iN3cub18CUB_300001_SM_100013GridEvenShareIiEENSR_9GridQueueIjEESO_EEEvDpT0_
        .type           _ZN6thrust24THRUST_300001_SM_1000_NS8cuda_cub4core6detail13_kernel_agentINS1_8__reduce11ReduceAgentINS0_12zip_iteratorIN4cuda3std3__45tupleIJNS0_10device_ptrIdEENS0_17counting_iteratorIlNS0_11use_defaultESF_SF_EEEEEEEPNSB_IJdlEEESJ_iNS1_9__extrema9arg_max_fIdl4cmprEEEEJSI_SK_iN3cub18CUB_300001_SM_100013GridEvenShareIiEENSR_9GridQueueIjEESO_EEEvDpT0_,@function
        .size           _ZN6thrust24THRUST_300001_SM_1000_NS8cuda_cub4core6detail13_kernel_agentINS1_8__reduce11ReduceAgentINS0_12zip_iteratorIN4cuda3std3__45tupleIJNS0_10device_ptrIdEENS0_17counting_iteratorIlNS0_11use_defaultESF_SF_EEEEEEEPNSB_IJdlEEESJ_iNS1_9__extrema9arg_max_fIdl4cmprEEEEJSI_SK_iN3cub18CUB_300001_SM_100013GridEvenShareIiEENSR_9GridQueueIjEESO_EEEvDpT0_,(.L_x_733 - _ZN6thrust24THRUST_300001_SM_1000_NS8cuda_cub4core6detail13_kernel_agentINS1_8__reduce11ReduceAgentINS0_12zip_iteratorIN4cuda3std3__45tupleIJNS0_10device_ptrIdEENS0_17counting_iteratorIlNS0_11use_defaultESF_SF_EEEEEEEPNSB_IJdlEEESJ_iNS1_9__extrema9arg_max_fIdl4cmprEEEEJSI_SK_iN3cub18CUB_300001_SM_100013GridEvenShareIiEENSR_9GridQueueIjEESO_EEEvDpT0_)
        .other          _ZN6thrust24THRUST_300001_SM_1000_NS8cuda_cub4core6detail13_kernel_agentINS1_8__reduce11ReduceAgentINS0_12zip_iteratorIN4cuda3std3__45tupleIJNS0_10device_ptrIdEENS0_17counting_iteratorIlNS0_11use_defaultESF_SF_EEEEEEEPNSB_IJdlEEESJ_iNS1_9__extrema9arg_max_fIdl4cmprEEEEJSI_SK_iN3cub18CUB_300001_SM_100013GridEvenShareIiEENSR_9GridQueueIjEESO_EEEvDpT0_,@"STO_CUDA_ENTRY STV_DEFAULT"
_ZN6thrust24THRUST_300001_SM_1000_NS8cuda_cub4core6detail13_kernel_agentINS1_8__reduce11ReduceAgentINS0_12zip_iteratorIN4cuda3std3__45tupleIJNS0_10device_ptrIdEENS0_17counting_iteratorIlNS0_11use_defaultESF_SF_EEEEEEEPNSB_IJdlEEESJ_iNS1_9__extrema9arg_max_fIdl4cmprEEEEJSI_SK_iN3cub18CUB_300001_SM_100013GridEvenShareIiEENSR_9GridQueueIjEESO_EEEvDpT0_:
.text._ZN6thrust24THRUST_300001_SM_1000_NS8cuda_cub4core6detail13_kernel_agentINS1_8__reduce11ReduceAgentINS0_12zip_iteratorIN4cuda3std3__45tupleIJNS0_10device_ptrIdEENS0_17counting_iteratorIlNS0_11use_defaultESF_SF_EEEEEEEPNSB_IJdlEEESJ_iNS1_9__extrema9arg_max_fIdl4cmprEEEEJSI_SK_iN3cub18CUB_300001_SM_100013GridEvenShareIiEENSR_9GridQueueIjEESO_EEEvDpT0_:
[----:B------:R-:W-:Y:S01]  /*0000*/  LDC R1, c[0x0][0x37c] ;  /* 0x0000df00ff017b82 */ /* 0x000fe20000000800 */
[----:B------:R-:W0:Y:S01]  /*0010*/  S2R R0, SR_CTAID.X ;  /* 0x0000000000007919 */ /* 0x000e220000002500 */
[----:B------:R-:W1:Y:S01]  /*0020*/  LDCU UR4, c[0x0][0x398] ;  /* 0x00007300ff0477ac */ /* 0x000e620008000800 */
[----:B------:R-:W-:Y:S01]  /*0030*/  BSSY.RECONVERGENT B0, `(.L_x_464) ;  /* 0x000066d000007945 */ /* 0x000fe20003800200 */
[----:B------:R-:W2:Y:S01]  /*0040*/  LDCU UR6, c[0x0][0x370] ;  /* 0x00006e00ff0677ac */ /* 0x000ea20008000800 */
[----:B------:R-:W3:Y:S01]  /*0050*/  LDCU.64 UR10, c[0x0][0x358] ;  /* 0x00006b00ff0a77ac */ /* 0x000ee20008000a00 */
[----:B-1----:R-:W-:Y:S01]  /*0060*/  IMAD.U32 R7, RZ, RZ, UR4 ;  /* 0x00000004ff077e24 */ /* 0x002fe2000f8e00ff */
[----:B--2---:R-:W-:Y:S01]  /*0070*/  UIMAD UR6, UR6, 0x500, URZ ;  /* 0x00000500060678a4 */ /* 0x004fe2000f8e02ff */
[----:B0-----:R-:W-:-:S04]  /*0080*/  IMAD R10, R0, 0x500, RZ ;  /* 0x00000500000a7824 */ /* 0x001fc800078e02ff */
[----:B------:R-:W-:-:S05]  /*0090*/  VIADD R2, R10, 0x500 ;  /* 0x000005000a027836 */ /* 0x000fca0000000000 */
[----:B------:R-:W-:-:S13]  /*00a0*/  ISETP.GT.AND P0, PT, R2, R7, PT ;  /* 0x000000070200720c */ /* 0x000fda0003f04270 */
[----:B---3--:R-:W-:Y:S05]  /*00b0*/  @!P0 BRA `(.L_x_465) ;  /* 0x0000003800d08947 */ /* 0x008fea0003800000 */
[----:B------:R-:W0:Y:S01]  /*00c0*/  S2R R5, SR_TID.X ;  /* 0x0000000000057919 */ /* 0x000e220000002100 */
[----:B------:R-:W-:Y:S01]  /*00d0*/  IMAD.IADD R4, R7, 0x1, -R10 ;  /* 0x0000000107047824 */ /* 0x000fe200078e0a0a */
[----:B------:R-:W1:Y:S01]  /*00e0*/  LDCU.64 UR6, c[0x0][0x388] ;  /* 0x00007100ff0677ac */ /* 0x000e620008000a00 */
[----:B------:R-:W-:Y:S01]  /*00f0*/  BSSY.RECONVERGENT B1, `(.L_x_466) ;  /* 0x0000010000017945 */ /* 0x000fe20003800200 */
[----:B------:R-:W-:Y:S01]  /*0100*/  IMAD.MOV.U32 R8, RZ, RZ, RZ ;  /* 0x000000ffff087224 */ /* 0x000fe200078e00ff */
[----:B------:R-:W-:Y:S01]  /*0110*/  CS2R R2, SRZ ;  /* 0x0000000000027805 */ /* 0x000fe2000001ff00 */
[----:B------:R-:W2:Y:S01]  /*0120*/  LDCU.64 UR8, c[0x0][0x388] ;  /* 0x00007100ff0877ac */ /* 0x000ea20008000a00 */
[----:B------:R-:W-:Y:S01]  /*0130*/  IMAD.MOV.U32 R6, RZ, RZ, RZ ;  /* 0x000000ffff067224 */ /* 0x000fe200078e00ff */
[----:B0-----:R-:W-:Y:S01]  /*0140*/  ISETP.GE.AND P0, PT, R5, R4, PT ;  /* 0x000000040500720c */ /* 0x001fe20003f06270 */
[----:B------:R-:W-:-:S12]  /*0150*/  IMAD.MOV.U32 R9, RZ, RZ, R5 ;  /* 0x000000ffff097224 */ /* 0x000fd800078e0005 */
[----:B-12---:R-:W-:Y:S05]  /*0160*/  @P0 BRA `(.L_x_467) ;  /* 0x0000000000200947 */ /* 0x006fea0003800000 */
[----:B------:R-:W0:Y:S01]  /*0170*/  LDC.64 R2, c[0x0][0x380] ;  /* 0x0000e000ff027b82 */ /* 0x000e220000000a00 */
[----:B------:R-:W-:Y:S01]  /*0180*/  IMAD.IADD R11, R10, 0x1, R5 ;  /* 0x000000010a0b7824 */ /* 0x000fe200078e0205 */
[----:B------:R-:W1:Y:S03]  /*0190*/  LDCU.64 UR4, c[0x0][0x388] ;  /* 0x00007100ff0477ac */ /* 0x000e660008000a00 */
[----:B0-----:R-:W-:-:S06]  /*01a0*/  IMAD.WIDE R2, R11, 0x8, R2 ;  /* 0x000000080b027825 */ /* 0x001fcc00078e0202 */
[----:B------:R-:W5:Y:S01]  /*01b0*/  LDG.E.64 R2, desc[UR10][R2.64] ;  /* 0x0000000a02027981 */ /* 0x000f62000c1e1b00 */
[----:B-1----:R-:W-:Y:S01]  /*01c0*/  IADD3 R8, P0, PT, R11, UR4, RZ ;  /* 0x000000040b087c10 */ /* 0x002fe2000ff1e0ff */
[----:B------:R-:W-:-:S03]  /*01d0*/  VIADD R9, R5, 0x100 ;  /* 0x0000010005097836 */ /* 0x000fc60000000000 */
[----:B------:R-:W-:-:S09]  /*01e0*/  LEA.HI.X.SX32 R6, R11, UR5, 0x1, P0 ;  /* 0x000000050b067c11 */ /* 0x000fd200080f0eff */
.L_x_467:
[----:B------:R-:W-:Y:S05]  /*01f0*/  BSYNC.RECONVERGENT B1 ;  /* 0x0000000000017941 */ /* 0x000fea0003800200 */
.L_x_466:
        /* <DEDUP_REMOVED lines=9> */
[----:B------:R-:W0:Y:S01]  /*0290*/  LDC.64 R12, c[0x0][0x380] ;  /* 0x0000e000ff0c7b82 */ /* 0x000e220000000a00 */
[----:B------:R-:W-:Y:S01]  /*02a0*/  LEA.HI R7, R18, 0x1, RZ, 0x18 ;  /* 0x0000000112077811 */ /* 0x000fe200078fc0ff */
[----:B------:R-:W-:-:S03]  /*02b0*/  IMAD.IADD R11, R10, 0x1, R9 ;  /* 0x000000010a0b7824 */ /* 0x000fc600078e0209 */
[----:B------:R-:W-:-:S05]  /*02c0*/  LOP3.LUT R7, R7, 0x3, RZ, 0xc0, !PT ;  /* 0x0000000307077812 */ /* 0x000fca00078ec0ff */
[----:B------:R-:W-:-:S07]  /*02d0*/  IMAD.MOV R7, RZ, RZ, -R7 ;  /* 0x000000ffff077224 */ /* 0x000fce00078e0a07 */
.L_x_474:
[----:B0-----:R-:W-:-:S06]  /*02e0*/  IMAD.WIDE R14, R11, 0x8, R12 ;  /* 0x000000080b0e7825 */ /* 0x001fcc00078e020c */
[----:B------:R-:W2:Y:S01]  /*02f0*/  LDG.E.64 R14, desc[UR10][R14.64] ;  /* 0x0000000a0e0e7981 */ /* 0x000ea2000c1e1b00 */
[----:B------:R-:W-:Y:S01]  /*0300*/  IADD3 R22, P1, PT, R11, UR6, RZ ;  /* 0x000000060b167c10 */ /* 0x000fe2000ff3e0ff */
[----:B------:R-:W-:Y:S01]  /*0310*/  VIADD R7, R7, 0x1 ;  /* 0x0000000107077836 */ /* 0x000fe20000000000 */
[----:B------:R-:W-:Y:S01]  /*0320*/  BSSY.RECONVERGENT B3, `(.L_x_472) ;  /* 0x000001b000037945 */ /* 0x000fe20003800200 */
[----:B------:R-:W-:Y:S01]  /*0330*/  IMAD.MOV.U32 R19, RZ, RZ, R8 ;  /* 0x000000ffff137224 */ /* 0x000fe200078e0008 */
[----:B------:R-:W-:Y:S01]  /*0340*/  LEA.HI.X.SX32 R21, R11, UR7, 0x1, P1 ;  /* 0x000000070b157c11 */ /* 0x000fe200088f0eff */
[----:B------:R-:W-:Y:S01]  /*0350*/  IMAD.MOV.U32 R20, RZ, RZ, R6 ;  /* 0x000000ffff147224 */ /* 0x000fe200078e0006 */
[----:B------:R-:W-:Y:S01]  /*0360*/  ISETP.NE.AND P2, PT, R7, RZ, PT ;  /* 0x000000ff0700720c */ /* 0x000fe20003f45270 */
[----:B-----5:R-:W-:Y:S02]  /*0370*/  IMAD.MOV.U32 R16, RZ, RZ, R2 ;  /* 0x000000ffff107224 */ /* 0x020fe400078e0002 */
[----:B------:R-:W-:-:S02]  /*0380*/  IMAD.MOV.U32 R17, RZ, RZ, R3 ;  /* 0x000000ffff117224 */ /* 0x000fc400078e0003 */
[----:B------:R-:W-:Y:S02]  /*0390*/  IMAD.MOV.U32 R8, RZ, RZ, R22 ;  /* 0x000000ffff087224 */ /* 0x000fe400078e0016 */
        /* <DEDUP_REMOVED lines=19> */
.L_x_473:
[----:B------:R-:W-:Y:S05]  /*04d0*/  BSYNC.RECONVERGENT B3 ;  /* 0x0000000000037941 */ /* 0x000fea0003800200 */
.L_x_472:
[----:B------:R-:W-:Y:S02]  /*04e0*/  VIADD R9, R9, 0x100 ;  /* 0x0000010009097836 */ /* 0x000fe40000000000 */
[----:B------:R-:W-:Y:S01]  /*04f0*/  VIADD R11, R11, 0x100 ;  /* 0x000001000b0b7836 */ /* 0x000fe20000000000 */
[----:B------:R-:W-:Y:S06]  /*0500*/  @P2 BRA `(.L_x_474) ;  /* 0xfffffffc00742947 */ /* 0x000fec000383ffff */
.L_x_471:
[----:B------:R-:W-:Y:S05]  /*0510*/  BSYNC.RECONVERGENT B2 ;  /* 0x0000000000027941 */ /* 0x000fea0003800200 */
.L_x_470:
[----:B------:R-:W-:-:S13]  /*0520*/  ISETP.GE.U32.AND P0, PT, R18, 0x300, PT ;  /* 0x000003001200780c */ /* 0x000fda0003f06070 */
[----:B------:R-:W-:Y:S05]  /*0530*/  @!P0 BRA `(.L_x_469) ;  /* 0x0000000400cc8947 */ /* 0x000fea0003800000 */
[----:B------:R-:W0:Y:S01]  /*0540*/  LDC.64 R12, c[0x0][0x380] ;  /* 0x0000e000ff0c7b82 */ /* 0x000e220000000a00 */
[----:B------:R-:W-:-:S04]  /*0550*/  IMAD.IADD R7, R10, 0x1, R9 ;  /* 0x000000010a077824 */ /* 0x000fc800078e0209 */
[C---:B------:R-:W-:Y:S02]  /*0560*/  VIADD R27, R7.reuse, 0x100 ;  /* 0x00000100071b7836 */ /* 0x040fe40000000000 */
[C---:B------:R-:W-:Y:S02]  /*0570*/  VIADD R26, R7.reuse, 0x200 ;  /* 0x00000200071a7836 */ /* 0x040fe40000000000 */
[----:B------:R-:W-:Y:S01]  /*0580*/  VIADD R25, R7, 0x300 ;  /* 0x0000030007197836 */ /* 0x000fe20000000000 */
[----:B0-----:R-:W-:-:S05]  /*0590*/  IADD3 R10, P0, PT, R12, 0x1000, RZ ;  /* 0x000010000c0a7810 */ /* 0x001fca0007f1e0ff */
[----:B------:R-:W-:-:S08]  /*05a0*/  IMAD.X R11, RZ, RZ, R13, P0 ;  /* 0x000000ffff0b7224 */ /* 0x000fd000000e060d */
.L_x_483:
[----:B------:R-:W-:-:S05]  /*05b0*/  IMAD.WIDE R22, R7, 0x8, R10 ;  /* 0x0000000807167825 */ /* 0x000fca00078e020a */
[----:B------:R-:W2:Y:S04]  /*05c0*/  LDG.E.64 R20, desc[UR10][R22.64+-0x1000] ;  /* 0xfff0000a16147981 */ /* 0x000ea8000c1e1b00 */
[----:B-----5:R0:W5:Y:S04]  /*05d0*/  LDG.E.64 R16, desc[UR10][R22.64+-0x800] ;  /* 0xfff8000a16107981 */ /* 0x020168000c1e1b00 */
[----:B------:R0:W5:Y:S04]  /*05e0*/  LDG.E.64 R14, desc[UR10][R22.64] ;  /* 0x0000000a160e7981 */ /* 0x000168000c1e1b00 */
[----:B------:R0:W5:Y:S01]  /*05f0*/  LDG.E.64 R12, desc[UR10][R22.64+0x800] ;  /* 0x0008000a160c7981 */ /* 0x000162000c1e1b00 */
[C---:B------:R-:W-:Y:S01]  /*0600*/  IADD3 R29, P1, PT, R7.reuse, UR8, RZ ;  /* 0x00000008071d7c10 */ /* 0x040fe2000ff3e0ff */
[----:B------:R-:W-:Y:S03]  /*0610*/  BSSY.RECONVERGENT B2, `(.L_x_475) ;  /* 0x0000016000027945 */ /* 0x000fe60003800200 */
[----:B------:R-:W-:Y:S01]  /*0620*/  LEA.HI.X.SX32 R31, R7, UR9, 0x1, P1 ;  /* 0x00000009071f7c11 */ /* 0x000fe200088f0eff */
[----:B------:R-:W-:-:S03]  /*0630*/  IMAD.MOV.U32 R24, RZ, RZ, R29 ;  /* 0x000000ffff187224 */ /* 0x000fc600078e001d */
[----:B------:R-:W-:Y:S01]  /*0640*/  MOV R28, R31 ;  /* 0x0000001f001c7202 */ /* 0x000fe20000000f00 */
        /* <DEDUP_REMOVED lines=18> */
.L_x_476:
[----:B------:R-:W-:Y:S05]  /*0770*/  BSYNC.RECONVERGENT B2 ;  /* 0x0000000000027941 */ /* 0x000fea0003800200 */
.L_x_475:
[----:B-----5:R-:W-:Y:S01]  /*0780*/  DSETP.GEU.AND P0, PT, |R18|, |R16|, PT ;  /* 0x400000101200722a */ /* 0x020fe20003f0e200 */
[C---:B------:R-:W-:Y:S01]  /*0790*/  IADD3 R21, P1, PT, R27.reuse, UR8, RZ ;  /* 0x000000081b157c10 */ /* 0x040fe2000ff3e0ff */
[----:B------:R-:W-:Y:S01]  /*07a0*/  BSSY.RECONVERGENT B2, `(.L_x_477) ;  /* 0x0000015000027945 */ /* 0x000fe20003800200 */
[----:B------:R-:W-:Y:S02]  /*07b0*/  IMAD.MOV.U32 R2, RZ, RZ, R16 ;  /* 0x000000ffff027224 */ /* 0x000fe400078e0010 */
[----:B------:R-:W-:Y:S01]  /*07c0*/  LEA.HI.X.SX32 R23, R27, UR9, 0x1, P1 ;  /* 0x000000091b177c11 */ /* 0x000fe200088f0eff */
[----:B------:R-:W-:Y:S02]  /*07d0*/  IMAD.MOV.U32 R6, RZ, RZ, R21 ;  /* 0x000000ffff067224 */ /* 0x000fe400078e0015 */
[----:B------:R-:W-:Y:S02]  /*07e0*/  IMAD.MOV.U32 R3, RZ, RZ, R17 ;  /* 0x000000ffff037224 */ /* 0x000fe400078e0011 */
[----:B------:R-:W-:-:S04]  /*07f0*/  IMAD.MOV.U32 R8, RZ, RZ, R23 ;  /* 0x000000ffff087224 */ /* 0x000fc800078e0017 */
        /* <DEDUP_REMOVED lines=15> */
.L_x_478:
[----:B------:R-:W-:Y:S05]  /*08f0*/  BSYNC.RECONVERGENT B2 ;  /* 0x0000000000027941 */ /* 0x000fea0003800200 */
.L_x_477:
[----:B------:R-:W-:Y:S01]  /*0900*/  DSETP.GEU.AND P0, PT, |R2|, |R14|, PT ;  /* 0x4000000e0200722a */ /* 0x000fe20003f0e200 */
[C---:B------:R-:W-:Y:S01]  /*0910*/  IADD3 R21, P1, PT, R26.reuse, UR8, RZ ;  /* 0x000000081a157c10 */ /* 0x040fe2000ff3e0ff */
[----:B------:R-:W-:Y:S01]  /*0920*/  BSSY.RECONVERGENT B2, `(.L_x_479) ;  /* 0x0000016000027945 */ /* 0x000fe20003800200 */
[----:B------:R-:W-:Y:S01]  /*0930*/  IADD3 R29, P2, PT, R25, UR8, RZ ;  /* 0x00000008191d7c10 */ /* 0x000fe2000ff5e0ff */
[----:B------:R-:W-:Y:S01]  /*0940*/  IMAD.MOV.U32 R16, RZ, RZ, R14 ;  /* 0x000000ffff107224 */ /* 0x000fe200078e000e */
        /* <DEDUP_REMOVED lines=19> */
.L_x_480:
[----:B------:R-:W-:Y:S05]  /*0a80*/  BSYNC.RECONVERGENT B2 ;  /* 0x0000000000027941 */ /* 0x000fea0003800200 */
.L_x_479:
[----:B------:R-:W-:Y:S01]  /*0a90*/  DSETP.GEU.AND P0, PT, |R16|, |R12|, PT ;  /* 0x4000000c1000722a */ /* 0x000fe20003f0e200 */
[----:B------:R-:W-:Y:S01]  /*0aa0*/  LEA.HI.X.SX32 R14, R25, UR9, 0x1, P2 ;  /* 0x00000009190e7c11 */ /* 0x000fe200090f0eff */
[----:B------:R-:W-:Y:S01]  /*0ab0*/  BSSY.RECONVERGENT B2, `(.L_x_481) ;  /* 0x0000014000027945 */ /* 0x000fe20003800200 */
[----:B------:R-:W-:Y:S02]  /*0ac0*/  IMAD.MOV.U32 R8, RZ, RZ, R29 ;  /* 0x000000ffff087224 */ /* 0x000fe400078e001d */
[----:B------:R-:W-:Y:S02]  /*0ad0*/  IMAD.MOV.U32 R2, RZ, RZ, R12 ;  /* 0x000000ffff027224 */ /* 0x000fe400078e000c */
[----:B------:R-:W-:Y:S02]  /*0ae0*/  IMAD.MOV.U32 R6, RZ, RZ, R14 ;  /* 0x000000ffff067224 */ /* 0x000fe400078e000e */
[----:B------:R-:W-:-:S05]  /*0af0*/  IMAD.MOV.U32 R3, RZ, RZ, R13 ;  /* 0x000000ffff037224 */ /* 0x000fca00078e000d */
        /* <DEDUP_REMOVED lines=15> */
.L_x_482:
[----:B------:R-:W-:Y:S05]  /*0bf0*/  BSYNC.RECONVERGENT B2 ;  /* 0x0000000000027941 */ /* 0x000fea0003800200 */
.L_x_481:
[----:B------:R-:W-:Y:S02]  /*0c00*/  VIADD R9, R9, 0x400 ;  /* 0x0000040009097836 */ /* 0x000fe40000000000 */
[----:B------:R-:W-:Y:S02]  /*0c10*/  VIADD R27, R27, 0x400 ;  /* 0x000004001b1b7836 */ /* 0x000fe40000000000 */
[----:B------:R-:W-:Y:S01]  /*0c20*/  VIADD R26, R26, 0x400 ;  /* 0x000004001a1a7836 */ /* 0x000fe20000000000 */
[----:B------:R-:W-:Y:S01]  /*0c30*/  ISETP.GE.AND P0, PT, R9, R4, PT ;  /* 0x000000040900720c */ /* 0x000fe20003f06270 */
[----:B------:R-:W-:Y:S02]  /*0c40*/  VIADD R25, R25, 0x400 ;  /* 0x0000040019197836 */ /* 0x000fe40000000000 */
[----:B------:R-:W-:-:S10]  /*0c50*/  VIADD R7, R7, 0x400 ;  /* 0x0000040007077836 */ /* 0x000fd40000000000 */
[----:B------:R-:W-:Y:S05]  /*0c60*/  @!P0 BRA `(.L_x_483) ;  /* 0xfffffff800508947 */ /* 0x000fea000383ffff */
.L_x_469:
[----:B------:R-:W-:Y:S05]  /*0c70*/  BSYNC.RECONVERGENT B1 ;  /* 0x0000000000017941 */ /* 0x000fea0003800200 */
.L_x_468:
        /* <DEDUP_REMOVED lines=34> */
.L_x_486:
[----:B------:R-:W-:Y:S05]  /*0ea0*/  BSYNC.RECONVERGENT B1 ;  /* 0x0000000000017941 */ /* 0x000fea0003800200 */
.L_x_485:
        /* <DEDUP_REMOVED lines=31> */
.L_x_488:
[----:B------:R-:W-:Y:S05]  /*10a0*/  BSYNC.RECONVERGENT B1 ;  /* 0x0000000000017941 */ /* 0x000fea0003800200 */
.L_x_487:
[----:B------:R-:W-:Y:S01]  /*10b0*/  ISETP.GT.AND P0, PT, R15, 0x1b, PT ;  /* 0x0000001b0f00780c */ /* 0x000fe20003f04270 */
[----:B---3--:R3:W3:Y:S01]  /*10c0*/  SHFL.DOWN PT, R8, R2, 0x4, 0x1f ;  /* 0x08801f0002087f89 */ /* 0x0086e200000e0000 */
[----:B------:R-:W-:Y:S01]  /*10d0*/  BSSY.RECONVERGENT B1, `(.L_x_489) ;  /* 0x000001d000017945 */ /* 0x000fe20003800200 */
[----:B0-----:R-:W-:Y:S01]  /*10e0*/  MOV R11, R4 ;  /* 0x00000004000b7202 */ /* 0x001fe20000000f00 */
[----:B------:R-:W-:Y:S01]  /*10f0*/  IMAD.MOV.U32 R12, RZ, RZ, R13 ;  /* 0x000000ffff0c7224 */ /* 0x000fe200078e000d */
[----:B------:R0:W0:Y:S01]  /*1100*/  SHFL.DOWN PT, R9, R3, 0x4, 0x1f ;  /* 0x08801f0003097f89 */ /* 0x00002200000e0000 */
[----:B-1----:R-:W-:Y:S02]  /*1110*/  IMAD.MOV.U32 R6, RZ, RZ, R2 ;  /* 0x000000ffff067224 */ /* 0x002fe400078e0002 */
[----:B--2---:R-:W-:Y:S01]  /*1120*/  IMAD.MOV.U32 R7, RZ, RZ, R3 ;  /* 0x000000ffff077224 */ /* 0x004fe200078e0003 */
[----:B----4-:R1:W2:Y:S04]  /*1130*/  SHFL.DOWN PT, R17, R4, 0x4, 0x1f ;  /* 0x08801f0004117f89 */ /* 0x0102a800000e0000 */
[----:B------:R1:W4:Y:S01]  /*1140*/  SHFL.DOWN PT, R10, R13, 0x4, 0x1f ;  /* 0x08801f000d0a7f89 */ /* 0x00032200000e0000 */
        /* <DEDUP_REMOVED lines=21> */
.L_x_490:
[----:B------:R-:W-:Y:S05]  /*12a0*/  BSYNC.RECONVERGENT B1 ;  /* 0x0000000000017941 */ /* 0x000fea0003800200 */
.L_x_489:
[----:B------:R-:W-:Y:S01]  /*12b0*/  ISETP.GT.AND P0, PT, R15, 0x17, PT ;  /* 0x000000170f00780c */ /* 0x000fe20003f04270 */
[----:B---3--:R3:W2:Y:S01]  /*12c0*/  SHFL.DOWN PT, R8, R6, 0x8, 0x1f ;  /* 0x09001f0006087f89 */ /* 0x0086a200000e0000 */
[----:B------:R-:W-:Y:S01]  /*12d0*/  BSSY.RECONVERGENT B1, `(.L_x_491) ;  /* 0x000001d000017945 */ /* 0x000fe20003800200 */
[----:B-1----:R-:W-:Y:S02]  /*12e0*/  IMAD.MOV.U32 R4, RZ, RZ, R11 ;  /* 0x000000ffff047224 */ /* 0x002fe400078e000b */
[----:B0-----:R3:W0:Y:S01]  /*12f0*/  SHFL.DOWN PT, R9, R7, 0x8, 0x1f ;  /* 0x09001f0007097f89 */ /* 0x00162200000e0000 */
[----:B----4-:R-:W-:Y:S02]  /*1300*/  IMAD.MOV.U32 R10, RZ, RZ, R12 ;  /* 0x000000ffff0a7224 */ /* 0x010fe400078e000c */
[----:B------:R-:W-:Y:S01]  /*1310*/  IMAD.MOV.U32 R2, RZ, RZ, R6 ;  /* 0x000000ffff027224 */ /* 0x000fe200078e0006 */
[----:B------:R3:W1:Y:S01]  /*1320*/  SHFL.DOWN PT, R14, R11, 0x8, 0x1f ;  /* 0x09001f000b0e7f89 */ /* 0x00066200000e0000 */
[----:B------:R-:W-:-:S03]  /*1330*/  IMAD.MOV.U32 R3, RZ, RZ, R7 ;  /* 0x000000ffff037224 */ /* 0x000fc600078e0007 */
[----:B------:R3:W4:Y:S01]  /*1340*/  SHFL.DOWN PT, R13, R12, 0x8, 0x1f ;  /* 0x09001f000c0d7f89 */ /* 0x00072200000e0000 */
[----:B------:R-:W-:Y:S05]  /*1350*/  @P0 BRA `(.L_x_492) ;  /* 0x0000000000500947 */ /* 0x000fea0003800000 */
[----:B0-2---:R-:W-:Y:S01]  /*1360*/  DSETP.GEU.AND P0, PT, |R6|, |R8|, PT ;  /* 0x400000080600722a */ /* 0x005fe20003f0e200 */
[----:B-1----:R-:W-:Y:S02]  /*1370*/  IMAD.MOV.U32 R4, RZ, RZ, R14 ;  /* 0x000000ffff047224 */ /* 0x002fe400078e000e */
        /* <DEDUP_REMOVED lines=18> */
.L_x_492:
[----:B------:R-:W-:Y:S05]  /*14a0*/  BSYNC.RECONVERGENT B1 ;  /* 0x0000000000017941 */ /* 0x000fea0003800200 */
.L_x_491:
[----:B------:R-:W-:Y:S01]  /*14b0*/  ISETP.GT.AND P0, PT, R15, 0xf, PT ;  /* 0x0000000f0f00780c */ /* 0x000fe20003f04270 */
[----:B---3--:R3:W1:Y:S01]  /*14c0*/  SHFL.DOWN PT, R6, R2, 0x10, 0x1f ;  /* 0x0a001f0002067f89 */ /* 0x00866200000e0000 */
[----:B------:R-:W-:Y:S01]  /*14d0*/  BSSY.RECONVERGENT B1, `(.L_x_493) ;  /* 0x000001d000017945 */ /* 0x000fe20003800200 */
[----:B--2---:R-:W-:Y:S02]  /*14e0*/  IMAD.MOV.U32 R17, RZ, RZ, R4 ;  /* 0x000000ffff117224 */ /* 0x004fe400078e0004 */
[----:B------:R3:W2:Y:S01]  /*14f0*/  SHFL.DOWN PT, R7, R3, 0x10, 0x1f ;  /* 0x0a001f0003077f89 */ /* 0x0006a200000e0000 */
[----:B------:R-:W-:Y:S02]  /*1500*/  IMAD.MOV.U32 R19, RZ, RZ, R10 ;  /* 0x000000ffff137224 */ /* 0x000fe400078e000a */
[----:B------:R-:W-:Y:S01]  /*1510*/  IMAD.MOV.U32 R12, RZ, RZ, R2 ;  /* 0x000000ffff0c7224 */ /* 0x000fe200078e0002 */
[----:B0-----:R3:W0:Y:S01]  /*1520*/  SHFL.DOWN PT, R9, R4, 0x10, 0x1f ;  /* 0x0a001f0004097f89 */ /* 0x00162200000e0000 */
[----:B----4-:R-:W-:-:S03]  /*1530*/  IMAD.MOV.U32 R13, RZ, RZ, R3 ;  /* 0x000000ffff0d7224 */ /* 0x010fc600078e0003 */
[----:B------:R3:W4:Y:S01]  /*1540*/  SHFL.DOWN PT, R11, R10, 0x10, 0x1f ;  /* 0x0a001f000a0b7f89 */ /* 0x00072200000e0000 */
[----:B------:R-:W-:Y:S05]  /*1550*/  @P0 BRA `(.L_x_494) ;  /* 0x0000000000500947 */ /* 0x000fea0003800000 */
[----:B-12---:R-:W-:Y:S01]  /*1560*/  DSETP.GEU.AND P0, PT, |R2|, |R6|, PT ;  /* 0x400000060200722a */ /* 0x006fe20003f0e200 */
[----:B0-----:R-:W-:Y:S01]  /*1570*/  IMAD.MOV.U32 R17, RZ, RZ, R9 ;  /* 0x000000ffff117224 */ /* 0x001fe200078e0009 */
        /* <DEDUP_REMOVED lines=18> */
.L_x_494:
[----:B------:R-:W-:Y:S05]  /*16a0*/  BSYNC.RECONVERGENT B1 ;  /* 0x0000000000017941 */ /* 0x000fea0003800200 */
.L_x_493:
[----:B------:R-:W-:Y:S01]  /*16b0*/  ISETP.NE.AND P0, PT, R15, RZ, PT ;  /* 0x000000ff0f00720c */ /* 0x000fe20003f05270 */
[----:B------:R-:W-:-:S12]  /*16c0*/  BSSY.RECONVERGENT B1, `(.L_x_495) ;  /* 0x000000b000017945 */ /* 0x000fd80003800200 */
[----:B------:R-:W-:Y:S05]  /*16d0*/  @P0 BRA `(.L_x_496) ;  /* 0x0000000000240947 */ /* 0x000fea0003800000 */
[----:B---3--:R-:W3:Y:S01]  /*16e0*/  S2R R4, SR_CgaCtaId ;  /* 0x0000000000047919 */ /* 0x008ee20000008800 */
[----:B------:R-:W-:Y:S01]  /*16f0*/  MOV R3, 0x400 ;  /* 0x0000040000037802 */ /* 0x000fe20000000f00 */
[----:B------:R-:W-:Y:S01]  /*1700*/  IMAD.MOV.U32 R18, RZ, RZ, R17 ;  /* 0x000000ffff127224 */ /* 0x000fe200078e0011 */
[----:B------:R-:W-:-:S04]  /*1710*/  SHF.R.U32.HI R2, RZ, 0x1, R5 ;  /* 0x00000001ff027819 */ /* 0x000fc80000011605 */
[----:B------:R-:W-:Y:S02]  /*1720*/  LOP3.LUT R2, R2, 0x1f0, RZ, 0xc0, !PT ;  /* 0x000001f002027812 */ /* 0x000fe400078ec0ff */
[----:B---3--:R-:W-:-:S05]  /*1730*/  LEA R3, R4, R3, 0x18 ;  /* 0x0000000304037211 */ /* 0x008fca00078ec0ff */
[----:B------:R-:W-:-:S05]  /*1740*/  IMAD.IADD R3, R2, 0x1, R3 ;  /* 0x0000000102037824 */ /* 0x000fca00078e0203 */
[----:B------:R3:W-:Y:S04]  /*1750*/  STS.64 [R3+0x10], R18 ;  /* 0x0000101203007388 */ /* 0x0007e80000000a00 */
[----:B------:R3:W-:Y:S02]  /*1760*/  STS.64 [R3+0x8], R12 ;  /* 0x0000080c03007388 */ /* 0x0007e40000000a00 */
.L_x_496:
[----:B------:R-:W-:Y:S05]  /*1770*/  BSYNC.RECONVERGENT B1 ;  /* 0x0000000000017941 */ /* 0x000fea0003800200 */
.L_x_495:
[----:B------:R-:W-:Y:S01]  /*1780*/  BAR.SYNC.DEFER_BLOCKING 0x0 ;  /* 0x0000000000007b1d */ /* 0x000fe20000010000 */
[----:B------:R-:W-:-:S13]  /*1790*/  ISETP.NE.AND P1, PT, R5, RZ, PT ;  /* 0x000000ff0500720c */ /* 0x000fda0003f25270 */
[----:B------:R-:W-:Y:S05]  /*17a0*/  @P1 BRA `(.L_x_497) ;  /* 0x0000004c00d41947 */ /* 0x000fea0003800000 */
[----:B---3--:R-:W3:Y:S01]  /*17b0*/  S2R R3, SR_CgaCtaId ;  /* 0x0000000000037919 */ /* 0x008ee20000008800 */
[----:B------:R-:W-:Y:S01]  /*17c0*/  MOV R2, 0x400 ;  /* 0x0000040000027802 */ /* 0x000fe20000000f00 */
[----:B------:R-:W-:Y:S03]  /*17d0*/  BSSY.RECONVERGENT B1, `(.L_x_498) ;  /* 0x000001a000017945 */ /* 0x000fe60003800200 */
[----:B---3--:R-:W-:-:S05]  /*17e0*/  LEA R32, R3, R2, 0x18 ;  /* 0x0000000203207211 */ /* 0x008fca00078ec0ff */
[----:B-1----:R-:W1:Y:S04]  /*17f0*/  LDS.64 R14, [R32+0x18] ;  /* 0x00001800200e7984 */ /* 0x002e680000000a00 */
[----:B0---4-:R-:W0:Y:S04]  /*1800*/  LDS.128 R8, [R32+0x20] ;  /* 0x0000200020087984 */ /* 0x011e280000000c00 */
[----:B------:R3:W4:Y:S04]  /*1810*/  LDS.64 R2, [R32+0x80] ;  /* 0x0000800020027984 */ /* 0x0007280000000a00 */
[----:B--2---:R3:W2:Y:S01]  /*1820*/  LDS.128 R4, [R32+0x30] ;  /* 0x0000300020047984 */ /* 0x0046a20000000c00 */
        /* <DEDUP_REMOVED lines=20> */
.L_x_499:
[----:B------:R-:W-:Y:S05]  /*1970*/  BSYNC.RECONVERGENT B1 ;  /* 0x0000000000017941 */ /* 0x000fea0003800200 */
.L_x_498:
[----:B------:R0:W1:Y:S01]  /*1980*/  LDS.128 R12, [R32+0x40] ;  /* 0x00004000200c7984 */ /* 0x0000620000000c00 */
[----:B------:R-:W-:Y:S01]  /*1990*/  DSETP.GEU.AND P0, PT, |R28|, |R10|, PT ;  /* 0x4000000a1c00722a */ /* 0x000fe20003f0e200 */
[----:B------:R-:W-:Y:S01]  /*19a0*/  BSSY.RECONVERGENT B1, `(.L_x_500) ;  /* 0x0000017000017945 */ /* 0x000fe20003800200 */
[----:B------:R-:W-:Y:S01]  /*19b0*/  IMAD.MOV.U32 R33, RZ, RZ, R4 ;  /* 0x000000ffff217224 */ /* 0x000fe200078e0004 */
[----:B------:R0:W2:Y:S01]  /*19c0*/  LDS.128 R16, [R32+0x50] ;  /* 0x0000500020107984 */ /* 0x0000a20000000c00 */
[----:B------:R-:W-:Y:S02]  /*19d0*/  IMAD.MOV.U32 R35, RZ, RZ, R5 ;  /* 0x000000ffff237224 */ /* 0x000fe400078e0005 */
[----:B------:R-:W-:Y:S01]  /*19e0*/  IMAD.MOV.U32 R8, RZ, RZ, R10 ;  /* 0x000000ffff087224 */ /* 0x000fe200078e000a */
[----:B------:R0:W3:Y:S01]  /*19f0*/  LDS.128 R20, [R32+0x60] ;  /* 0x0000600020147984 */ /* 0x0000e20000000c00 */
[----:B------:R-:W-:-:S03]  /*1a00*/  IMAD.MOV.U32 R9, RZ, RZ, R11 ;  /* 0x000000ffff097224 */ /* 0x000fc600078e000b */
[----:B------:R0:W4:Y:S03]  /*1a10*/  LDS.128 R24, [R32+0x70] ;  /* 0x0000700020187984 */ /* 0x0001260000000c00 */
        /* <DEDUP_REMOVED lines=15> */
.L_x_501:
[----:B------:R-:W-:Y:S05]  /*1b10*/  BSYNC.RECONVERGENT B1 ;  /* 0x0000000000017941 */ /* 0x000fea0003800200 */
.L_x_500:
        /* <DEDUP_REMOVED lines=21> */
.L_x_503:
[----:B------:R-:W-:Y:S05]  /*1c70*/  BSYNC.RECONVERGENT B1 ;  /* 0x0000000000017941 */ /* 0x000fea0003800200 */
.L_x_502:
[----:B------:R-:W-:Y:S01]  /*1c80*/  DSETP.GEU.AND P0, PT, |R4|, |R14|, PT ;  /* 0x4000000e0400722a */ /* 0x000fe20003f0e200 */
[----:B------:R-:W-:Y:S01]  /*1c90*/  BSSY.RECONVERGENT B1, `(.L_x_504) ;  /* 0x0000014000017945 */ /* 0x000fe20003800200 */
[----:B------:R-:W-:Y:S02]  /*1ca0*/  IMAD.MOV.U32 R6, RZ, RZ, R14 ;  /* 0x000000ffff067224 */ /* 0x000fe400078e000e */
[----:B------:R-:W-:Y:S02]  /*1cb0*/  IMAD.MOV.U32 R7, RZ, RZ, R15 ;  /* 0x000000ffff077224 */ /* 0x000fe400078e000f */
[----:B--2---:R-:W-:Y:S02]  /*1cc0*/  IMAD.MOV.U32 R9, RZ, RZ, R16 ;  /* 0x000000ffff097224 */ /* 0x004fe400078e0010 */
        /* <DEDUP_REMOVED lines=16> */
.L_x_505:
[----:B------:R-:W-:Y:S05]  /*1dd0*/  BSYNC.RECONVERGENT B1 ;  /* 0x0000000000017941 */ /* 0x000fea0003800200 */
.L_x_504:
        /* <DEDUP_REMOVED lines=21> */
.L_x_507:
[----:B------:R-:W-:Y:S05]  /*1f30*/  BSYNC.RECONVERGENT B1 ;  /* 0x0000000000017941 */ /* 0x000fea0003800200 */
.L_x_506:
[----:B------:R-:W-:Y:S01]  /*1f40*/  DSETP.GEU.AND P0, PT, |R4|, |R22|, PT ;  /* 0x400000160400722a */ /* 0x000fe20003f0e200 */
[----:B------:R-:W-:Y:S01]  /*1f50*/  BSSY.RECONVERGENT B1, `(.L_x_508) ;  /* 0x0000014000017945 */ /* 0x000fe20003800200 */
[----:B------:R-:W-:Y:S02]  /*1f60*/  IMAD.MOV.U32 R6, RZ, RZ, R22 ;  /* 0x000000ffff067224 */ /* 0x000fe400078e0016 */
[----:B------:R-:W-:Y:S02]  /*1f70*/  IMAD.MOV.U32 R7, RZ, RZ, R23 ;  /* 0x000000ffff077224 */ /* 0x000fe400078e0017 */
[----:B----4-:R-:W-:Y:S02]  /*1f80*/  IMAD.MOV.U32 R9, RZ, RZ, R24 ;  /* 0x000000ffff097224 */ /* 0x010fe400078e0018 */
        /* <DEDUP_REMOVED lines=16> */
.L_x_509:
[----:B------:R-:W-:Y:S05]  /*2090*/  BSYNC.RECONVERGENT B1 ;  /* 0x0000000000017941 */ /* 0x000fea0003800200 */
.L_x_508:
[----:B------:R-:W-:Y:S01]  /*20a0*/  DSETP.GEU.AND P0, PT, |R6|, |R26|, PT ;  /* 0x4000001a0600722a */ /* 0x000fe20003f0e200 */
[----:B------:R-:W-:Y:S02]  /*20b0*/  IMAD.MOV.U32 R12, RZ, RZ, R26 ;  /* 0x000000ffff0c7224 */ /* 0x000fe400078e001a */
[----:B------:R-:W-:Y:S02]  /*20c0*/  IMAD.MOV.U32 R13, RZ, RZ, R27 ;  /* 0x000000ffff0d7224 */ /* 0x000fe400078e001b */
        /* <DEDUP_REMOVED lines=18> */
.L_x_484:
        /* <DEDUP_REMOVED lines=8> */
[----:B------:R-:W-:Y:S01]  /*2270*/  ISETP.GT.AND P0, PT, R11, R4, PT ;  /* 0x000000040b00720c */ /* 0x000fe20003f04270 */
[----:B------:R-:W-:Y:S02]  /*2280*/  IMAD.IADD R9, R4, 0x1, R9 ;  /* 0x0000000104097824 */ /* 0x000fe400078e0209 */
[----:B------:R-:W-:-:S03]  /*2290*/  IMAD.MOV.U32 R11, RZ, RZ, R3 ;  /* 0x000000ffff0b7224 */ /* 0x000fc600078e0003 */
        /* <DEDUP_REMOVED lines=27> */
.L_x_511:
[----:B------:R-:W-:Y:S05]  /*2450*/  BSYNC.RECONVERGENT B1 ;  /* 0x0000000000017941 */ /* 0x000fea0003800200 */
.L_x_510:
[----:B------:R-:W-:Y:S01]  /*2460*/  VIADD R2, R7, 0x2 ;  /* 0x0000000207027836 */ /* 0x000fe20000000000 */
[----:B--2---:R1:W2:Y:S01]  /*2470*/  SHFL.DOWN PT, R12, R10, 0x2, R9 ;  /* 0x084000000a0c7989 */ /* 0x0042a200000e0009 */
[----:B------:R-:W-:Y:S01]  /*2480*/  BSSY.RECONVERGENT B1, `(.L_x_512) ;  /* 0x000001e000017945 */ /* 0x000fe20003800200 */
[----:B------:R-:W-:Y:S02]  /*2490*/  IMAD.MOV.U32 R8, RZ, RZ, R16 ;  /* 0x000000ffff087224 */ /* 0x000fe400078e0010 */
[----:B------:R-:W-:Y:S01]  /*24a0*/  ISETP.GT.AND P0, PT, R2, R9, PT ;  /* 0x000000090200720c */ /* 0x000fe20003f04270 */
[----:B---3--:R1:W3:Y:S01]  /*24b0*/  SHFL.DOWN PT, R13, R11, 0x2, R9 ;  /* 0x084000000b0d7989 */ /* 0x0082e200000e0009 */
[----:B------:R-:W-:Y:S02]  /*24c0*/  IMAD.MOV.U32 R14, RZ, RZ, R18 ;  /* 0x000000ffff0e7224 */ /* 0x000fe400078e0012 */
[----:B------:R-:W-:Y:S01]  /*24d0*/  IMAD.MOV.U32 R2, RZ, RZ, R10 ;  /* 0x000000ffff027224 */ /* 0x000fe200078e000a */
[----:B----4-:R1:W4:Y:S01]  /*24e0*/  SHFL.DOWN PT, R15, R16, 0x2, R9 ;  /* 0x08400000100f7989 */ /* 0x01032200000e0009 */
[----:B------:R-:W-:-:S03]  /*24f0*/  IMAD.MOV.U32 R3, RZ, RZ, R11 ;  /* 0x000000ffff037224 */ /* 0x000fc600078e000b */
[----:B0-----:R1:W0:Y:S04]  /*2500*/  SHFL.DOWN PT, R17, R18, 0x2, R9 ;  /* 0x0840000012117989 */ /* 0x00122800000e0009 */
[----:B------:R-:W-:Y:S05]  /*2510*/  @P0 BRA `(.L_x_513) ;  /* 0x0000000000500947 */ /* 0x000fea0003800000 */
[----:B--23--:R-:W-:Y:S01]  /*2520*/  DSETP.GEU.AND P0, PT, |R10|, |R12|, PT ;  /* 0x4000000c0a00722a */ /* 0x00cfe20003f0e200 */
[----:B----4-:R-:W-:Y:S02]  /*2530*/  IMAD.MOV.U32 R8, RZ, RZ, R15 ;  /* 0x000000ffff087224 */ /* 0x010fe400078e000f */
[----:B0-----:R-:W-:Y:S02]  /*2540*/  IMAD.MOV.U32 R14, RZ, RZ, R17 ;  /* 0x000000ffff0e7224 */ /* 0x001fe400078e0011 */
        /* <DEDUP_REMOVED lines=17> */
.L_x_513:
[----:B------:R-:W-:Y:S05]  /*2660*/  BSYNC.RECONVERGENT B1 ;  /* 0x0000000000017941 */ /* 0x000fea0003800200 */
.L_x_512:
[----:B------:R-:W-:Y:S01]  /*2670*/  VIADD R6, R7, 0x4 ;  /* 0x0000000407067836 */ /* 0x000fe20000000000 */
[----:B--2---:R2:W2:Y:S01]  /*2680*/  SHFL.DOWN PT, R12, R2, 0x4, R9 ;  /* 0x08800000020c7989 */ /* 0x0044a200000e0009 */
[----:B------:R-:W-:Y:S01]  /*2690*/  BSSY.RECONVERGENT B1, `(.L_x_514) ;  /* 0x000001e000017945 */ /* 0x000fe20003800200 */
[----:B-1----:R-:W-:Y:S02]  /*26a0*/  IMAD.MOV.U32 R16, RZ, RZ, R14 ;  /* 0x000000ffff107224 */ /* 0x002fe400078e000e */
        /* <DEDUP_REMOVED lines=28> */
.L_x_515:
[----:B------:R-:W-:Y:S05]  /*2870*/  BSYNC.RECONVERGENT B1 ;  /* 0x0000000000017941 */ /* 0x000fea0003800200 */
.L_x_514:
[----:B--2---:R-:W-:Y:S01]  /*2880*/  VIADD R2, R7, 0x8 ;  /* 0x0000000807027836 */ /* 0x004fe20000000000 */
[----:B------:R2:W2:Y:S01]  /*2890*/  SHFL.DOWN PT, R12, R10, 0x8, R9 ;  /* 0x090000000a0c7989 */ /* 0x0004a200000e0009 */
        /* <DEDUP_REMOVED lines=30> */
.L_x_517:
[----:B------:R-:W-:Y:S05]  /*2a80*/  BSYNC.RECONVERGENT B1 ;  /* 0x0000000000017941 */ /* 0x000fea0003800200 */
.L_x_516:
[----:B-1----:R-:W-:Y:S01]  /*2a90*/  VIADD R6, R7, 0x10 ;  /* 0x0000001007067836 */ /* 0x002fe20000000000 */
[----:B--2---:R1:W2:Y:S01]  /*2aa0*/  SHFL.DOWN PT, R10, R2, 0x10, R9 ;  /* 0x0a000000020a7989 */ /* 0x0042a200000e0009 */
[----:B------:R-:W-:Y:S01]  /*2ab0*/  BSSY.RECONVERGENT B1, `(.L_x_518) ;  /* 0x000001e000017945 */ /* 0x000fe20003800200 */
[----:B0-----:R-:W-:Y:S01]  /*2ac0*/  IMAD.MOV.U32 R17, RZ, RZ, R8 ;  /* 0x000000ffff117224 */ /* 0x001fe200078e0008 */
[----:B------:R-:W-:Y:S01]  /*2ad0*/  MOV R19, R14 ;  /* 0x0000000e00137202 */ /* 0x000fe20000000f00 */
[----:B------:R1:W0:Y:S01]  /*2ae0*/  SHFL.DOWN PT, R11, R3, 0x10, R9 ;  /* 0x0a000000030b7989 */ /* 0x00022200000e0009 */
[----:B------:R-:W-:Y:S01]  /*2af0*/  ISETP.GT.AND P0, PT, R6, R9, PT ;  /* 0x000000090600720c */ /* 0x000fe20003f04270 */
[----:B------:R-:W-:Y:S02]  /*2b00*/  IMAD.MOV.U32 R12, RZ, RZ, R2 ;  /* 0x000000ffff0c7224 */ /* 0x000fe400078e0002 */
[----:B----4-:R1:W4:Y:S01]  /*2b10*/  SHFL.DOWN PT, R15, R8, 0x10, R9 ;  /* 0x0a000000080f7989 */ /* 0x01032200000e0009 */
[----:B---3--:R-:W-:-:S03]  /*2b20*/  IMAD.MOV.U32 R13, RZ, RZ, R3 ;  /* 0x000000ffff0d7224 */ /* 0x008fc600078e0003 */
[----:B------:R1:W3:Y:S06]  /*2b30*/  SHFL.DOWN PT, R21, R14, 0x10, R9 ;  /* 0x0a0000000e157989 */ /* 0x0002ec00000e0009 */
[----:B------:R-:W-:Y:S05]  /*2b40*/  @P0 BRA `(.L_x_519) ;  /* 0x0000000000500947 */ /* 0x000fea0003800000 */
[----:B0-2---:R-:W-:Y:S01]  /*2b50*/  DSETP.GEU.AND P0, PT, |R2|, |R10|, PT ;  /* 0x4000000a0200722a */ /* 0x005fe20003f0e200 */
        /* <DEDUP_REMOVED lines=19> */
.L_x_519:
[----:B------:R-:W-:Y:S05]  /*2c90*/  BSYNC.RECONVERGENT B1 ;  /* 0x0000000000017941 */ /* 0x000fea0003800200 */
.L_x_518:
[----:B------:R-:W-:Y:S01]  /*2ca0*/  ISETP.NE.AND P0, PT, R7, RZ, PT ;  /* 0x000000ff0700720c */ /* 0x000fe20003f05270 */
[----:B------:R-:W-:-:S12]  /*2cb0*/  BSSY.RECONVERGENT B1, `(.L_x_520) ;  /* 0x000000b000017945 */ /* 0x000fd80003800200 */
[----:B------:R-:W-:Y:S05]  /*2cc0*/  @P0 BRA `(.L_x_521) ;  /* 0x0000000000240947 */ /* 0x000fea0003800000 */
[----:B------:R-:W5:Y:S01]  /*2cd0*/  S2R R6, SR_CgaCtaId ;  /* 0x0000000000067919 */ /* 0x000f620000008800 */
[----:B-1----:R-:W-:Y:S01]  /*2ce0*/  MOV R3, 0x400 ;  /* 0x0000040000037802 */ /* 0x002fe20000000f00 */
[----:B------:R-:W-:Y:S01]  /*2cf0*/  IMAD.MOV.U32 R18, RZ, RZ, R17 ;  /* 0x000000ffff127224 */ /* 0x000fe200078e0011 */
[----:B------:R-:W-:-:S04]  /*2d00*/  SHF.R.U32.HI R2, RZ, 0x1, R5 ;  /* 0x00000001ff027819 */ /* 0x000fc80000011605 */
[----:B------:R-:W-:Y:S02]  /*2d10*/  LOP3.LUT R2, R2, 0x1f0, RZ, 0xc0, !PT ;  /* 0x000001f002027812 */ /* 0x000fe400078ec0ff */
[----:B-----5:R-:W-:-:S05]  /*2d20*/  LEA R3, R6, R3, 0x18 ;  /* 0x0000000306037211 */ /* 0x020fca00078ec0ff */
[----:B------:R-:W-:-:S05]  /*2d30*/  IMAD.IADD R3, R2, 0x1, R3 ;  /* 0x0000000102037824 */ /* 0x000fca00078e0203 */
[----:B------:R1:W-:Y:S04]  /*2d40*/  STS.64 [R3+0x10], R18 ;  /* 0x0000101203007388 */ /* 0x0003e80000000a00 */
[----:B------:R1:W-:Y:S02]  /*2d50*/  STS.64 [R3+0x8], R12 ;  /* 0x0000080c03007388 */ /* 0x0003e40000000a00 */
.L_x_521:
[----:B------:R-:W-:Y:S05]  /*2d60*/  BSYNC.RECONVERGENT B1 ;  /* 0x0000000000017941 */ /* 0x000fea0003800200 */
.L_x_520:
[----:B------:R-:W-:Y:S01]  /*2d70*/  BAR.SYNC.DEFER_BLOCKING 0x0 ;  /* 0x0000000000007b1d */ /* 0x000fe20000010000 */
[----:B------:R-:W-:-:S13]  /*2d80*/  ISETP.NE.AND P1, PT, R5, RZ, PT ;  /* 0x000000ff0500720c */ /* 0x000fda0003f25270 */
[----:B------:R-:W-:Y:S05]  /*2d90*/  @P1 BRA `(.L_x_497) ;  /* 0x0000003800581947 */ /* 0x000fea0003800000 */
[----:B------:R-:W-:Y:S01]  /*2da0*/  ISETP.GE.AND P0, PT, R4, 0x21, PT ;  /* 0x000000210400780c */ /* 0x000fe20003f06270 */
[----:B0-----:R-:W-:Y:S02]  /*2db0*/  IMAD.MOV.U32 R11, RZ, RZ, R17 ;  /* 0x000000ffff0b7224 */ /* 0x001fe400078e0011 */
[----:B-1----:R-:W-:Y:S02]  /*2dc0*/  IMAD.MOV.U32 R14, RZ, RZ, R19 ;  /* 0x000000ffff0e7224 */ /* 0x002fe400078e0013 */
        /* <DEDUP_REMOVED lines=29> */
.L_x_523:
[----:B------:R-:W-:Y:S05]  /*2fa0*/  BSYNC.RECONVERGENT B1 ;  /* 0x0000000000017941 */ /* 0x000fea0003800200 */
.L_x_522:
[----:B------:R-:W-:Y:S01]  /*2fb0*/  ISETP.GE.AND P0, PT, R4, 0x41, PT ;  /* 0x000000410400780c */ /* 0x000fe20003f06270 */
[----:B------:R-:W-:Y:S02]  /*2fc0*/  IMAD.MOV.U32 R5, RZ, RZ, R11 ;  /* 0x000000ffff057224 */ /* 0x000fe400078e000b */
[----:B--2---:R-:W-:Y:S02]  /*2fd0*/  IMAD.MOV.U32 R10, RZ, RZ, R14 ;  /* 0x000000ffff0a7224 */ /* 0x004fe400078e000e */
        /* <DEDUP_REMOVED lines=29> */
.L_x_525:
[----:B------:R-:W-:Y:S05]  /*31b0*/  BSYNC.RECONVERGENT B1 ;  /* 0x0000000000017941 */ /* 0x000fea0003800200 */
.L_x_524:
        /* <DEDUP_REMOVED lines=32> */
.L_x_527:
[----:B------:R-:W-:Y:S05]  /*33c0*/  BSYNC.RECONVERGENT B1 ;  /* 0x0000000000017941 */ /* 0x000fea0003800200 */
.L_x_526:
        /* <DEDUP_REMOVED lines=32> */
.L_x_529:
[----:B------:R-:W-:Y:S05]  /*35d0*/  BSYNC.RECONVERGENT B1 ;  /* 0x0000000000017941 */ /* 0x000fea0003800200 */
.L_x_528:
        /* <DEDUP_REMOVED lines=32> */
.L_x_531:
[----:B------:R-:W-:Y:S05]  /*37e0*/  BSYNC.RECONVERGENT B1 ;  /* 0x0000000000017941 */ /* 0x000fea0003800200 */
.L_x_530:
        /* <DEDUP_REMOVED lines=32> */
.L_x_533:
[----:B------:R-:W-:Y:S05]  /*39f0*/  BSYNC.RECONVERGENT B1 ;  /* 0x0000000000017941 */ /* 0x000fea0003800200 */
.L_x_532:
        /* <DEDUP_REMOVED lines=32> */
.L_x_465:
[----:B------:R-:W0:Y:S01]  /*3c00*/  S2R R4, SR_TID.X ;  /* 0x0000000000047919 */ /* 0x000e220000002100 */
[----:B------:R-:W1:Y:S01]  /*3c10*/  LDCU.128 UR12, c[0x0][0x380] ;  /* 0x00007000ff0c77ac */ /* 0x000e620008000c00 */
[----:B------:R-:W-:Y:S02]  /*3c20*/  SHF.R.S32.HI R5, RZ, 0x1f, R10 ;  /* 0x0000001fff057819 */ /* 0x000fe4000001140a */
[----:B0-----:R-:W-:-:S04]  /*3c30*/  IADD3 R2, P0, PT, R10, R4, RZ ;  /* 0x000000040a027210 */ /* 0x001fc80007f1e0ff */
[----:B-1----:R-:W-:Y:S01]  /*3c40*/  LEA R8, P1, R2, UR12, 0x3 ;  /* 0x0000000c02087c11 */ /* 0x002fe2000f8218ff */
[----:B------:R-:W-:-:S05]  /*3c50*/  IMAD.X R3, RZ, RZ, R5, P0 ;  /* 0x000000ffff037224 */ /* 0x000fca00000e0605 */
[----:B------:R-:W-:-:S05]  /*3c60*/  LEA.HI.X R9, R2, UR13, R3, 0x3, P1 ;  /* 0x0000000d02097c11 */ /* 0x000fca00088f1c03 */
[----:B------:R-:W2:Y:S04]  /*3c70*/  LDG.E.64 R12, desc[UR10][R8.64] ;  /* 0x0000000a080c7981 */ /* 0x000ea8000c1e1b00 */
[----:B------:R-:W2:Y:S04]  /*3c80*/  LDG.E.64 R14, desc[UR10][R8.64+0x800] ;  /* 0x0008000a080e7981 */ /* 0x000ea8000c1e1b00 */
[----:B------:R-:W3:Y:S04]  /*3c90*/  LDG.E.64 R16, desc[UR10][R8.64+0x1000] ;  /* 0x0010000a08107981 */ /* 0x000ee8000c1e1b00 */
[----:B------:R-:W4:Y:S04]  /*3ca0*/  LDG.E.64 R18, desc[UR10][R8.64+0x1800] ;  /* 0x0018000a08127981 */ /* 0x000f28000c1e1b00 */
[----:B------:R0:W5:Y:S01]  /*3cb0*/  LDG.E.64 R2, desc[UR10][R8.64+0x2000] ;  /* 0x0020000a08027981 */ /* 0x000162000c1e1b00 */
[----:B------:R-:W-:Y:S01]  /*3cc0*/  BSSY.RECONVERGENT B1, `(.L_x_534) ;  /* 0x000001f000017945 */ /* 0x000fe20003800200 */
[C---:B0-----:R-:W-:Y:S01]  /*3cd0*/  LOP3.LUT R8, R4.reuse, 0x400, RZ, 0xfc, !PT ;  /* 0x0000040004087812 */ /* 0x041fe200078efcff */
[----:B------:R-:W-:Y:S01]  /*3ce0*/  VIADD R9, R4, 0x200 ;  /* 0x0000020004097836 */ /* 0x000fe20000000000 */
[----:B--2---:R-:W-:-:S06]  /*3cf0*/  DSETP.GEU.AND P0, PT, |R12|, |R14|, PT ;  /* 0x4000000e0c00722a */ /* 0x004fcc0003f0e200 */
[----:B------:R-:W-:Y:S02]  /*3d00*/  FSEL R12, R12, R14, P0 ;  /* 0x0000000e0c0c7208 */ /* 0x000fe40000000000 */
[----:B------:R-:W-:Y:S02]  /*3d10*/  FSEL R13, R13, R15, P0 ;  /* 0x0000000f0d0d7208 */ /* 0x000fe40000000000 */
[----:B------:R-:W-:-:S04]  /*3d20*/  IADD3 R14, P1, PT, R10, UR14, RZ ;  /* 0x0000000e0a0e7c10 */ /* 0x000fc8000ff3e0ff */
[----:B---3--:R-:W-:Y:S01]  /*3d30*/  DSETP.GEU.AND P2, PT, |R12|, |R16|, PT ;  /* 0x400000100c00722a */ /* 0x008fe20003f4e200 */
[----:B------:R-:W-:-:S05]  /*3d40*/  IADD3 R6, P5, PT, R8, R14, RZ ;  /* 0x0000000e08067210 */ /* 0x000fca0007fbe0ff */
[----:B------:R-:W-:Y:S02]  /*3d50*/  FSEL R12, R12, R16, P2 ;  /* 0x000000100c0c7208 */ /* 0x000fe40001000000 */
[----:B------:R-:W-:-:S06]  /*3d60*/  FSEL R13, R13, R17, P2 ;  /* 0x000000110d0d7208 */ /* 0x000fcc0001000000 */
[----:B----4-:R-:W-:-:S06]  /*3d70*/  DSETP.GEU.AND P3, PT, |R12|, |R18|, PT ;  /* 0x400000120c00722a */ /* 0x010fcc0003f6e200 */
[----:B------:R-:W-:Y:S02]  /*3d80*/  FSEL R10, R12, R18, P3 ;  /* 0x000000120c0a7208 */ /* 0x000fe40001800000 */
[----:B------:R-:W-:Y:S02]  /*3d90*/  FSEL R11, R13, R19, P3 ;  /* 0x000000130d0b7208 */ /* 0x000fe40001800000 */
[----:B------:R-:W-:Y:S01]  /*3da0*/  IADD3.X R12, PT, PT, R5, UR15, RZ, P1, !PT ;  /* 0x0000000f050c7c10 */ /* 0x000fe20008ffe4ff */
[C---:B------:R-:W-:Y:S01]  /*3db0*/  VIADD R5, R4.reuse, 0x100 ;  /* 0x0000010004057836 */ /* 0x040fe20000000000 */
[----:B------:R-:W-:Y:S02]  /*3dc0*/  ISETP.LE.AND P1, PT, R7, UR6, PT ;  /* 0x0000000607007c0c */ /* 0x000fe4000bf23270 */
[----:B-----5:R-:W-:Y:S02]  /*3dd0*/  DSETP.GEU.AND P4, PT, |R10|, |R2|, PT ;  /* 0x400000020a00722a */ /* 0x020fe40003f8e200 */
[----:B------:R-:W-:Y:S01]  /*3de0*/  @P2 SEL R9, R4, R5, P0 ;  /* 0x0000000504092207 */ /* 0x000fe20000000000 */
[----:B------:R-:W-:-:S02]  /*3df0*/  IMAD.X R5, RZ, RZ, R12, P5 ;  /* 0x000000ffff057224 */ /* 0x000fc400028e060c */
[----:B------:R-:W-:-:S09]  /*3e00*/  @!P3 VIADD R9, R4, 0x300 ;  /* 0x000003000409b836 */ /* 0x000fd20000000000 */
        /* <DEDUP_REMOVED lines=10> */
.L_x_535:
[----:B------:R-:W-:Y:S05]  /*3eb0*/  BSYNC.RECONVERGENT B1 ;  /* 0x0000000000017941 */ /* 0x000fea0003800200 */
.L_x_534:
        /* <DEDUP_REMOVED lines=12> */
[----:B------:R-:W-:-:S05]  /*3f80*/  IMAD.MOV.U32 R11, RZ, RZ, 0x500 ;  /* 0x00000500ff0b7424 */ /* 0x000fca00078e00ff */
[----:B------:R-:W2:Y:S01]  /*3f90*/  ATOMG.E.ADD.STRONG.GPU PT, R10, desc[UR10][R8.64], R11 ;  /* 0x8000000b080a79a8 */ /* 0x000ea200081ef10a */
[----:B------:R-:W0:Y:S01]  /*3fa0*/  S2UR UR5, SR_CgaCtaId ;  /* 0x00000000000579c3 */ /* 0x000e220000008800 */
[----:B------:R-:W-:Y:S02]  /*3fb0*/  UMOV UR4, 0x400 ;  /* 0x0000040000047882 */ /* 0x000fe40000000000 */
[----:B0-----:R-:W-:Y:S01]  /*3fc0*/  ULEA UR4, UR5, UR4, 0x18 ;  /* 0x0000000405047291 */ /* 0x001fe2000f8ec0ff */
[----:B--2---:R-:W-:-:S08]  /*3fd0*/  VIADD R10, R10, UR6 ;  /* 0x000000060a0a7c36 */ /* 0x004fd00008000000 */
[----:B------:R0:W-:Y:S03]  /*3fe0*/  STS [UR4+0x98], R10 ;  /* 0x0000980aff007988 */ /* 0x0001e60008000804 */
.L_x_538:
[----:B------:R-:W-:Y:S05]  /*3ff0*/  BSYNC.RECONVERGENT B1 ;  /* 0x0000000000017941 */ /* 0x000fea0003800200 */
.L_x_537:
[----:B------:R-:W1:Y:S08]  /*4000*/  S2UR UR5, SR_CgaCtaId ;  /* 0x00000000000579c3 */ /* 0x000e700000008800 */
[----:B------:R-:W-:Y:S06]  /*4010*/  BAR.SYNC.DEFER_BLOCKING 0x0 ;  /* 0x0000000000007b1d */ /* 0x000fec0000010000 */
[----:B------:R-:W-:-:S02]  /*4020*/  UMOV UR4, 0x400 ;  /* 0x0000040000047882 */ /* 0x000fc40000000000 */
[----:B-1----:R-:W-:-:S06]  /*4030*/  ULEA UR4, UR5, UR4, 0x18 ;  /* 0x0000000405047291 */ /* 0x002fcc000f8ec0ff */
[----:B------:R-:W-:-:S05]  /*4040*/  IMAD.U32 R14, RZ, RZ, UR4 ;  /* 0x00000004ff0e7e24 */ /* 0x000fca000f8e00ff */
[----:B------:R-:W0:Y:S02]  /*4050*/  LDS R12, [R14+0x98] ;  /* 0x000098000e0c7984 */ /* 0x000e240000000800 */
[----:B0-----:R-:W-:-:S05]  /*4060*/  VIADD R10, R12, 0x500 ;  /* 0x000005000c0a7836 */ /* 0x001fca0000000000 */
[----:B------:R-:W-:-:S13]  /*4070*/  ISETP.GT.AND P0, PT, R10, R7, PT ;  /* 0x000000070a00720c */ /* 0x000fda0003f04270 */
[----:B------:R-:W-:Y:S05]  /*4080*/  @P0 BRA `(.L_x_539) ;  /* 0x0000000400900947 */ /* 0x000fea0003800000 */
[----:B------:R-:W-:Y:S01]  /*4090*/  BSSY.RECONVERGENT B1, `(.L_x_539) ;  /* 0x0000063000017945 */ /* 0x000fe20003800200 */
[----:B------:R-:W-:Y:S01]  /*40a0*/  IMAD.MOV.U32 R20, RZ, RZ, R2 ;  /* 0x000000ffff147224 */ /* 0x000fe200078e0002 */
[----:B------:R-:W0:Y:S01]  /*40b0*/  LDCU UR7, c[0x0][0x398] ;  /* 0x00007300ff0777ac */ /* 0x000e220008000800 */
[----:B------:R-:W-:Y:S02]  /*40c0*/  IMAD.MOV.U32 R21, RZ, RZ, R3 ;  /* 0x000000ffff157224 */ /* 0x000fe400078e0003 */
[----:B------:R-:W-:Y:S01]  /*40d0*/  IMAD.MOV.U32 R27, RZ, RZ, R6 ;  /* 0x000000ffff1b7224 */ /* 0x000fe200078e0006 */
[----:B------:R-:W1:Y:S01]  /*40e0*/  LDCU.128 UR12, c[0x0][0x380] ;  /* 0x00007000ff0c77ac */ /* 0x000e620008000c00 */
[----:B------:R-:W-:-:S07]  /*40f0*/  IMAD.MOV.U32 R22, RZ, RZ, R5 ;  /* 0x000000ffff167224 */ /* 0x000fce00078e0005 */
.L_x_542:
[----:B------:R-:W-:-:S04]  /*4100*/  IADD3 R28, P0, PT, R4, R12, RZ ;  /* 0x0000000c041c7210 */ /* 0x000fc80007f1e0ff */
[----:B------:R-:W-:Y:S02]  /*4110*/  LEA.HI.X.SX32 R25, R12, RZ, 0x1, P0 ;  /* 0x000000ff0c197211 */ /* 0x000fe400000f0eff */
[----:B-1----:R-:W-:-:S04]  /*4120*/  LEA R6, P0, R28, UR12, 0x3 ;  /* 0x0000000c1c067c11 */ /* 0x002fc8000f8018ff */
[----:B------:R-:W-:-:S05]  /*4130*/  LEA.HI.X R7, R28, UR13, R25, 0x3, P0 ;  /* 0x0000000d1c077c11 */ /* 0x000fca00080f1c19 */
[----:B------:R-:W2:Y:S04]  /*4140*/  LDG.E.64 R18, desc[UR10][R6.64] ;  /* 0x0000000a06127981 */ /* 0x000ea8000c1e1b00 */
[----:B------:R-:W3:Y:S04]  /*4150*/  LDG.E.64 R16, desc[UR10][R6.64+0x800] ;  /* 0x0008000a06107981 */ /* 0x000ee8000c1e1b00 */
[----:B------:R-:W4:Y:S04]  /*4160*/  LDG.E.64 R12, desc[UR10][R6.64+0x1000] ;  /* 0x0010000a060c7981 */ /* 0x000f28000c1e1b00 */
[----:B------:R-:W4:Y:S01]  /*4170*/  LDG.E.64 R10, desc[UR10][R6.64+0x1800] ;  /* 0x0018000a060a7981 */ /* 0x000f22000c1e1b00 */
[----:B------:R-:W-:-:S03]  /*4180*/  IADD3 R28, P0, PT, R28, UR14, RZ ;  /* 0x0000000e1c1c7c10 */ /* 0x000fc6000ff1e0ff */
[----:B------:R1:W5:Y:S01]  /*4190*/  LDG.E.64 R2, desc[UR10][R6.64+0x2000] ;  /* 0x0020000a06027981 */ /* 0x000362000c1e1b00 */
[----:B------:R-:W-:Y:S01]  /*41a0*/  IADD3.X R25, PT, PT, R25, UR15, RZ, P0, !PT ;  /* 0x0000000f19197c10 */ /* 0x000fe200087fe4ff */
[----:B------:R-:W-:Y:S01]  /*41b0*/  BSSY.RECONVERGENT B2, `(.L_x_540) ;  /* 0x0000038000027945 */ /* 0x000fe20003800200 */
[----:B------:R-:W-:Y:S01]  /*41c0*/  BAR.SYNC.DEFER_BLOCKING 0x0 ;  /* 0x0000000000007b1d */ /* 0x000fe20000010000 */
[C---:B------:R-:W-:Y:S02]  /*41d0*/  IADD3 R24, P4, PT, R28.reuse, 0x200, RZ ;  /* 0x000002001c187810 */ /* 0x040fe40007f9e0ff */
[C---:B------:R-:W-:Y:S02]  /*41e0*/  IADD3 R15, P5, PT, R28.reuse, 0x300, RZ ;  /* 0x000003001c0f7810 */ /* 0x040fe40007fbe0ff */
[C---:B------:R-:W-:Y:S02]  /*41f0*/  IADD3 R23, P3, PT, R28.reuse, 0x100, RZ ;  /* 0x000001001c177810 */ /* 0x040fe40007f7e0ff */
[----:B-1----:R-:W-:-:S02]  /*4200*/  IADD3 R6, P6, PT, R28, 0x400, RZ ;  /* 0x000004001c067810 */ /* 0x002fc40007fde0ff */
[----:B------:R-:W-:Y:S01]  /*4210*/  IADD3.X R26, PT, PT, RZ, R25, RZ, P3, !PT ;  /* 0x00000019ff1a7210 */ /* 0x000fe20001ffe4ff */
[----:B--2---:R-:W-:-:S14]  /*4220*/  DSETP.GEU.AND P2, PT, |R20|, |R18|, PT ;  /* 0x400000121400722a */ /* 0x004fdc0003f4e200 */
[----:B------:R-:W-:-:S04]  /*4230*/  @P2 ISETP.GE.U32.AND P0, PT, R27, R28, PT ;  /* 0x0000001c1b00220c */ /* 0x000fc80003f06070 */
[----:B------:R-:W-:-:S13]  /*4240*/  @P2 ISETP.GE.AND.EX P0, PT, R22, R25, PT, P0 ;  /* 0x000000191600220c */ /* 0x000fda0003f06300 */
[----:B------:R-:W-:-:S06]  /*4250*/  @P2 DSETP.LT.OR P0, PT, |R18|, |R20|, !P0 ;  /* 0x400000141200222a */ /* 0x000fcc0004701600 */
[----:B------:R-:W-:Y:S02]  /*4260*/  @P2 FSEL R5, R20, R18, P0 ;  /* 0x0000001214052208 */ /* 0x000fe40000000000 */
[----:B------:R-:W-:Y:S01]  /*4270*/  @P2 FSEL R20, R21, R19, P0 ;  /* 0x0000001315142208 */ /* 0x000fe20000000000 */
[----:B------:R-:W-:Y:S01]  /*4280*/  IMAD.X R21, RZ, RZ, R25, P4 ;  /* 0x000000ffff157224 */ /* 0x000fe200020e0619 */
[----:B------:R-:W-:Y:S01]  /*4290*/  @P2 SEL R28, R27, R28, P0 ;  /* 0x0000001c1b1c2207 */ /* 0x000fe20000000000 */
[----:B------:R-:W-:Y:S02]  /*42a0*/  @P2 IMAD.MOV.U32 R18, RZ, RZ, R5 ;  /* 0x000000ffff122224 */ /* 0x000fe400078e0005 */
[----:B------:R-:W-:Y:S02]  /*42b0*/  @P2 IMAD.MOV.U32 R19, RZ, RZ, R20 ;  /* 0x000000ffff132224 */ /* 0x000fe400078e0014 */
[--C-:B------:R-:W-:Y:S02]  /*42c0*/  IMAD.X R20, RZ, RZ, R25.reuse, P5 ;  /* 0x000000ffff147224 */ /* 0x100fe400028e0619 */
[----:B------:R-:W-:Y:S01]  /*42d0*/  IMAD.X R5, RZ, RZ, R25, P6 ;  /* 0x000000ffff057224 */ /* 0x000fe200030e0619 */
[----:B------:R-:W-:Y:S01]  /*42e0*/  @P2 SEL R25, R22, R25, P0 ;  /* 0x0000001916192207 */ /* 0x000fe20000000000 */
        /* <DEDUP_REMOVED lines=20> */
[----:B------:R-:W-:-:S05]  /*4430*/  ISETP.NE.AND P2, PT, R4, RZ, PT ;  /* 0x000000ff0400720c */ /* 0x000fca0003f45270 */
[----:B------:R-:W-:-:S14]  /*4440*/  DSETP.GEU.AND P1, PT, |R12|, |R10|, PT ;  /* 0x4000000a0c00722a */ /* 0x000fdc0003f2e200 */
[----:B------:R-:W-:-:S04]  /*4450*/  @P1 ISETP.GE.U32.AND P0, PT, R24, R15, PT ;  /* 0x0000000f1800120c */ /* 0x000fc80003f06070 */
[----:B------:R-:W-:-:S13]  /*4460*/  @P1 ISETP.GE.AND.EX P0, PT, R21, R20, PT, P0 ;  /* 0x000000141500120c */ /* 0x000fda0003f06300 */
[----:B------:R-:W-:-:S06]  /*4470*/  @P1 DSETP.LT.OR P0, PT, |R10|, |R12|, !P0 ;  /* 0x4000000c0a00122a */ /* 0x000fcc0004701600 */
[----:B------:R-:W-:Y:S02]  /*4480*/  @P1 FSEL R16, R12, R10, P0 ;  /* 0x0000000a0c101208 */ /* 0x000fe40000000000 */
[----:B------:R-:W-:Y:S01]  /*4490*/  @P1 FSEL R13, R13, R11, P0 ;  /* 0x0000000b0d0d1208 */ /* 0x000fe20000000000 */
[----:B------:R-:W-:Y:S06]  /*44a0*/  @P2 BRA `(.L_x_541) ;  /* 0x0000000000202947 */ /* 0x000fec0003800000 */
[----:B------:R-:W-:-:S05]  /*44b0*/  IMAD.MOV.U32 R17, RZ, RZ, 0x500 ;  /* 0x00000500ff117424 */ /* 0x000fca00078e00ff */
[----:B------:R-:W2:Y:S01]  /*44c0*/  ATOMG.E.ADD.STRONG.GPU PT, R7, desc[UR10][R8.64], R17 ;  /* 0x80000011080779a8 */ /* 0x000ea200081ef10a */
[----:B------:R-:W1:Y:S01]  /*44d0*/  S2UR UR5, SR_CgaCtaId ;  /* 0x00000000000579c3 */ /* 0x000e620000008800 */
[----:B------:R-:W-:Y:S02]  /*44e0*/  UMOV UR4, 0x400 ;  /* 0x0000040000047882 */ /* 0x000fe40000000000 */
[----:B-1----:R-:W-:-:S06]  /*44f0*/  ULEA UR4, UR5, UR4, 0x18 ;  /* 0x0000000405047291 */ /* 0x002fcc000f8ec0ff */
[----:B------:R-:W-:Y:S02]  /*4500*/  IMAD.U32 R14, RZ, RZ, UR4 ;  /* 0x00000004ff0e7e24 */ /* 0x000fe4000f8e00ff */
[----:B--2---:R-:W-:-:S05]  /*4510*/  VIADD R7, R7, UR6 ;  /* 0x0000000607077c36 */ /* 0x004fca0008000000 */
[----:B------:R1:W-:Y:S02]  /*4520*/  STS [R14+0x98], R7 ;  /* 0x000098070e007388 */ /* 0x0003e40000000800 */
.L_x_541:
[----:B0-----:R-:W-:Y:S05]  /*4530*/  BSYNC.RECONVERGENT B2 ;  /* 0x0000000000027941 */ /* 0x001fea0003800200 */
.L_x_540:
[----:B------:R-:W-:Y:S01]  /*4540*/  BAR.SYNC.DEFER_BLOCKING 0x0 ;  /* 0x0000000000007b1d */ /* 0x000fe20000010000 */
[----:B------:R-:W-:Y:S01]  /*4550*/  @P1 IMAD.MOV.U32 R10, RZ, RZ, R16 ;  /* 0x000000ffff0a1224 */ /* 0x000fe200078e0010 */
[----:B------:R-:W-:Y:S01]  /*4560*/  @P1 SEL R15, R24, R15, P0 ;  /* 0x0000000f180f1207 */ /* 0x000fe20000000000 */
[----:B------:R-:W-:Y:S01]  /*4570*/  @P1 IMAD.MOV.U32 R11, RZ, RZ, R13 ;  /* 0x000000ffff0b1224 */ /* 0x000fe200078e000d */
[----:B------:R-:W-:Y:S01]  /*4580*/  @P1 SEL R20, R21, R20, P0 ;  /* 0x0000001415141207 */ /* 0x000fe20000000000 */
[----:B-1----:R-:W-:-:S04]  /*4590*/  IMAD.U32 R7, RZ, RZ, UR7 ;  /* 0x00000007ff077e24 */ /* 0x002fc8000f8e00ff */
[----:B-----5:R-:W-:-:S14]  /*45a0*/  DSETP.GEU.AND P2, PT, |R10|, |R2|, PT ;  /* 0x400000020a00722a */ /* 0x020fdc0003f4e200 */
[----:B------:R-:W-:Y:S01]  /*45b0*/  @P2 ISETP.GE.U32.AND P0, PT, R15, R6, PT ;  /* 0x000000060f00220c */ /* 0x000fe20003f06070 */
[----:B------:R-:W0:Y:S03]  /*45c0*/  LDS R12, [R14+0x98] ;  /* 0x000098000e0c7984 */ /* 0x000e260000000800 */
        /* <DEDUP_REMOVED lines=9> */
[----:B------:R-:W-:-:S02]  /*4660*/  IMAD.MOV.U32 R22, RZ, RZ, R5 ;  /* 0x000000ffff167224 */ /* 0x000fc400078e0005 */
[----:B------:R-:W-:Y:S02]  /*4670*/  IMAD.MOV.U32 R20, RZ, RZ, R2 ;  /* 0x000000ffff147224 */ /* 0x000fe400078e0002 */
[----:B------:R-:W-:Y:S02]  /*4680*/  IMAD.MOV.U32 R21, RZ, RZ, R3 ;  /* 0x000000ffff157224 */ /* 0x000fe400078e0003 */
[----:B0-----:R-:W-:-:S05]  /*4690*/  VIADD R10, R12, 0x500 ;  /* 0x000005000c0a7836 */ /* 0x001fca0000000000 */
[----:B------:R-:W-:-:S13]  /*46a0*/  ISETP.GT.AND P0, PT, R10, R7, PT ;  /* 0x000000070a00720c */ /* 0x000fda0003f04270 */
[----:B------:R-:W-:Y:S05]  /*46b0*/  @!P0 BRA `(.L_x_542) ;  /* 0xfffffff800908947 */ /* 0x000fea000383ffff */
[----:B------:R-:W-:Y:S05]  /*46c0*/  BSYNC.RECONVERGENT B1 ;  /* 0x0000000000017941 */ /* 0x000fea0003800200 */
.L_x_539:
[----:B------:R-:W-:Y:S01]  /*46d0*/  ISETP.GE.AND P0, PT, R12, R7, PT ;  /* 0x000000070c00720c */ /* 0x000fe20003f06270 */
[----:B------:R-:W0:Y:S01]  /*46e0*/  LDCU.64 UR6, c[0x0][0x388] ;  /* 0x00007100ff0677ac */ /* 0x000e220008000a00 */
[----:B------:R-:W-:Y:S01]  /*46f0*/  BSSY.RECONVERGENT B1, `(.L_x_536) ;  /* 0x00000ac000017945 */ /* 0x000fe20003800200 */
[----:B------:R-:W1:Y:S10]  /*4700*/  LDCU.64 UR4, c[0x0][0x388] ;  /* 0x00007100ff0477ac */ /* 0x000e740008000a00 */
[----:B------:R-:W-:Y:S05]  /*4710*/  @P0 BRA `(.L_x_543) ;  /* 0x0000000800a40947 */ /* 0x000fea0003800000 */
[----:B------:R-:W-:-:S05]  /*4720*/  IMAD.IADD R9, R7, 0x1, -R12 ;  /* 0x0000000107097824 */ /* 0x000fca00078e0a0c */
[----:B------:R-:W-:-:S13]  /*4730*/  ISETP.GE.AND P0, PT, R4, R9, PT ;  /* 0x000000090400720c */ /* 0x000fda0003f06270 */
[----:B------:R-:W-:Y:S05]  /*4740*/  @P0 BRA `(.L_x_543) ;  /* 0x0000000800980947 */ /* 0x000fea0003800000 */
[----:B------:R-:W-:Y:S01]  /*4750*/  LOP3.LUT R8, RZ, R4, RZ, 0x33, !PT ;  /* 0x00000004ff087212 */ /* 0x000fe200078e33ff */
[----:B------:R-:W-:Y:S03]  /*4760*/  BSSY.RECONVERGENT B2, `(.L_x_544) ;  /* 0x000002f000027945 */ /* 0x000fe60003800200 */
[----:B------:R-:W-:Y:S01]  /*4770*/  IADD3 R18, PT, PT, -R12, R7, R8 ;  /* 0x000000070c127210 */ /* 0x000fe20007ffe108 */
[----:B------:R-:W-:-:S03]  /*4780*/  IMAD.MOV.U32 R8, RZ, RZ, R4 ;  /* 0x000000ffff087224 */ /* 0x000fc600078e0004 */
[----:B------:R-:W-:-:S04]  /*4790*/  LOP3.LUT R7, R18, 0x300, RZ, 0xc0, !PT ;  /* 0x0000030012077812 */ /* 0x000fc800078ec0ff */
[----:B------:R-:W-:-:S13]  /*47a0*/  ISETP.NE.AND P0, PT, R7, 0x300, PT ;  /* 0x000003000700780c */ /* 0x000fda0003f05270 */
[----:B------:R-:W-:Y:S05]  /*47b0*/  @!P0 BRA `(.L_x_545) ;  /* 0x0000000000a48947 */ /* 0x000fea0003800000 */
[----:B------:R-:W2:Y:S01]  /*47c0*/  LDC.64 R10, c[0x0][0x380] ;  /* 0x0000e000ff0a7b82 */ /* 0x000ea20000000a00 */
[----:B------:R-:W-:Y:S01]  /*47d0*/  LEA.HI R7, R18, 0x1, RZ, 0x18 ;  /* 0x0000000112077811 */ /* 0x000fe200078fc0ff */
[----:B------:R-:W-:Y:S02]  /*47e0*/  IMAD.IADD R13, R4, 0x1, R12 ;  /* 0x00000001040d7824 */ /* 0x000fe400078e020c */
[----:B------:R-:W-:Y:S01]  /*47f0*/  IMAD.MOV.U32 R8, RZ, RZ, R4 ;  /* 0x000000ffff087224 */ /* 0x000fe200078e0004 */
[----:B------:R-:W-:-:S05]  /*4800*/  LOP3.LUT R7, R7, 0x3, RZ, 0xc0, !PT ;  /* 0x0000000307077812 */ /* 0x000fca00078ec0ff */
[----:B------:R-:W-:-:S07]  /*4810*/  IMAD.MOV R7, RZ, RZ, -R7 ;  /* 0x000000ffff077224 */ /* 0x000fce00078e0a07 */
.L_x_548:
[----:B--2---:R-:W-:-:S06]  /*4820*/  IMAD.WIDE R14, R13, 0x8, R10 ;  /* 0x000000080d0e7825 */ /* 0x004fcc00078e020a */
[----:B------:R-:W2:Y:S01]  /*4830*/  LDG.E.64 R14, desc[UR10][R14.64] ;  /* 0x0000000a0e0e7981 */ /* 0x000ea2000c1e1b00 */
[----:B-1----:R-:W-:Y:S01]  /*4840*/  IADD3 R22, P1, PT, R13, UR4, RZ ;  /* 0x000000040d167c10 */ /* 0x002fe2000ff3e0ff */
[----:B------:R-:W-:Y:S01]  /*4850*/  VIADD R7, R7, 0x1 ;  /* 0x0000000107077836 */ /* 0x000fe20000000000 */
[----:B------:R-:W-:Y:S01]  /*4860*/  BSSY.RECONVERGENT B3, `(.L_x_546) ;  /* 0x000001b000037945 */ /* 0x000fe20003800200 */
[----:B------:R-:W-:Y:S01]  /*4870*/  IMAD.MOV.U32 R19, RZ, RZ, R6 ;  /* 0x000000ffff137224 */ /* 0x000fe200078e0006 */
[----:B------:R-:W-:Y:S01]  /*4880*/  LEA.HI.X.SX32 R21, R13, UR5, 0x1, P1 ;  /* 0x000000050d157c11 */ /* 0x000fe200088f0eff */
[----:B------:R-:W-:Y:S01]  /*4890*/  IMAD.MOV.U32 R20, RZ, RZ, R5 ;  /* 0x000000ffff147224 */ /* 0x000fe200078e0005 */
[----:B------:R-:W-:Y:S01]  /*48a0*/  MOV R16, R2 ;  /* 0x0000000200107202 */ /* 0x000fe20000000f00 */
[----:B------:R-:W-:Y:S01]  /*48b0*/  IMAD.MOV.U32 R17, RZ, RZ, R3 ;  /* 0x000000ffff117224 */ /* 0x000fe200078e0003 */
[----:B------:R-:W-:Y:S01]  /*48c0*/  ISETP.NE.AND P2, PT, R7, RZ, PT ;  /* 0x000000ff0700720c */ /* 0x000fe20003f45270 */
        /* <DEDUP_REMOVED lines=20> */
.L_x_547:
[----:B0-----:R-:W-:Y:S05]  /*4a10*/  BSYNC.RECONVERGENT B3 ;  /* 0x0000000000037941 */ /* 0x001fea0003800200 */
.L_x_546:
[----:B------:R-:W-:Y:S02]  /*4a20*/  VIADD R8, R8, 0x100 ;  /* 0x0000010008087836 */ /* 0x000fe40000000000 */
[----:B------:R-:W-:Y:S01]  /*4a30*/  VIADD R13, R13, 0x100 ;  /* 0x000001000d0d7836 */ /* 0x000fe20000000000 */
[----:B------:R-:W-:Y:S06]  /*4a40*/  @P2 BRA `(.L_x_548) ;  /* 0xfffffffc00742947 */ /* 0x000fec000383ffff */
.L_x_545:
[----:B01----:R-:W-:Y:S05]  /*4a50*/  BSYNC.RECONVERGENT B2 ;  /* 0x0000000000027941 */ /* 0x003fea0003800200 */
.L_x_544:
        /* <DEDUP_REMOVED lines=9> */
.L_x_557:
[----:B------:R-:W-:-:S05]  /*4af0*/  IMAD.WIDE R22, R7, 0x8, R10 ;  /* 0x0000000807167825 */ /* 0x000fca00078e020a */
[----:B------:R-:W2:Y:S04]  /*4b00*/  LDG.E.64 R20, desc[UR10][R22.64+-0x1000] ;  /* 0xfff0000a16147981 */ /* 0x000ea8000c1e1b00 */
[----:B------:R0:W5:Y:S04]  /*4b10*/  LDG.E.64 R16, desc[UR10][R22.64+-0x800] ;  /* 0xfff8000a16107981 */ /* 0x000168000c1e1b00 */
[----:B------:R0:W5:Y:S04]  /*4b20*/  LDG.E.64 R14, desc[UR10][R22.64] ;  /* 0x0000000a160e7981 */ /* 0x000168000c1e1b00 */
[----:B------:R0:W5:Y:S01]  /*4b30*/  LDG.E.64 R12, desc[UR10][R22.64+0x800] ;  /* 0x0008000a160c7981 */ /* 0x000162000c1e1b00 */
[C---:B------:R-:W-:Y:S01]  /*4b40*/  IADD3 R29, P1, PT, R7.reuse, UR6, RZ ;  /* 0x00000006071d7c10 */ /* 0x040fe2000ff3e0ff */
[----:B------:R-:W-:Y:S03]  /*4b50*/  BSSY.RECONVERGENT B2, `(.L_x_549) ;  /* 0x0000016000027945 */ /* 0x000fe60003800200 */
[----:B------:R-:W-:Y:S01]  /*4b60*/  LEA.HI.X.SX32 R30, R7, UR7, 0x1, P1 ;  /* 0x00000007071e7c11 */ /* 0x000fe200088f0eff */
        /* <DEDUP_REMOVED lines=20> */
.L_x_550:
[----:B------:R-:W-:Y:S05]  /*4cb0*/  BSYNC.RECONVERGENT B2 ;  /* 0x0000000000027941 */ /* 0x000fea0003800200 */
.L_x_549:
        /* <DEDUP_REMOVED lines=23> */
.L_x_552:
[----:B------:R-:W-:Y:S05]  /*4e30*/  BSYNC.RECONVERGENT B2 ;  /* 0x0000000000027941 */ /* 0x000fea0003800200 */
.L_x_551:
        /* <DEDUP_REMOVED lines=24> */
.L_x_554:
[----:B------:R-:W-:Y:S05]  /*4fc0*/  BSYNC.RECONVERGENT B2 ;  /* 0x0000000000027941 */ /* 0x000fea0003800200 */
.L_x_553:
        /* <DEDUP_REMOVED lines=22> */
.L_x_556:
[----:B------:R-:W-:Y:S05]  /*5130*/  BSYNC.RECONVERGENT B2 ;  /* 0x0000000000027941 */ /* 0x000fea0003800200 */
.L_x_555:
[----:B------:R-:W-:Y:S02]  /*5140*/  VIADD R8, R8, 0x400 ;  /* 0x0000040008087836 */ /* 0x000fe40000000000 */
[----:B------:R-:W-:Y:S02]  /*5150*/  VIADD R27, R27, 0x400 ;  /* 0x000004001b1b7836 */ /* 0x000fe40000000000 */
[----:B------:R-:W-:Y:S01]  /*5160*/  VIADD R26, R26, 0x400 ;  /* 0x000004001a1a7836 */ /* 0x000fe20000000000 */
[----:B------:R-:W-:Y:S01]  /*5170*/  ISETP.GE.AND P0, PT, R8, R9, PT ;  /* 0x000000090800720c */ /* 0x000fe20003f06270 */
[----:B------:R-:W-:Y:S02]  /*5180*/  VIADD R25, R25, 0x400 ;  /* 0x0000040019197836 */ /* 0x000fe40000000000 */
[----:B------:R-:W-:-:S10]  /*5190*/  VIADD R7, R7, 0x400 ;  /* 0x0000040007077836 */ /* 0x000fd40000000000 */
[----:B------:R-:W-:Y:S05]  /*51a0*/  @!P0 BRA `(.L_x_557) ;  /* 0xfffffff800508947 */ /* 0x000fea000383ffff */
.L_x_543:
[----:B01----:R-:W-:Y:S05]  /*51b0*/  BSYNC.RECONVERGENT B1 ;  /* 0x0000000000017941 */ /* 0x003fea0003800200 */
.L_x_536:
        /* <DEDUP_REMOVED lines=13> */
[----:B------:R-:W-:Y:S01]  /*5290*/  MOV R12, R7 ;  /* 0x00000007000c7202 */ /* 0x000fe20000000f00 */
[----:B------:R-:W-:Y:S02]  /*52a0*/  IMAD.MOV.U32 R13, RZ, RZ, R16 ;  /* 0x000000ffff0d7224 */ /* 0x000fe400078e0010 */
        /* <DEDUP_REMOVED lines=17> */
.L_x_559:
[----:B------:R-:W-:Y:S05]  /*53c0*/  BSYNC.RECONVERGENT B1 ;  /* 0x0000000000017941 */ /* 0x000fea0003800200 */
.L_x_558:
        /* <DEDUP_REMOVED lines=31> */
.L_x_561:
[----:B------:R-:W-:Y:S05]  /*55c0*/  BSYNC.RECONVERGENT B1 ;  /* 0x0000000000017941 */ /* 0x000fea0003800200 */
.L_x_560:
[----:B------:R-:W-:Y:S01]  /*55d0*/  ISETP.GT.AND P0, PT, R14, 0x1b, PT ;  /* 0x0000001b0e00780c */ /* 0x000fe20003f04270 */
[----:B0-----:R0:W0:Y:S01]  /*55e0*/  SHFL.DOWN PT, R8, R2, 0x4, 0x1f ;  /* 0x08801f0002087f89 */ /* 0x00102200000e0000 */
[----:B------:R-:W-:Y:S01]  /*55f0*/  BSSY.RECONVERGENT B1, `(.L_x_562) ;  /* 0x000001d000017945 */ /* 0x000fe20003800200 */
[----:B---3--:R-:W-:Y:S02]  /*5600*/  IMAD.MOV.U32 R11, RZ, RZ, R5 ;  /* 0x000000ffff0b7224 */ /* 0x008fe400078e0005 */
[----:B------:R3:W0:Y:S01]  /*5610*/  SHFL.DOWN PT, R9, R3, 0x4, 0x1f ;  /* 0x08801f0003097f89 */ /* 0x00062200000e0000 */
[----:B------:R-:W-:Y:S02]  /*5620*/  IMAD.MOV.U32 R12, RZ, RZ, R10 ;  /* 0x000000ffff0c7224 */ /* 0x000fe400078e000a */
[----:B-1----:R-:W-:Y:S01]  /*5630*/  IMAD.MOV.U32 R6, RZ, RZ, R2 ;  /* 0x000000ffff067224 */ /* 0x002fe200078e0002 */
[----:B----4-:R3:W1:Y:S01]  /*5640*/  SHFL.DOWN PT, R16, R5, 0x4, 0x1f ;  /* 0x08801f0005107f89 */ /* 0x01066200000e0000 */
[----:B--2---:R-:W-:-:S03]  /*5650*/  IMAD.MOV.U32 R7, RZ, RZ, R3 ;  /* 0x000000ffff077224 */ /* 0x004fc600078e0003 */
[----:B------:R3:W2:Y:S01]  /*5660*/  SHFL.DOWN PT, R13, R10, 0x4, 0x1f ;  /* 0x08801f000a0d7f89 */ /* 0x0006a200000e0000 */
[----:B------:R-:W-:Y:S05]  /*5670*/  @P0 BRA `(.L_x_563) ;  /* 0x0000000000500947 */ /* 0x000fea0003800000 */
[----:B0-----:R-:W-:Y:S01]  /*5680*/  DSETP.GEU.AND P0, PT, |R2|, |R8|, PT ;  /* 0x400000080200722a */ /* 0x001fe20003f0e200 */
[----:B-1----:R-:W-:Y:S02]  /*5690*/  IMAD.MOV.U32 R11, RZ, RZ, R16 ;  /* 0x000000ffff0b7224 */ /* 0x002fe400078e0010 */
[----:B--2---:R-:W-:Y:S02]  /*56a0*/  IMAD.MOV.U32 R12, RZ, RZ, R13 ;  /* 0x000000ffff0c7224 */ /* 0x004fe400078e000d */
        /* <DEDUP_REMOVED lines=17> */
.L_x_563:
[----:B------:R-:W-:Y:S05]  /*57c0*/  BSYNC.RECONVERGENT B1 ;  /* 0x0000000000017941 */ /* 0x000fea0003800200 */
.L_x_562:
[----:B------:R-:W-:Y:S01]  /*57d0*/  ISETP.GT.AND P0, PT, R14, 0x17, PT ;  /* 0x000000170e00780c */ /* 0x000fe20003f04270 */
[----:B0-----:R0:W4:Y:S01]  /*57e0*/  SHFL.DOWN PT, R8, R6, 0x8, 0x1f ;  /* 0x09001f0006087f89 */ /* 0x00112200000e0000 */
[----:B------:R-:W-:Y:S01]  /*57f0*/  BSSY.RECONVERGENT B1, `(.L_x_564) ;  /* 0x000001d000017945 */ /* 0x000fe20003800200 */
[----:B---3--:R-:W-:Y:S02]  /*5800*/  IMAD.MOV.U32 R5, RZ, RZ, R11 ;  /* 0x000000ffff057224 */ /* 0x008fe400078e000b */
[----:B------:R0:W3:Y:S01]  /*5810*/  SHFL.DOWN PT, R9, R7, 0x8, 0x1f ;  /* 0x09001f0007097f89 */ /* 0x0000e200000e0000 */
[----:B------:R-:W-:Y:S02]  /*5820*/  IMAD.MOV.U32 R10, RZ, RZ, R12 ;  /* 0x000000ffff0a7224 */ /* 0x000fe400078e000c */
[----:B------:R-:W-:Y:S01]  /*5830*/  IMAD.MOV.U32 R2, RZ, RZ, R6 ;  /* 0x000000ffff027224 */ /* 0x000fe200078e0006 */
[----:B-1----:R0:W1:Y:S01]  /*5840*/  SHFL.DOWN PT, R16, R11, 0x8, 0x1f ;  /* 0x09001f000b107f89 */ /* 0x00206200000e0000 */
[----:B------:R-:W-:-:S03]  /*5850*/  IMAD.MOV.U32 R3, RZ, RZ, R7 ;  /* 0x000000ffff037224 */ /* 0x000fc600078e0007 */
[----:B--2---:R0:W2:Y:S01]  /*5860*/  SHFL.DOWN PT, R13, R12, 0x8, 0x1f ;  /* 0x09001f000c0d7f89 */ /* 0x0040a200000e0000 */
[----:B------:R-:W-:Y:S05]  /*5870*/  @P0 BRA `(.L_x_565) ;  /* 0x0000000000500947 */ /* 0x000fea0003800000 */
[----:B---34-:R-:W-:Y:S01]  /*5880*/  DSETP.GEU.AND P0, PT, |R6|, |R8|, PT ;  /* 0x400000080600722a */ /* 0x018fe20003f0e200 */
[----:B-1----:R-:W-:Y:S02]  /*5890*/  IMAD.MOV.U32 R5, RZ, RZ, R16 ;  /* 0x000000ffff057224 */ /* 0x002fe400078e0010 */
        /* <DEDUP_REMOVED lines=18> */
.L_x_565:
[----:B------:R-:W-:Y:S05]  /*59c0*/  BSYNC.RECONVERGENT B1 ;  /* 0x0000000000017941 */ /* 0x000fea0003800200 */
.L_x_564:
[----:B------:R-:W-:Y:S01]  /*59d0*/  ISETP.GT.AND P0, PT, R14, 0xf, PT ;  /* 0x0000000f0e00780c */ /* 0x000fe20003f04270 */
[----:B0-----:R0:W0:Y:S01]  /*59e0*/  SHFL.DOWN PT, R6, R2, 0x10, 0x1f ;  /* 0x0a001f0002067f89 */ /* 0x00102200000e0000 */
[----:B------:R-:W-:Y:S01]  /*59f0*/  BSSY.RECONVERGENT B1, `(.L_x_566) ;  /* 0x000001d000017945 */ /* 0x000fe20003800200 */
[----:B------:R-:W-:Y:S02]  /*5a00*/  IMAD.MOV.U32 R17, RZ, RZ, R5 ;  /* 0x000000ffff117224 */ /* 0x000fe400078e0005 */
[----:B------:R0:W0:Y:S01]  /*5a10*/  SHFL.DOWN PT, R7, R3, 0x10, 0x1f ;  /* 0x0a001f0003077f89 */ /* 0x00002200000e0000 */
[----:B------:R-:W-:Y:S02]  /*5a20*/  IMAD.MOV.U32 R19, RZ, RZ, R10 ;  /* 0x000000ffff137224 */ /* 0x000fe400078e000a */
[----:B------:R-:W-:Y:S01]  /*5a30*/  IMAD.MOV.U32 R12, RZ, RZ, R2 ;  /* 0x000000ffff0c7224 */ /* 0x000fe200078e0002 */
[----:B----4-:R4:W0:Y:S01]  /*5a40*/  SHFL.DOWN PT, R8, R5, 0x10, 0x1f ;  /* 0x0a001f0005087f89 */ /* 0x01082200000e0000 */
[----:B--2---:R-:W-:-:S03]  /*5a50*/  IMAD.MOV.U32 R13, RZ, RZ, R3 ;  /* 0x000000ffff0d7224 */ /* 0x004fc600078e0003 */
[----:B---3--:R4:W2:Y:S01]  /*5a60*/  SHFL.DOWN PT, R9, R10, 0x10, 0x1f ;  /* 0x0a001f000a097f89 */ /* 0x0088a200000e0000 */
[----:B------:R-:W-:Y:S05]  /*5a70*/  @P0 BRA `(.L_x_567) ;  /* 0x0000000000500947 */ /* 0x000fea0003800000 */
[----:B0-----:R-:W-:Y:S01]  /*5a80*/  DSETP.GEU.AND P0, PT, |R2|, |R6|, PT ;  /* 0x400000060200722a */ /* 0x001fe20003f0e200 */
[----:B------:R-:W-:Y:S02]  /*5a90*/  IMAD.MOV.U32 R17, RZ, RZ, R8 ;  /* 0x000000ffff117224 */ /* 0x000fe400078e0008 */
        /* <DEDUP_REMOVED lines=18> */
.L_x_567:
[----:B------:R-:W-:Y:S05]  /*5bc0*/  BSYNC.RECONVERGENT B1 ;  /* 0x0000000000017941 */ /* 0x000fea0003800200 */
.L_x_566:
[----:B------:R-:W-:Y:S01]  /*5bd0*/  ISETP.NE.AND P0, PT, R14, RZ, PT ;  /* 0x000000ff0e00720c */ /* 0x000fe20003f05270 */
[----:B------:R-:W-:-:S12]  /*5be0*/  BSSY.RECONVERGENT B1, `(.L_x_568) ;  /* 0x000000b000017945 */ /* 0x000fd80003800200 */
[----:B------:R-:W-:Y:S05]  /*5bf0*/  @P0 BRA `(.L_x_569) ;  /* 0x0000000000240947 */ /* 0x000fea0003800000 */
[----:B0-----:R-:W0:Y:S01]  /*5c00*/  S2R R6, SR_CgaCtaId ;  /* 0x0000000000067919 */ /* 0x001e220000008800 */
[----:B------:R-:W-:Y:S01]  /*5c10*/  MOV R3, 0x400 ;  /* 0x0000040000037802 */ /* 0x000fe20000000f00 */
[----:B------:R-:W-:Y:S01]  /*5c20*/  IMAD.MOV.U32 R18, RZ, RZ, R17 ;  /* 0x000000ffff127224 */ /* 0x000fe200078e0011 */
[----:B------:R-:W-:-:S04]  /*5c30*/  SHF.R.U32.HI R2, RZ, 0x1, R4 ;  /* 0x00000001ff027819 */ /* 0x000fc80000011604 */
[----:B------:R-:W-:Y:S02]  /*5c40*/  LOP3.LUT R2, R2, 0x1f0, RZ, 0xc0, !PT ;  /* 0x000001f002027812 */ /* 0x000fe400078ec0ff */
[----:B0-----:R-:W-:-:S05]  /*5c50*/  LEA R3, R6, R3, 0x18 ;  /* 0x0000000306037211 */ /* 0x001fca00078ec0ff */
[----:B------:R-:W-:-:S05]  /*5c60*/  IMAD.IADD R3, R2, 0x1, R3 ;  /* 0x0000000102037824 */ /* 0x000fca00078e0203 */
[----:B------:R3:W-:Y:S04]  /*5c70*/  STS.64 [R3+0x10], R18 ;  /* 0x0000101203007388 */ /* 0x0007e80000000a00 */
[----:B------:R3:W-:Y:S02]  /*5c80*/  STS.64 [R3+0x8], R12 ;  /* 0x0000080c03007388 */ /* 0x0007e40000000a00 */
.L_x_569:
[----:B------:R-:W-:Y:S05]  /*5c90*/  BSYNC.RECONVERGENT B1 ;  /* 0x0000000000017941 */ /* 0x000fea0003800200 */
.L_x_568:
[----:B------:R-:W-:Y:S01]  /*5ca0*/  BAR.SYNC.DEFER_BLOCKING 0x0 ;  /* 0x0000000000007b1d */ /* 0x000fe20000010000 */
[----:B------:R-:W-:-:S13]  /*5cb0*/  ISETP.NE.AND P1, PT, R4, RZ, PT ;  /* 0x000000ff0400720c */ /* 0x000fda0003f25270 */
[----:B------:R-:W-:Y:S05]  /*5cc0*/  @P1 BRA `(.L_x_497) ;  /* 0x00000008008c1947 */ /* 0x000fea0003800000 */
[----:B0--3--:R-:W0:Y:S01]  /*5cd0*/  S2R R3, SR_CgaCtaId ;  /* 0x0000000000037919 */ /* 0x009e220000008800 */
[----:B------:R-:W-:Y:S01]  /*5ce0*/  MOV R2, 0x400 ;  /* 0x0000040000027802 */ /* 0x000fe20000000f00 */
[----:B------:R-:W-:Y:S03]  /*5cf0*/  BSSY.RECONVERGENT B1, `(.L_x_570) ;  /* 0x000001a000017945 */ /* 0x000fe60003800200 */
[----:B0-----:R-:W-:-:S05]  /*5d00*/  LEA R30, R3, R2, 0x18 ;  /* 0x00000002031e7211 */ /* 0x001fca00078ec0ff */
[----:B------:R-:W0:Y:S04]  /*5d10*/  LDS.64 R14, [R30+0x18] ;  /* 0x000018001e0e7984 */ /* 0x000e280000000a00 */
[----:B----4-:R-:W3:Y:S04]  /*5d20*/  LDS.128 R4, [R30+0x20] ;  /* 0x000020001e047984 */ /* 0x010ee80000000c00 */
[----:B------:R4:W1:Y:S04]  /*5d30*/  LDS.64 R28, [R30+0x80] ;  /* 0x000080001e1c7984 */ /* 0x0008680000000a00 */
[----:B--2---:R4:W2:Y:S01]  /*5d40*/  LDS.128 R8, [R30+0x30] ;  /* 0x000030001e087984 */ /* 0x0048a20000000c00 */
[----:B0-----:R-:W-:Y:S01]  /*5d50*/  DSETP.GEU.AND P0, PT, |R12|, |R14|, PT ;  /* 0x4000000e0c00722a */ /* 0x001fe20003f0e200 */
[----:B------:R-:W-:Y:S01]  /*5d60*/  MOV R2, R14 ;  /* 0x0000000e00027202 */ /* 0x000fe20000000f00 */
[----:B------:R-:W-:-:S02]  /*5d70*/  IMAD.MOV.U32 R3, RZ, RZ, R15 ;  /* 0x000000ffff037224 */ /* 0x000fc400078e000f */
[----:B---3--:R-:W-:Y:S02]  /*5d80*/  IMAD.MOV.U32 R31, RZ, RZ, R4 ;  /* 0x000000ffff1f7224 */ /* 0x008fe400078e0004 */
[----:B------:R-:W-:-:S08]  /*5d90*/  IMAD.MOV.U32 R33, RZ, RZ, R5 ;  /* 0x000000ffff217224 */ /* 0x000fd000078e0005 */
[----:B-12-4-:R-:W-:Y:S05]  /*5da0*/  @!P0 BRA `(.L_x_571) ;  /* 0x0000000000388947 */ /* 0x016fea0003800000 */
        /* <DEDUP_REMOVED lines=14> */
.L_x_571:
[----:B------:R-:W-:Y:S05]  /*5e90*/  BSYNC.RECONVERGENT B1 ;  /* 0x0000000000017941 */ /* 0x000fea0003800200 */
.L_x_570:
        /* <DEDUP_REMOVED lines=25> */
.L_x_573:
[----:B------:R-:W-:Y:S05]  /*6030*/  BSYNC.RECONVERGENT B1 ;  /* 0x0000000000017941 */ /* 0x000fea0003800200 */
.L_x_572:
        /* <DEDUP_REMOVED lines=21> */
.L_x_575:
[----:B------:R-:W-:Y:S05]  /*6190*/  BSYNC.RECONVERGENT B1 ;  /* 0x0000000000017941 */ /* 0x000fea0003800200 */
.L_x_574:
        /* <DEDUP_REMOVED lines=21> */
.L_x_577:
[----:B------:R-:W-:Y:S05]  /*62f0*/  BSYNC.RECONVERGENT B1 ;  /* 0x0000000000017941 */ /* 0x000fea0003800200 */
.L_x_576:
        /* <DEDUP_REMOVED lines=21> */
.L_x_579:
[----:B------:R-:W-:Y:S05]  /*6450*/  BSYNC.RECONVERGENT B1 ;  /* 0x0000000000017941 */ /* 0x000fea0003800200 */
.L_x_578:
        /* <DEDUP_REMOVED lines=21> */
.L_x_581:
[----:B------:R-:W-:Y:S05]  /*65b0*/  BSYNC.RECONVERGENT B1 ;  /* 0x0000000000017941 */ /* 0x000fea0003800200 */
.L_x_580:
        /* <DEDUP_REMOVED lines=20> */
.L_x_497:
[----:B------:R-:W-:Y:S05]  /*6700*/  BSYNC.RECONVERGENT B0 ;  /* 0x0000000000007941 */ /* 0x000fea0003800200 */
.L_x_464:
[----:B------:R-:W-:Y:S05]  /*6710*/  @P1 EXIT ;  /* 0x000000000000194d */ /* 0x000fea0003800000 */
[----:B01-3--:R-:W0:Y:S01]  /*6720*/  LDC.64 R2, c[0x0][0x390] ;  /* 0x0000e400ff027b82 */ /* 0x00be220000000a00 */
[----:B------:R-:W-:Y:S02]  /*6730*/  IMAD.MOV.U32 R18, RZ, RZ, R17 ;  /* 0x000000ffff127224 */ /* 0x000fe400078e0011 */
[----:B0-----:R-:W-:-:S05]  /*6740*/  IMAD.WIDE.U32 R2, R0, 0x10, R2 ;  /* 0x0000001000027825 */ /* 0x001fca00078e0002 */
[----:B------:R-:W-:Y:S04]  /*6750*/  STG.E.64 desc[UR10][R2.64], R12 ;  /* 0x0000000c02007986 */ /* 0x000fe8000c101b0a */
[----:B------:R-:W-:Y:S01]  /*6760*/  STG.E.64 desc[UR10][R2.64+0x8], R18 ;  /* 0x0000081202007986 */ /* 0x000fe2000c101b0a */
[----:B------:R-:W-:Y:S05]  /*6770*/  EXIT ;  /* 0x000000000000794d */ /* 0x000fea0003800000 */
.L_x_582:
        /* <DEDUP_REMOVED lines=16> */
.L_x_733:


//--------------------- .text._ZN6thrust24THRUST_300001_SM_1000_NS8cuda_cub4core6detail13_kernel_agentINS1_8__reduce11ReduceAgentINS0_12zip_iteratorIN4cuda3std3__45tupleIJNS0_10device_ptrIdEENS0_17counting_iteratorIlNS0_11use_defaultESF_SF_EEEEEEEPNSB_IJdlEEESJ_iNS1_9__extrema9arg_max_fIdl4cmprEEEEJSI_SK_iSO_EEEvDpT0_ --------------------------
	.section	.text._ZN6thrust24THRUST_300001_SM_1000_NS8cuda_cub4core6detail13_kernel_agentINS1_8__reduce11ReduceAgentINS0_12zip_iteratorIN4cuda3std3__45tupleIJNS0_10device_ptrIdEENS0_17counting_iteratorIlNS0_11use_defaultESF_SF_EEEEEEEPNSB_IJdlEEESJ_iNS1_9__extrema9arg_max_fIdl4cmprEEEEJSI_SK_iSO_EEEvDpT0_,"ax",@progbits
	.align	128
        .global         _ZN6thrust24THRUST_300001_SM_1000_NS8cuda_cub4core6detail13_kernel_agentINS1_8__reduce11ReduceAgentINS0_12zip_iteratorIN4cuda3std3__45tupleIJNS0_10device_ptrIdEENS0_17counting_iteratorIlNS0_11use_defaultESF_SF_EEEEEEEPNSB_IJdlEEESJ_iNS1_9__extrema9arg_max_fIdl4cmprEEEEJSI_SK_iSO_EEEvDpT0_
        .type           _ZN6thrust24THRUST_300001_SM_1000_NS8cuda_cub4core6detail13_kernel_agentINS1_8__reduce11ReduceAgentINS0_12zip_iteratorIN4cuda3std3__45tupleIJNS0_10device_ptrIdEENS0_17counting_iteratorIlNS0_11use_defaultESF_SF_EEEEEEEPNSB_IJdlEEESJ_iNS1_9__extrema9arg_max_fIdl4cmprEEEEJSI_SK_iSO_EEEvDpT0_,@function
        .size           _ZN6thrust24THRUST_300001_SM_1000_NS8cuda_cub4core6detail13_kernel_agentINS1_8__reduce11ReduceAgentINS0_12zip_iteratorIN4cuda3std3__45tupleIJNS0_10device_ptrIdEENS0_17counting_iteratorIlNS0_11use_defaultESF_SF_EEEEEEEPNSB_IJdlEEESJ_iNS1_9__extrema9arg_max_fIdl4cmprEEEEJSI_SK_iSO_EEEvDpT0_,(.L_x_734 - _ZN6thrust24THRUST_300001_SM_1000_NS8cuda_cub4core6detail13_kernel_agentINS1_8__reduce11ReduceAgentINS0_12zip_iteratorIN4cuda3std3__45tupleIJNS0_10device_ptrIdEENS0_17counting_iteratorIlNS0_11use_defaultESF_SF_EEEEEEEPNSB_IJdlEEESJ_iNS1_9__extrema9arg_max_fIdl4cmprEEEEJSI_SK_iSO_EEEvDpT0_)
        .other          _ZN6thrust24THRUST_300001_SM_1000_NS8cuda_cub4core6detail13_kernel_agentINS1_8__reduce11ReduceAgentINS0_12zip_iteratorIN4cuda3std3__45tupleIJNS0_10device_ptrIdEENS0_17counting_iteratorIlNS0_11use_defaultESF_SF_EEEEEEEPNSB_IJdlEEESJ_iNS1_9__extrema9arg_max_fIdl4cmprEEEEJSI_SK_iSO_EEEvDpT0_,@"STO_CUDA_ENTRY STV_DEFAULT"
_ZN6thrust24THRUST_300001_SM_1000_NS8cuda_cub4core6detail13_kernel_agentINS1_8__reduce11ReduceAgentINS0_12zip_iteratorIN4cuda3std3__45tupleIJNS0_10device_ptrIdEENS0_17counting_iteratorIlNS0_11use_defaultESF_SF_EEEEEEEPNSB_IJdlEEESJ_iNS1_9__extrema9arg_max_fIdl4cmprEEEEJSI_SK_iSO_EEEvDpT0_:
.text._ZN6thrust24THRUST_300001_SM_1000_NS8cuda_cub4core6detail13_kernel_agentINS1_8__reduce11ReduceAgentINS0_12zip_iteratorIN4cuda3std3__45tupleIJNS0_10device_ptrIdEENS0_17counting_iteratorIlNS0_11use_defaultESF_SF_EEEEEEEPNSB_IJdlEEESJ_iNS1_9__extrema9arg_max_fIdl4cmprEEEEJSI_SK_iSO_EEEvDpT0_:
        /* <DEDUP_REMOVED lines=23> */
.L_x_586:
[----:B0-----:R-:W-:Y:S05]  /*0170*/  BSYNC.RECONVERGENT B1 ;  /* 0x0000000000017941 */ /* 0x001fea0003800200 */
.L_x_585:
        /* <DEDUP_REMOVED lines=19> */
.L_x_593:
        /* <DEDUP_REMOVED lines=31> */
.L_x_592:
[----:B------:R-:W-:Y:S05]  /*04a0*/  BSYNC.RECONVERGENT B3 ;  /* 0x0000000000037941 */ /* 0x000fea0003800200 */
.L_x_591:
[----:B------:R-:W-:Y:S01]  /*04b0*/  IADD3 R14, P0, PT, R14, 0x100, RZ ;  /* 0x000001000e0e7810 */ /* 0x000fe20007f1e0ff */
[----:B------:R-:W-:Y:S02]  /*04c0*/  VIADD R10, R10, 0x100 ;  /* 0x000001000a0a7836 */ /* 0x000fe40000000000 */
[----:B------:R-:W-:Y:S02]  /*04d0*/  IMAD.X R13, RZ, RZ, R13, P3 ;  /* 0x000000ffff0d7224 */ /* 0x000fe400018e060d */
[----:B------:R-:W-:Y:S01]  /*04e0*/  IMAD.X R15, RZ, RZ, R15, P0 ;  /* 0x000000ffff0f7224 */ /* 0x000fe200000e060f */
[----:B------:R-:W-:Y:S07]  /*04f0*/  @P2 BRA `(.L_x_593) ;  /* 0xfffffffc006c2947 */ /* 0x000fee000383ffff */
.L_x_590:
[----:B------:R-:W-:Y:S05]  /*0500*/  BSYNC.RECONVERGENT B2 ;  /* 0x0000000000027941 */ /* 0x000fea0003800200 */
.L_x_589:
[----:B------:R-:W-:-:S13]  /*0510*/  ISETP.GE.U32.AND P0, PT, R16, 0x300, PT ;  /* 0x000003001000780c */ /* 0x000fda0003f06070 */
[----:B------:R-:W-:Y:S05]  /*0520*/  @!P0 BRA `(.L_x_588) ;  /* 0x0000000400bc8947 */ /* 0x000fea0003800000 */
[----:B------:R-:W0:Y:S01]  /*0530*/  LDC.64 R4, c[0x0][0x380] ;  /* 0x0000e000ff047b82 */ /* 0x000e220000000a00 */
[----:B------:R-:W-:-:S07]  /*0540*/  VIADD R20, R10, 0x200 ;  /* 0x000002000a147836 */ /* 0x000fce0000000000 */
[----:B------:R-:W1:Y:S02]  /*0550*/  LDC.64 R6, c[0x0][0x388] ;  /* 0x0000e200ff067b82 */ /* 0x000e640000000a00 */
.L_x_602:
        /* <DEDUP_REMOVED lines=30> */
.L_x_595:
[----:B------:R-:W-:Y:S05]  /*0740*/  BSYNC.RECONVERGENT B2 ;  /* 0x0000000000027941 */ /* 0x000fea0003800200 */
.L_x_594:
[----:B-----5:R-:W-:Y:S01]  /*0750*/  DSETP.GEU.AND P0, PT, |R16|, |R14|, PT ;  /* 0x4000000e1000722a */ /* 0x020fe20003f0e200 */
[C---:B------:R-:W-:Y:S01]  /*0760*/  IADD3 R19, P1, PT, R23.reuse, R6, RZ ;  /* 0x0000000617137210 */ /* 0x040fe20007f3e0ff */
[----:B------:R-:W-:Y:S01]  /*0770*/  BSSY.RECONVERGENT B2, `(.L_x_596) ;  /* 0x0000015000027945 */ /* 0x000fe20003800200 */
[----:B------:R-:W-:Y:S02]  /*0780*/  IMAD.MOV.U32 R2, RZ, RZ, R14 ;  /* 0x000000ffff027224 */ /* 0x000fe400078e000e */
[----:B------:R-:W-:Y:S01]  /*0790*/  LEA.HI.X.SX32 R18, R23, R7, 0x1, P1 ;  /* 0x0000000717127211 */ /* 0x000fe200008f0eff */
[----:B------:R-:W-:Y:S02]  /*07a0*/  IMAD.MOV.U32 R9, RZ, RZ, R19 ;  /* 0x000000ffff097224 */ /* 0x000fe400078e0013 */
[----:B------:R-:W-:Y:S02]  /*07b0*/  IMAD.MOV.U32 R3, RZ, RZ, R15 ;  /* 0x000000ffff037224 */ /* 0x000fe400078e000f */
[----:B------:R-:W-:-:S04]  /*07c0*/  IMAD.MOV.U32 R8, RZ, RZ, R18 ;  /* 0x000000ffff087224 */ /* 0x000fc800078e0012 */
        /* <DEDUP_REMOVED lines=15> */
.L_x_597:
[----:B------:R-:W-:Y:S05]  /*08c0*/  BSYNC.RECONVERGENT B2 ;  /* 0x0000000000027941 */ /* 0x000fea0003800200 */
.L_x_596:
        /* <DEDUP_REMOVED lines=25> */
.L_x_599:
[----:B------:R-:W-:Y:S05]  /*0a60*/  BSYNC.RECONVERGENT B2 ;  /* 0x0000000000027941 */ /* 0x000fea0003800200 */
.L_x_598:
        /* <DEDUP_REMOVED lines=22> */
.L_x_601:
[----:B------:R-:W-:Y:S05]  /*0bd0*/  BSYNC.RECONVERGENT B2 ;  /* 0x0000000000027941 */ /* 0x000fea0003800200 */
.L_x_600:
[C---:B------:R-:W-:Y:S01]  /*0be0*/  VIADD R10, R20.reuse, 0x200 ;  /* 0x00000200140a7836 */ /* 0x040fe20000000000 */
[----:B------:R-:W-:-:S04]  /*0bf0*/  IADD3 R20, PT, PT, R20, 0x400, RZ ;  /* 0x0000040014147810 */ /* 0x000fc80007ffe0ff */
[----:B------:R-:W-:-:S13]  /*0c00*/  ISETP.GE.AND P0, PT, R10, UR5, PT ;  /* 0x000000050a007c0c */ /* 0x000fda000bf06270 */
[----:B------:R-:W-:Y:S05]  /*0c10*/  @!P0 BRA `(.L_x_602) ;  /* 0xfffffff800508947 */ /* 0x000fea000383ffff */
.L_x_588:
[----:B------:R-:W-:Y:S05]  /*0c20*/  BSYNC.RECONVERGENT B1 ;  /* 0x0000000000017941 */ /* 0x000fea0003800200 */
.L_x_587:
        /* <DEDUP_REMOVED lines=35> */
.L_x_605:
[----:B------:R-:W-:Y:S05]  /*0e60*/  BSYNC.RECONVERGENT B1 ;  /* 0x0000000000017941 */ /* 0x000fea0003800200 */
.L_x_604:
        /* <DEDUP_REMOVED lines=31> */
.L_x_607:
[----:B------:R-:W-:Y:S05]  /*1060*/  BSYNC.RECONVERGENT B1 ;  /* 0x0000000000017941 */ /* 0x000fea0003800200 */
.L_x_606:
        /* <DEDUP_REMOVED lines=31> */
.L_x_609:
[----:B------:R-:W-:Y:S05]  /*1260*/  BSYNC.RECONVERGENT B1 ;  /* 0x0000000000017941 */ /* 0x000fea0003800200 */
.L_x_608:
[----:B------:R-:W-:Y:S01]  /*1270*/  ISETP.GT.AND P0, PT, R10, 0x17, PT ;  /* 0x000000170a00780c */ /* 0x000fe20003f04270 */
[----:B-1----:R1:W1:Y:S01]  /*1280*/  SHFL.DOWN PT, R2, R4, 0x8, 0x1f ;  /* 0x09001f0004027f89 */ /* 0x00226200000e0000 */
[----:B------:R-:W-:Y:S01]  /*1290*/  BSSY.RECONVERGENT B1, `(.L_x_610) ;  /* 0x000001d000017945 */ /* 0x000fe20003800200 */
[----:B0-----:R-:W-:Y:S02]  /*12a0*/  IMAD.MOV.U32 R8, RZ, RZ, R11 ;  /* 0x000000ffff087224 */ /* 0x001fe400078e000b */
[----:B------:R0:W0:Y:S01]  /*12b0*/  SHFL.DOWN PT, R3, R5, 0x8, 0x1f ;  /* 0x09001f0005037f89 */ /* 0x00002200000e0000 */
[----:B------:R-:W-:Y:S02]  /*12c0*/  IMAD.MOV.U32 R9, RZ, RZ, R12 ;  /* 0x000000ffff097224 */ /* 0x000fe400078e000c */
[----:B------:R-:W-:Y:S01]  /*12d0*/  IMAD.MOV.U32 R6, RZ, RZ, R4 ;  /* 0x000000ffff067224 */ /* 0x000fe200078e0004 */
[----:B---3--:R3:W0:Y:S01]  /*12e0*/  SHFL.DOWN PT, R14, R11, 0x8, 0x1f ;  /* 0x09001f000b0e7f89 */ /* 0x00862200000e0000 */
[----:B--2---:R-:W-:-:S03]  /*12f0*/  IMAD.MOV.U32 R7, RZ, RZ, R5 ;  /* 0x000000ffff077224 */ /* 0x004fc600078e0005 */
[----:B----4-:R3:W2:Y:S01]  /*1300*/  SHFL.DOWN PT, R13, R12, 0x8, 0x1f ;  /* 0x09001f000c0d7f89 */ /* 0x0106a200000e0000 */
[----:B------:R-:W-:Y:S05]  /*1310*/  @P0 BRA `(.L_x_611) ;  /* 0x0000000000500947 */ /* 0x000fea0003800000 */
[----:B01----:R-:W-:Y:S01]  /*1320*/  DSETP.GEU.AND P0, PT, |R4|, |R2|, PT ;  /* 0x400000020400722a */ /* 0x003fe20003f0e200 */
[----:B------:R-:W-:Y:S01]  /*1330*/  IMAD.MOV.U32 R8, RZ, RZ, R14 ;  /* 0x000000ffff087224 */ /* 0x000fe200078e000e */
[----:B--2---:R-:W-:Y:S01]  /*1340*/  MOV R9, R13 ;  /* 0x0000000d00097202 */ /* 0x004fe20000000f00 */
        /* <DEDUP_REMOVED lines=17> */
.L_x_611:
[----:B------:R-:W-:Y:S05]  /*1460*/  BSYNC.RECONVERGENT B1 ;  /* 0x0000000000017941 */ /* 0x000fea0003800200 */
.L_x_610:
[----:B------:R-:W-:Y:S01]  /*1470*/  ISETP.GT.AND P0, PT, R10, 0xf, PT ;  /* 0x0000000f0a00780c */ /* 0x000fe20003f04270 */
[----:B-1----:R1:W4:Y:S01]  /*1480*/  SHFL.DOWN PT, R4, R6, 0x10, 0x1f ;  /* 0x0a001f0006047f89 */ /* 0x00232200000e0000 */
[----:B------:R-:W-:Y:S01]  /*1490*/  BSSY.RECONVERGENT B1, `(.L_x_612) ;  /* 0x000001d000017945 */ /* 0x000fe20003800200 */
[----:B0-----:R-:W-:Y:S02]  /*14a0*/  IMAD.MOV.U32 R14, RZ, RZ, R8 ;  /* 0x000000ffff0e7224 */ /* 0x001fe400078e0008 */
[----:B------:R1:W0:Y:S01]  /*14b0*/  SHFL.DOWN PT, R5, R7, 0x10, 0x1f ;  /* 0x0a001f0007057f89 */ /* 0x00022200000e0000 */
[----:B------:R-:W-:Y:S02]  /*14c0*/  IMAD.MOV.U32 R15, RZ, RZ, R9 ;  /* 0x000000ffff0f7224 */ /* 0x000fe400078e0009 */
[----:B------:R-:W-:Y:S01]  /*14d0*/  IMAD.MOV.U32 R2, RZ, RZ, R6 ;  /* 0x000000ffff027224 */ /* 0x000fe200078e0006 */
[----:B---3--:R1:W3:Y:S01]  /*14e0*/  SHFL.DOWN PT, R11, R8, 0x10, 0x1f ;  /* 0x0a001f00080b7f89 */ /* 0x0082e200000e0000 */
[----:B------:R-:W-:-:S03]  /*14f0*/  IMAD.MOV.U32 R3, RZ, RZ, R7 ;  /* 0x000000ffff037224 */ /* 0x000fc600078e0007 */
[----:B------:R1:W0:Y:S01]  /*1500*/  SHFL.DOWN PT, R12, R9, 0x10, 0x1f ;  /* 0x0a001f00090c7f89 */ /* 0x00022200000e0000 */
[----:B------:R-:W-:Y:S05]  /*1510*/  @P0 BRA `(.L_x_613) ;  /* 0x0000000000500947 */ /* 0x000fea0003800000 */
[----:B0---4-:R-:W-:Y:S01]  /*1520*/  DSETP.GEU.AND P0, PT, |R6|, |R4|, PT ;  /* 0x400000040600722a */ /* 0x011fe20003f0e200 */
[----:B---3--:R-:W-:Y:S02]  /*1530*/  IMAD.MOV.U32 R14, RZ, RZ, R11 ;  /* 0x000000ffff0e7224 */ /* 0x008fe400078e000b */
        /* <DEDUP_REMOVED lines=18> */
.L_x_613:
[----:B------:R-:W-:Y:S05]  /*1660*/  BSYNC.RECONVERGENT B1 ;  /* 0x0000000000017941 */ /* 0x000fea0003800200 */
.L_x_612:
[----:B------:R-:W-:Y:S01]  /*1670*/  ISETP.NE.AND P0, PT, R10, RZ, PT ;  /* 0x000000ff0a00720c */ /* 0x000fe20003f05270 */
[----:B------:R-:W-:-:S12]  /*1680*/  BSSY.RECONVERGENT B1, `(.L_x_614) ;  /* 0x000000a000017945 */ /* 0x000fd80003800200 */
[----:B------:R-:W-:Y:S05]  /*1690*/  @P0 BRA `(.L_x_615) ;  /* 0x0000000000200947 */ /* 0x000fea0003800000 */
[----:B-1----:R-:W1:Y:S01]  /*16a0*/  S2R R6, SR_CgaCtaId ;  /* 0x0000000000067919 */ /* 0x002e620000008800 */
[----:B0-----:R-:W-:Y:S02]  /*16b0*/  MOV R5, 0x400 ;  /* 0x0000040000057802 */ /* 0x001fe40000000f00 */
[----:B----4-:R-:W-:-:S04]  /*16c0*/  SHF.R.U32.HI R4, RZ, 0x1, R0 ;  /* 0x00000001ff047819 */ /* 0x010fc80000011600 */
[----:B------:R-:W-:Y:S02]  /*16d0*/  LOP3.LUT R4, R4, 0x1f0, RZ, 0xc0, !PT ;  /* 0x000001f004047812 */ /* 0x000fe400078ec0ff */
[----:B-1----:R-:W-:-:S05]  /*16e0*/  LEA R5, R6, R5, 0x18 ;  /* 0x0000000506057211 */ /* 0x002fca00078ec0ff */
[----:B------:R-:W-:-:S05]  /*16f0*/  IMAD.IADD R5, R4, 0x1, R5 ;  /* 0x0000000104057824 */ /* 0x000fca00078e0205 */
[----:B------:R0:W-:Y:S04]  /*1700*/  STS.64 [R5+0x10], R14 ;  /* 0x0000100e05007388 */ /* 0x0001e80000000a00 */
[----:B------:R0:W-:Y:S02]  /*1710*/  STS.64 [R5+0x8], R2 ;  /* 0x0000080205007388 */ /* 0x0001e40000000a00 */
.L_x_615:
[----:B------:R-:W-:Y:S05]  /*1720*/  BSYNC.RECONVERGENT B1 ;  /* 0x0000000000017941 */ /* 0x000fea0003800200 */
.L_x_614:
        /* <DEDUP_REMOVED lines=8> */
[----:B-1--4-:R-:W1:Y:S04]  /*17b0*/  LDS.128 R4, [R0+0x20] ;  /* 0x0000200000047984 */ /* 0x012e680000000c00 */
[----:B--2---:R2:W4:Y:S04]  /*17c0*/  LDS.64 R12, [R0+0x80] ;  /* 0x00008000000c7984 */ /* 0x0045280000000a00 */
[----:B---3--:R2:W3:Y:S01]  /*17d0*/  LDS.128 R8, [R0+0x30] ;  /* 0x0000300000087984 */ /* 0x0084e20000000c00 */
[----:B0-----:R-:W-:Y:S01]  /*17e0*/  DSETP.GEU.AND P0, PT, |R2|, |R16|, PT ;  /* 0x400000100200722a */ /* 0x001fe20003f0e200 */
[----:B------:R-:W-:Y:S01]  /*17f0*/  IMAD.MOV.U32 R24, RZ, RZ, R16 ;  /* 0x000000ffff187224 */ /* 0x000fe200078e0010 */
[----:B------:R-:W-:Y:S01]  /*1800*/  MOV R25, R17 ;  /* 0x0000001100197202 */ /* 0x000fe20000000f00 */
[----:B-1----:R-:W-:-:S02]  /*1810*/  IMAD.MOV.U32 R26, RZ, RZ, R4 ;  /* 0x000000ffff1a7224 */ /* 0x002fc400078e0004 */
[----:B------:R-:W-:-:S09]  /*1820*/  IMAD.MOV.U32 R27, RZ, RZ, R5 ;  /* 0x000000ffff1b7224 */ /* 0x000fd200078e0005 */
        /* <DEDUP_REMOVED lines=15> */
.L_x_618:
[----:B------:R-:W-:Y:S05]  /*1920*/  BSYNC.RECONVERGENT B1 ;  /* 0x0000000000017941 */ /* 0x000fea0003800200 */
.L_x_617:
        /* <DEDUP_REMOVED lines=23> */
.L_x_620:
[----:B------:R-:W-:Y:S05]  /*1aa0*/  BSYNC.RECONVERGENT B1 ;  /* 0x0000000000017941 */ /* 0x000fea0003800200 */
.L_x_619:
        /* <DEDUP_REMOVED lines=21> */
.L_x_622:
[----:B------:R-:W-:Y:S05]  /*1c00*/  BSYNC.RECONVERGENT B1 ;  /* 0x0000000000017941 */ /* 0x000fea0003800200 */
.L_x_621:
        /* <DEDUP_REMOVED lines=23> */
.L_x_624:
[----:B------:R-:W-:Y:S05]  /*1d80*/  BSYNC.RECONVERGENT B1 ;  /* 0x0000000000017941 */ /* 0x000fea0003800200 */
.L_x_623:
        /* <DEDUP_REMOVED lines=21> */
.L_x_626:
[----:B------:R-:W-:Y:S05]  /*1ee0*/  BSYNC.RECONVERGENT B1 ;  /* 0x0000000000017941 */ /* 0x000fea0003800200 */
.L_x_625:
[----:B------:R-:W-:Y:S01]  /*1ef0*/  DSETP.GEU.AND P0, PT, |R2|, |R10|, PT ;  /* 0x4000000a0200722a */ /* 0x000fe20003f0e200 */
[----:B------:R-:W-:Y:S01]  /*1f00*/  BSSY.RECONVERGENT B1, `(.L_x_627) ;  /* 0x0000014000017945 */ /* 0x000fe20003800200 */
[----:B------:R-:W-:Y:S01]  /*1f10*/  IMAD.MOV.U32 R8, RZ, RZ, R10 ;  /* 0x000000ffff087224 */ /* 0x000fe200078e000a */
[----:B---3--:R-:W-:Y:S01]  /*1f20*/  MOV R0, R5 ;  /* 0x0000000500007202 */ /* 0x008fe20000000f00 */
        /* <DEDUP_REMOVED lines=17> */
.L_x_628:
[----:B------:R-:W-:Y:S05]  /*2040*/  BSYNC.RECONVERGENT B1 ;  /* 0x0000000000017941 */ /* 0x000fea0003800200 */
.L_x_627:
        /* <DEDUP_REMOVED lines=21> */
.L_x_603:
        /* <DEDUP_REMOVED lines=9> */
[----:B------:R-:W-:Y:S02]  /*2230*/  VIADD R5, R5, UR6 ;  /* 0x0000000605057c36 */ /* 0x000fe40008000000 */
        /* <DEDUP_REMOVED lines=9> */
[----:B----4-:R-:W-:Y:S01]  /*22d0*/  IMAD.MOV.U32 R14, RZ, RZ, R12 ;  /* 0x000000ffff0e7224 */ /* 0x010fe200078e000c */
[----:B------:R-:W-:Y:S01]  /*22e0*/  MOV R6, R10 ;  /* 0x0000000a00067202 */ /* 0x000fe20000000f00 */
[----:B0-----:R-:W-:Y:S02]  /*22f0*/  IMAD.MOV.U32 R16, RZ, RZ, R13 ;  /* 0x000000ffff107224 */ /* 0x001fe400078e000d */
        /* <DEDUP_REMOVED lines=16> */
.L_x_630:
[----:B------:R-:W-:Y:S05]  /*2400*/  BSYNC.RECONVERGENT B1 ;  /* 0x0000000000017941 */ /* 0x000fea0003800200 */
.L_x_629:
        /* <DEDUP_REMOVED lines=32> */
.L_x_632:
[----:B------:R-:W-:Y:S05]  /*2610*/  BSYNC.RECONVERGENT B1 ;  /* 0x0000000000017941 */ /* 0x000fea0003800200 */
.L_x_631:
[----:B-1----:R-:W-:Y:S01]  /*2620*/  VIADD R2, R4, 0x4 ;  /* 0x0000000404027836 */ /* 0x002fe20000000000 */
[----:B------:R1:W4:Y:S01]  /*2630*/  SHFL.DOWN PT, R6, R8, 0x4, R5 ;  /* 0x0880000008067989 */ /* 0x00032200000e0005 */
[----:B------:R-:W-:Y:S01]  /*2640*/  BSSY.RECONVERGENT B1, `(.L_x_633) ;  /* 0x000001e000017945 */ /* 0x000fe20003800200 */
[----:B--2---:R-:W-:Y:S01]  /*2650*/  IMAD.MOV.U32 R14, RZ, RZ, R10 ;  /* 0x000000ffff0e7224 */ /* 0x004fe200078e000a */
[----:B------:R-:W-:Y:S01]  /*2660*/  MOV R16, R12 ;  /* 0x0000000c00107202 */ /* 0x000fe20000000f00 */
[----:B------:R1:W2:Y:S01]  /*2670*/  SHFL.DOWN PT, R7, R9, 0x4, R5 ;  /* 0x0880000009077989 */ /* 0x0002a200000e0005 */
[----:B------:R-:W-:Y:S01]  /*2680*/  ISETP.GT.AND P0, PT, R2, R5, PT ;  /* 0x000000050200720c */ /* 0x000fe20003f04270 */
[----:B------:R-:W-:Y:S02]  /*2690*/  IMAD.MOV.U32 R2, RZ, RZ, R8 ;  /* 0x000000ffff027224 */ /* 0x000fe400078e0008 */
[----:B---3--:R1:W3:Y:S01]  /*26a0*/  SHFL.DOWN PT, R11, R10, 0x4, R5 ;  /* 0x088000000a0b7989 */ /* 0x0082e200000e0005 */
[----:B------:R-:W-:-:S03]  /*26b0*/  IMAD.MOV.U32 R3, RZ, RZ, R9 ;  /* 0x000000ffff037224 */ /* 0x000fc600078e0009 */
[----:B0-----:R1:W0:Y:S06]  /*26c0*/  SHFL.DOWN PT, R13, R12, 0x4, R5 ;  /* 0x088000000c0d7989 */ /* 0x00122c00000e0005 */
        /* <DEDUP_REMOVED lines=21> */
.L_x_634:
[----:B------:R-:W-:Y:S05]  /*2820*/  BSYNC.RECONVERGENT B1 ;  /* 0x0000000000017941 */ /* 0x000fea0003800200 */
.L_x_633:
        /* <DEDUP_REMOVED lines=8> */
[----:B---3--:R3:W1:Y:S01]  /*28b0*/  SHFL.DOWN PT, R11, R14, 0x8, R5 ;  /* 0x090000000e0b7989 */ /* 0x00866200000e0005 */
[----:B--2---:R-:W-:-:S03]  /*28c0*/  IMAD.MOV.U32 R7, RZ, RZ, R3 ;  /* 0x000000ffff077224 */ /* 0x004fc600078e0003 */
[----:B0-----:R3:W0:Y:S04]  /*28d0*/  SHFL.DOWN PT, R13, R16, 0x8, R5 ;  /* 0x09000000100d7989 */ /* 0x00162800000e0005 */
        /* <DEDUP_REMOVED lines=21> */
.L_x_636:
[----:B------:R-:W-:Y:S05]  /*2a30*/  BSYNC.RECONVERGENT B1 ;  /* 0x0000000000017941 */ /* 0x000fea0003800200 */
.L_x_635:
[----:B-1----:R-:W-:Y:S01]  /*2a40*/  VIADD R2, R4, 0x10 ;  /* 0x0000001004027836 */ /* 0x002fe20000000000 */
[----:B----4-:R1:W2:Y:S01]  /*2a50*/  SHFL.DOWN PT, R8, R6, 0x10, R5 ;  /* 0x0a00000006087989 */ /* 0x0102a200000e0005 */
[----:B------:R-:W-:Y:S01]  /*2a60*/  BSSY.RECONVERGENT B1, `(.L_x_637) ;  /* 0x000001e000017945 */ /* 0x000fe20003800200 */
[----:B---3--:R-:W-:Y:S02]  /*2a70*/  IMAD.MOV.U32 R14, RZ, RZ, R10 ;  /* 0x000000ffff0e7224 */ /* 0x008fe400078e000a */
[----:B------:R-:W-:Y:S01]  /*2a80*/  ISETP.GT.AND P0, PT, R2, R5, PT ;  /* 0x000000050200720c */ /* 0x000fe20003f04270 */
[----:B------:R1:W3:Y:S01]  /*2a90*/  SHFL.DOWN PT, R9, R7, 0x10, R5 ;  /* 0x0a00000007097989 */ /* 0x0002e200000e0005 */
[----:B------:R-:W-:Y:S02]  /*2aa0*/  IMAD.MOV.U32 R15, RZ, RZ, R12 ;  /* 0x000000ffff0f7224 */ /* 0x000fe400078e000c */
[----:B------:R-:W-:Y:S01]  /*2ab0*/  IMAD.MOV.U32 R2, RZ, RZ, R6 ;  /* 0x000000ffff027224 */ /* 0x000fe200078e0006 */
[----:B------:R1:W4:Y:S01]  /*2ac0*/  SHFL.DOWN PT, R11, R10, 0x10, R5 ;  /* 0x0a0000000a0b7989 */ /* 0x00032200000e0005 */
        /* <DEDUP_REMOVED lines=23> */
.L_x_638:
[----:B------:R-:W-:Y:S05]  /*2c40*/  BSYNC.RECONVERGENT B1 ;  /* 0x0000000000017941 */ /* 0x000fea0003800200 */
.L_x_637:
        /* <DEDUP_REMOVED lines=11> */
.L_x_640:
[----:B------:R-:W-:Y:S05]  /*2d00*/  BSYNC.RECONVERGENT B1 ;  /* 0x0000000000017941 */ /* 0x000fea0003800200 */
.L_x_639:
[----:B------:R-:W-:Y:S01]  /*2d10*/  BAR.SYNC.DEFER_BLOCKING 0x0 ;  /* 0x0000000000007b1d */ /* 0x000fe20000010000 */
[----:B------:R-:W-:-:S13]  /*2d20*/  ISETP.NE.AND P1, PT, R0, RZ, PT ;  /* 0x000000ff0000720c */ /* 0x000fda0003f25270 */
[----:B------:R-:W-:Y:S05]  /*2d30*/  @P1 BRA `(.L_x_616) ;  /* 0x0000003400d41947 */ /* 0x000fea0003800000 */
[----:B------:R-:W-:Y:S01]  /*2d40*/  UISETP.GE.AND UP0, UPT, UR6, 0x21, UPT ;  /* 0x000000210600788c */ /* 0x000fe2000bf06270 */
[----:B----4-:R-:W-:Y:S02]  /*2d50*/  IMAD.MOV.U32 R11, RZ, RZ, R14 ;  /* 0x000000ffff0b7224 */ /* 0x010fe400078e000e */
[----:B--2---:R-:W-:Y:S02]  /*2d60*/  IMAD.MOV.U32 R8, RZ, RZ, R15 ;  /* 0x000000ffff087224 */ /* 0x004fe400078e000f */
        /* <DEDUP_REMOVED lines=8> */
[----:B0-----:R-:W0:Y:S01]  /*2df0*/  LDS.64 R12, [UR4+0x20] ;  /* 0x00002004ff0c7984 */ /* 0x001e220008000a00 */
[----:B-1----:R-:W-:Y:S01]  /*2e00*/  DSETP.GEU.AND P0, PT, |R2|, |R6|, PT ;  /* 0x400000060200722a */ /* 0x002fe20003f0e200 */
[----:B------:R-:W-:Y:S01]  /*2e10*/  MOV R4, R6 ;  /* 0x0000000600047202 */ /* 0x000fe20000000f00 */
[----:B------:R-:W-:Y:S02]  /*2e20*/  IMAD.MOV.U32 R5, RZ, RZ, R7 ;  /* 0x000000ffff057224 */ /* 0x000fe400078e0007 */
[----:B0-----:R-:W-:Y:S02]  /*2e30*/  IMAD.MOV.U32 R11, RZ, RZ, R12 ;  /* 0x000000ffff0b7224 */ /* 0x001fe400078e000c */
        /* <DEDUP_REMOVED lines=16> */
.L_x_642:
[----:B------:R-:W-:Y:S05]  /*2f40*/  BSYNC.RECONVERGENT B1 ;  /* 0x0000000000017941 */ /* 0x000fea0003800200 */
.L_x_641:
[----:B------:R-:W-:Y:S01]  /*2f50*/  UISETP.GE.AND UP0, UPT, UR6, 0x41, UPT ;  /* 0x000000410600788c */ /* 0x000fe2000bf06270 */
[----:B---3--:R-:W-:Y:S02]  /*2f60*/  IMAD.MOV.U32 R9, RZ, RZ, R11 ;  /* 0x000000ffff097224 */ /* 0x008fe400078e000b */
[----:B------:R-:W-:Y:S02]  /*2f70*/  IMAD.MOV.U32 R0, RZ, RZ, R8 ;  /* 0x000000ffff007224 */ /* 0x000fe400078e0008 */
[----:B------:R-:W-:Y:S02]  /*2f80*/  IMAD.MOV.U32 R2, RZ, RZ, R4 ;  /* 0x000000ffff027224 */ /* 0x000fe400078e0004 */
[----:B------:R-:W-:Y:S02]  /*2f90*/  IMAD.MOV.U32 R3, RZ, RZ, R5 ;  /* 0x000000ffff037224 */ /* 0x000fe400078e0005 */
        /* <DEDUP_REMOVED lines=8> */
[----:B------:R-:W-:Y:S02]  /*3020*/  IMAD.MOV.U32 R2, RZ, RZ, R6 ;  /* 0x000000ffff027224 */ /* 0x000fe400078e0006 */
[----:B------:R-:W-:Y:S02]  /*3030*/  IMAD.MOV.U32 R3, RZ, RZ, R7 ;  /* 0x000000ffff037224 */ /* 0x000fe400078e0007 */
[----:B0-----:R-:W-:-:S02]  /*3040*/  IMAD.MOV.U32 R9, RZ, RZ, R12 ;  /* 0x000000ffff097224 */ /* 0x001fc400078e000c */
        /* <DEDUP_REMOVED lines=16> */
.L_x_644:
[----:B------:R-:W-:Y:S05]  /*3150*/  BSYNC.RECONVERGENT B1 ;  /* 0x0000000000017941 */ /* 0x000fea0003800200 */
.L_x_643:
[----:B------:R-:W-:Y:S01]  /*3160*/  UISETP.GE.AND UP0, UPT, UR6, 0x61, UPT ;  /* 0x000000610600788c */ /* 0x000fe2000bf06270 */
[----:B------:R-:W-:Y:S01]  /*3170*/  IMAD.MOV.U32 R11, RZ, RZ, R9 ;  /* 0x000000ffff0b7224 */ /* 0x000fe200078e0009 */
[----:B------:R-:W-:Y:S01]  /*3180*/  MOV R8, R0 ;  /* 0x0000000000087202 */ /* 0x000fe20000000f00 */
[----:B------:R-:W-:Y:S02]  /*3190*/  IMAD.MOV.U32 R4, RZ, RZ, R2 ;  /* 0x000000ffff047224 */ /* 0x000fe400078e0002 */
[----:B------:R-:W-:-:S04]  /*31a0*/  IMAD.MOV.U32 R5, RZ, RZ, R3 ;  /* 0x000000ffff057224 */ /* 0x000fc800078e0003 */
        /* <DEDUP_REMOVED lines=27> */
.L_x_646:
[----:B------:R-:W-:Y:S05]  /*3360*/  BSYNC.RECONVERGENT B1 ;  /* 0x0000000000017941 */ /* 0x000fea0003800200 */
.L_x_645:
[----:B------:R-:W-:Y:S01]  /*3370*/  UISETP.GE.AND UP0, UPT, UR6, 0x81, UPT ;  /* 0x000000810600788c */ /* 0x000fe2000bf06270 */
[----:B------:R-:W-:Y:S02]  /*3380*/  IMAD.MOV.U32 R9, RZ, RZ, R11 ;  /* 0x000000ffff097224 */ /* 0x000fe400078e000b */
        /* <DEDUP_REMOVED lines=30> */
.L_x_648:
[----:B------:R-:W-:Y:S05]  /*3570*/  BSYNC.RECONVERGENT B1 ;  /* 0x0000000000017941 */ /* 0x000fea0003800200 */
.L_x_647:
        /* <DEDUP_REMOVED lines=32> */
.L_x_650:
[----:B------:R-:W-:Y:S05]  /*3780*/  BSYNC.RECONVERGENT B1 ;  /* 0x0000000000017941 */ /* 0x000fea0003800200 */
.L_x_649:
        /* <DEDUP_REMOVED lines=14> */
[----:B------:R-:W-:Y:S01]  /*3870*/  IMAD.MOV.U32 R7, RZ, RZ, R3 ;  /* 0x000000ffff077224 */ /* 0x000fe200078e0003 */
[----:B0-----:R-:W-:Y:S01]  /*3880*/  MOV R0, R13 ;  /* 0x0000000d00007202 */ /* 0x001fe20000000f00 */
        /* <DEDUP_REMOVED lines=16> */
.L_x_652:
[----:B------:R-:W-:Y:S05]  /*3990*/  BSYNC.RECONVERGENT B1 ;  /* 0x0000000000017941 */ /* 0x000fea0003800200 */
.L_x_651:
[----:B------:R-:W-:Y:S01]  /*39a0*/  UISETP.GE.AND UP0, UPT, UR6, 0xe1, UPT ;  /* 0x000000e10600788c */ /* 0x000fe2000bf06270 */
[----:B------:R-:W-:Y:S02]  /*39b0*/  IMAD.MOV.U32 R14, RZ, RZ, R9 ;  /* 0x000000ffff0e7224 */ /* 0x000fe400078e0009 */
[----:B------:R-:W-:Y:S02]  /*39c0*/  IMAD.MOV.U32 R15, RZ, RZ, R0 ;  /* 0x000000ffff0f7224 */ /* 0x000fe400078e0000 */
[----:B------:R-:W-:Y:S02]  /*39d0*/  IMAD.MOV.U32 R2, RZ, RZ, R6 ;  /* 0x000000ffff027224 */ /* 0x000fe400078e0006 */
[----:B------:R-:W-:Y:S02]  /*39e0*/  IMAD.MOV.U32 R3, RZ, RZ, R7 ;  /* 0x000000ffff037224 */ /* 0x000fe400078e0007 */
[----:B------:R-:W-:Y:S05]  /*39f0*/  BRA.U !UP0, `(.L_x_616) ;  /* 0x0000002908a47547 */ /* 0x000fea000b800000 */
[----:B------:R-:W1:Y:S01]  /*3a00*/  S2UR UR5, SR_CgaCtaId ;  /* 0x00000000000579c3 */ /* 0x000e620000008800 */
[----:B------:R-:W-:Y:S02]  /*3a10*/  UMOV UR4, 0x400 ;  /* 0x0000040000047882 */ /* 0x000fe40000000000 */
[----:B-1----:R-:W-:-:S09]  /*3a20*/  ULEA UR4, UR5, UR4, 0x18 ;  /* 0x0000000405047291 */ /* 0x002fd2000f8ec0ff */
[----:B------:R-:W1:Y:S04]  /*3a30*/  LDS.64 R4, [UR4+0x78] ;  /* 0x00007804ff047984 */ /* 0x000e680008000a00 */
[----:B------:R-:W2:Y:S01]  /*3a40*/  LDS.64 R10, [UR4+0x80] ;  /* 0x00008004ff0a7984 */ /* 0x000ea20008000a00 */
        /* <DEDUP_REMOVED lines=21> */
.L_x_584:
        /* <DEDUP_REMOVED lines=30> */
[----:B------:R-:W-:Y:S02]  /*3d80*/  ISETP.GE.U32.AND.EX P0, PT, RZ, RZ, PT, P0 ;  /* 0x000000ffff00720c */ /* 0x000fe40003f06100 */
[----:B------:R-:W-:-:S11]  /*3d90*/  IADD3.X R7, PT, PT, RZ, UR7, RZ, P1, !PT ;  /* 0x00000007ff077c10 */ /* 0x000fd60008ffe4ff */
[----:B------:R-:W-:-:S06]  /*3da0*/  DSETP.LT.OR P0, PT, |R8|, |R4|, !P0 ;  /* 0x400000040800722a */ /* 0x000fcc0004701600 */
[----:B------:R-:W-:Y:S02]  /*3db0*/  FSEL R8, R4, R8, P0 ;  /* 0x0000000804087208 */ /* 0x000fe40000000000 */
[----:B------:R-:W-:Y:S02]  /*3dc0*/  FSEL R9, R5, R9, P0 ;  /* 0x0000000905097208 */ /* 0x000fe40000000000 */
[----:B------:R-:W-:Y:S02]  /*3dd0*/  SEL R23, R6, R23, P0 ;  /* 0x0000001706177207 */ /* 0x000fe40000000000 */
[----:B------:R-:W-:-:S07]  /*3de0*/  SEL R24, R7, R24, P0 ;  /* 0x0000001807187207 */ /* 0x000fce0000000000 */
.L_x_654:
[----:B------:R-:W-:Y:S05]  /*3df0*/  BSYNC.RECONVERGENT B1 ;  /* 0x0000000000017941 */ /* 0x000fea0003800200 */
.L_x_653:
[----:B------:R-:W-:Y:S01]  /*3e00*/  UISETP.GE.U32.AND UP0, UPT, UR4, 0xa00, UPT ;  /* 0x00000a000400788c */ /* 0x000fe2000bf06070 */
[----:B------:R-:W-:-:S08]  /*3e10*/  IMAD.MOV.U32 R5, RZ, RZ, 0x500 ;  /* 0x00000500ff057424 */ /* 0x000fd000078e00ff */
[----:B------:R-:W-:Y:S05]  /*3e20*/  BRA.U !UP0, `(.L_x_655) ;  /* 0x00000005084c7547 */ /* 0x000fea000b800000 */
[----:B------:R-:W-:Y:S01]  /*3e30*/  IMAD.MOV.U32 R12, RZ, RZ, R8 ;  /* 0x000000ffff0c7224 */ /* 0x000fe200078e0008 */
[----:B------:R-:W0:Y:S01]  /*3e40*/  LDCU UR4, c[0x0][0x398] ;  /* 0x00007300ff0477ac */ /* 0x000e220008000800 */
[----:B------:R-:W-:Y:S02]  /*3e50*/  IMAD.MOV.U32 R13, RZ, RZ, R9 ;  /* 0x000000ffff0d7224 */ /* 0x000fe400078e0009 */
[----:B------:R-:W-:Y:S01]  /*3e60*/  IMAD.MOV.U32 R17, RZ, RZ, 0x500 ;  /* 0x00000500ff117424 */ /* 0x000fe200078e00ff */
[----:B------:R-:W1:Y:S01]  /*3e70*/  LDCU.64 UR6, c[0x0][0x388] ;  /* 0x00007100ff0677ac */ /* 0x000e620008000a00 */
[----:B------:R-:W-:-:S05]  /*3e80*/  NOP ;  /* 0x0000000000007918 */ /* 0x000fca0000000000 */
.L_x_656:
[----:B------:R-:W-:-:S05]  /*3e90*/  IMAD.WIDE.U32 R26, R17, 0x8, R2 ;  /* 0x00000008111a7825 */ /* 0x000fca00078e0002 */
[----:B------:R-:W2:Y:S04]  /*3ea0*/  LDG.E.64 R14, desc[UR8][R26.64] ;  /* 0x000000081a0e7981 */ /* 0x000ea8000c1e1b00 */
[----:B------:R-:W3:Y:S04]  /*3eb0*/  LDG.E.64 R4, desc[UR8][R26.64+0x800] ;  /* 0x000800081a047981 */ /* 0x000ee8000c1e1b00 */
[----:B------:R-:W4:Y:S04]  /*3ec0*/  LDG.E.64 R6, desc[UR8][R26.64+0x1000] ;  /* 0x001000081a067981 */ /* 0x000f28000c1e1b00 */
[----:B------:R-:W5:Y:S04]  /*3ed0*/  LDG.E.64 R10, desc[UR8][R26.64+0x1800] ;  /* 0x001800081a0a7981 */ /* 0x000f68000c1e1b00 */
[----:B------:R-:W5:Y:S01]  /*3ee0*/  LDG.E.64 R8, desc[UR8][R26.64+0x2000] ;  /* 0x002000081a087981 */ /* 0x000f62000c1e1b00 */
[----:B-1----:R-:W-:-:S04]  /*3ef0*/  IADD3 R18, P0, P1, R0, UR6, R17 ;  /* 0x0000000600127c10 */ /* 0x002fc8000f91e011 */
[----:B------:R-:W-:Y:S01]  /*3f00*/  IADD3.X R16, PT, PT, RZ, UR7, RZ, P0, P1 ;  /* 0x00000007ff107c10 */ /* 0x000fe200087e24ff */
[----:B------:R-:W-:Y:S01]  /*3f10*/  IMAD.MOV.U32 R20, RZ, RZ, R18 ;  /* 0x000000ffff147224 */ /* 0x000fe200078e0012 */
[----:B------:R-:W-:-:S03]  /*3f20*/  IADD3 R22, P3, PT, R18, 0x100, RZ ;  /* 0x0000010012167810 */ /* 0x000fc60007f7e0ff */
        /* <DEDUP_REMOVED lines=11> */
[----:B------:R-:W-:Y:S01]  /*3fe0*/  IMAD.X R24, RZ, RZ, R16, P3 ;  /* 0x000000ffff187224 */ /* 0x000fe200018e0610 */
[----:B------:R-:W-:-:S03]  /*3ff0*/  IADD3 R13, P3, PT, R18, 0x200, RZ ;  /* 0x00000200120d7810 */ /* 0x000fc60007f7e0ff */
[----:B---3--:R-:W-:-:S14]  /*4000*/  DSETP.GEU.AND P1, PT, |R14|, |R4|, PT ;  /* 0x400000040e00722a */ /* 0x008fdc0003f2e200 */
[----:B------:R-:W-:-:S04]  /*4010*/  @P1 ISETP.GE.U32.AND P0, PT, R20, R22, PT ;  /* 0x000000161400120c */ /* 0x000fc80003f06070 */
[----:B------:R-:W-:-:S13]  /*4020*/  @P1 ISETP.GE.AND.EX P0, PT, R19, R24, PT, P0 ;  /* 0x000000181300120c */ /* 0x000fda0003f06300 */
[----:B------:R-:W-:-:S06]  /*4030*/  @P1 DSETP.LT.OR P0, PT, |R4|, |R14|, !P0 ;  /* 0x4000000e0400122a */ /* 0x000fcc0004701600 */
[----:B------:R-:W-:Y:S01]  /*4040*/  @P1 FSEL R12, R14, R4, P0 ;  /* 0x000000040e0c1208 */ /* 0x000fe20000000000 */
[----:B------:R-:W-:Y:S01]  /*4050*/  IMAD.X R14, RZ, RZ, R16, P3 ;  /* 0x000000ffff0e7224 */ /* 0x000fe200018e0610 */
[----:B------:R-:W-:Y:S02]  /*4060*/  @P1 FSEL R15, R15, R5, P0 ;  /* 0x000000050f0f1208 */ /* 0x000fe40000000000 */
[----:B------:R-:W-:Y:S01]  /*4070*/  @P1 SEL R22, R20, R22, P0 ;  /* 0x0000001614161207 */ /* 0x000fe20000000000 */
[----:B------:R-:W-:Y:S01]  /*4080*/  @P1 IMAD.MOV.U32 R4, RZ, RZ, R12 ;  /* 0x000000ffff041224 */ /* 0x000fe200078e000c */
[----:B------:R-:W-:Y:S01]  /*4090*/  IADD3 R12, P3, PT, R18, 0x300, RZ ;  /* 0x00000300120c7810 */ /* 0x000fe20007f7e0ff */
[----:B------:R-:W-:Y:S02]  /*40a0*/  @P1 IMAD.MOV.U32 R5, RZ, RZ, R15 ;  /* 0x000000ffff051224 */ /* 0x000fe400078e000f */
[----:B------:R-:W-:Y:S01]  /*40b0*/  IMAD.MOV.U32 R15, RZ, RZ, R24 ;  /* 0x000000ffff0f7224 */ /* 0x000fe200078e0018 */
[----:B------:R-:W-:-:S03]  /*40c0*/  @P1 SEL R15, R19, R24, P0 ;  /* 0x00000018130f1207 */ /* 0x000fc60000000000 */
[----:B----4-:R-:W-:-:S14]  /*40d0*/  DSETP.GEU.AND P2, PT, |R4|, |R6|, PT ;  /* 0x400000060400722a */ /* 0x010fdc0003f4e200 */
[----:B------:R-:W-:-:S04]  /*40e0*/  @P2 ISETP.GE.U32.AND P0, PT, R22, R13, PT ;  /* 0x0000000d1600220c */ /* 0x000fc80003f06070 */
[----:B------:R-:W-:-:S13]  /*40f0*/  @P2 ISETP.GE.AND.EX P0, PT, R15, R14, PT, P0 ;  /* 0x0000000e0f00220c */ /* 0x000fda0003f06300 */
[----:B------:R-:W-:-:S06]  /*4100*/  @P2 DSETP.LT.OR P0, PT, |R6|, |R4|, !P0 ;  /* 0x400000040600222a */ /* 0x000fcc0004701600 */
[----:B------:R-:W-:Y:S02]  /*4110*/  @P2 FSEL R4, R4, R6, P0 ;  /* 0x0000000604042208 */ /* 0x000fe40000000000 */
[----:B------:R-:W-:Y:S02]  /*4120*/  @P2 FSEL R5, R5, R7, P0 ;  /* 0x0000000705052208 */ /* 0x000fe40000000000 */
[----:B------:R-:W-:Y:S01]  /*4130*/  @P2 SEL R14, R15, R14, P0 ;  /* 0x0000000e0f0e2207 */ /* 0x000fe20000000000 */
[----:B------:R-:W-:Y:S02]  /*4140*/  @P2 IMAD.MOV.U32 R6, RZ, RZ, R4 ;  /* 0x000000ffff062224 */ /* 0x000fe400078e0004 */
[----:B------:R-:W-:Y:S02]  /*4150*/  @P2 IMAD.MOV.U32 R7, RZ, RZ, R5 ;  /* 0x000000ffff072224 */ /* 0x000fe400078e0005 */
[----:B------:R-:W-:Y:S01]  /*4160*/  IMAD.MOV.U32 R5, RZ, RZ, R13 ;  /* 0x000000ffff057224 */ /* 0x000fe200078e000d */
[----:B------:R-:W-:Y:S01]  /*4170*/  @P2 SEL R5, R22, R13, P0 ;  /* 0x0000000d16052207 */ /* 0x000fe20000000000 */
        /* <DEDUP_REMOVED lines=13> */
[----:B------:R-:W-:-:S04]  /*4250*/  IADD3 R5, PT, PT, R17, 0xa00, RZ ;  /* 0x00000a0011057810 */ /* 0x000fc80007ffe0ff */
[----:B0-----:R-:W-:Y:S01]  /*4260*/  ISETP.GT.AND P1, PT, R5, UR4, PT ;  /* 0x0000000405007c0c */ /* 0x001fe2000bf24270 */
[----:B------:R-:W-:Y:S01]  /*4270*/  DSETP.GEU.AND P2, PT, |R10|, |R8|, PT ;  /* 0x400000080a00722a */ /* 0x000fe20003f4e200 */
[----:B------:R-:W-:-:S04]  /*4280*/  VIADD R5, R17, 0x500 ;  /* 0x0000050011057836 */ /* 0x000fc80000000000 */
[----:B------:R-:W-:-:S09]  /*4290*/  IMAD.MOV.U32 R17, RZ, RZ, R5 ;  /* 0x000000ffff117224 */ /* 0x000fd200078e0005 */
        /* <DEDUP_REMOVED lines=12> */
.L_x_655:
        /* <DEDUP_REMOVED lines=14> */
[----:B------:R-:W-:Y:S01]  /*4440*/  IMAD.IADD R7, R0, 0x1, R5 ;  /* 0x0000000100077824 */ /* 0x000fe200078e0205 */
[----:B------:R-:W-:-:S04]  /*4450*/  LEA.HI R4, R10, 0x1, RZ, 0x18 ;  /* 0x000000010a047811 */ /* 0x000fc800078fc0ff */
[C---:B------:R-:W-:Y:S02]  /*4460*/  IADD3 R14, P0, PT, R7.reuse, UR6, RZ ;  /* 0x00000006070e7c10 */ /* 0x040fe4000ff1e0ff */
[----:B------:R-:W-:Y:S01]  /*4470*/  LOP3.LUT R6, R4, 0x3, RZ, 0xc0, !PT ;  /* 0x0000000304067812 */ /* 0x000fe200078ec0ff */
[----:B------:R-:W-:Y:S02]  /*4480*/  IMAD.MOV.U32 R4, RZ, RZ, R0 ;  /* 0x000000ffff047224 */ /* 0x000fe400078e0000 */
[----:B------:R-:W-:Y:S02]  /*4490*/  IMAD.X R15, RZ, RZ, UR7, P0 ;  /* 0x00000007ff0f7e24 */ /* 0x000fe400080e06ff */
[----:B------:R-:W-:Y:S02]  /*44a0*/  IMAD.MOV R11, RZ, RZ, -R6 ;  /* 0x000000ffff0b7224 */ /* 0x000fe400078e0a06 */
[----:B0-----:R-:W-:-:S04]  /*44b0*/  IMAD.WIDE.U32 R2, R7, 0x8, R2 ;  /* 0x0000000807027825 */ /* 0x001fc800078e0002 */
[----:B------:R-:W-:Y:S02]  /*44c0*/  IMAD.MOV.U32 R12, RZ, RZ, R2 ;  /* 0x000000ffff0c7224 */ /* 0x000fe400078e0002 */
[----:B------:R-:W-:-:S07]  /*44d0*/  IMAD.MOV.U32 R13, RZ, RZ, R3 ;  /* 0x000000ffff0d7224 */ /* 0x000fce00078e0003 */
.L_x_663:
[----:B------:R-:W-:Y:S02]  /*44e0*/  IMAD.MOV.U32 R2, RZ, RZ, R12 ;  /* 0x000000ffff027224 */ /* 0x000fe400078e000c */
[----:B------:R-:W-:-:S06]  /*44f0*/  IMAD.MOV.U32 R3, RZ, RZ, R13 ;  /* 0x000000ffff037224 */ /* 0x000fcc00078e000d */
[----:B------:R-:W2:Y:S01]  /*4500*/  LDG.E.64 R2, desc[UR8][R2.64] ;  /* 0x0000000802027981 */ /* 0x000ea2000c1e1b00 */
[----:B------:R-:W-:Y:S01]  /*4510*/  VIADD R11, R11, 0x1 ;  /* 0x000000010b0b7836 */ /* 0x000fe20000000000 */
[----:B------:R-:W-:Y:S01]  /*4520*/  BSSY.RECONVERGENT B3, `(.L_x_661) ;  /* 0x000001b000037945 */ /* 0x000fe20003800200 */
[----:B------:R-:W-:Y:S01]  /*4530*/  IMAD.MOV.U32 R19, RZ, RZ, R23 ;  /* 0x000000ffff137224 */ /* 0x000fe200078e0017 */
[----:B------:R-:W-:Y:S01]  /*4540*/  MOV R7, R9 ;  /* 0x0000000900077202 */ /* 0x000fe20000000f00 */
[----:B------:R-:W-:Y:S01]  /*4550*/  IMAD.MOV.U32 R16, RZ, RZ, R24 ;  /* 0x000000ffff107224 */ /* 0x000fe200078e0018 */
[----:B------:R-:W-:Y:S01]  /*4560*/  ISETP.NE.AND P2, PT, R11, RZ, PT ;  /* 0x000000ff0b00720c */ /* 0x000fe20003f45270 */
[----:B------:R-:W-:Y:S01]  /*4570*/  IMAD.MOV.U32 R6, RZ, RZ, R8 ;  /* 0x000000ffff067224 */ /* 0x000fe200078e0008 */
[----:B------:R-:W-:Y:S01]  /*4580*/  IADD3 R12, P3, PT, R12, 0x800, RZ ;  /* 0x000008000c0c7810 */ /* 0x000fe20007f7e0ff */
[----:B------:R-:W-:Y:S02]  /*4590*/  IMAD.MOV.U32 R23, RZ, RZ, R14 ;  /* 0x000000ffff177224 */ /* 0x000fe400078e000e */
[----:B------:R-:W-:Y:S01]  /*45a0*/  IMAD.MOV.U32 R24, RZ, RZ, R15 ;  /* 0x000000ffff187224 */ /* 0x000fe200078e000f */
[----:B--2---:R-:W-:Y:S01]  /*45b0*/  DSETP.GEU.AND P0, PT, |R8|, |R2|, PT ;  /* 0x400000020800722a */ /* 0x004fe20003f0e200 */
[----:B------:R-:W-:-:S02]  /*45c0*/  IMAD.MOV.U32 R8, RZ, RZ, R2 ;  /* 0x000000ffff087224 */ /* 0x000fc400078e0002 */
        /* <DEDUP_REMOVED lines=16> */
.L_x_662:
[----:B------:R-:W-:Y:S05]  /*46d0*/  BSYNC.RECONVERGENT B3 ;  /* 0x0000000000037941 */ /* 0x000fea0003800200 */
.L_x_661:
[----:B------:R-:W-:Y:S01]  /*46e0*/  IADD3 R14, P0, PT, R14, 0x100, RZ ;  /* 0x000001000e0e7810 */ /* 0x000fe20007f1e0ff */
[----:B------:R-:W-:Y:S02]  /*46f0*/  VIADD R4, R4, 0x100 ;  /* 0x0000010004047836 */ /* 0x000fe40000000000 */
[----:B------:R-:W-:Y:S02]  /*4700*/  IMAD.X R13, RZ, RZ, R13, P3 ;  /* 0x000000ffff0d7224 */ /* 0x000fe400018e060d */
[----:B------:R-:W-:Y:S01]  /*4710*/  IMAD.X R15, RZ, RZ, R15, P0 ;  /* 0x000000ffff0f7224 */ /* 0x000fe200000e060f */
[----:B------:R-:W-:Y:S07]  /*4720*/  @P2 BRA `(.L_x_663) ;  /* 0xfffffffc006c2947 */ /* 0x000fee000383ffff */
.L_x_660:
[----:B------:R-:W-:Y:S05]  /*4730*/  BSYNC.RECONVERGENT B2 ;  /* 0x0000000000027941 */ /* 0x000fea0003800200 */
.L_x_659:
[----:B------:R-:W-:-:S13]  /*4740*/  ISETP.GE.U32.AND P0, PT, R10, 0x300, PT ;  /* 0x000003000a00780c */ /* 0x000fda0003f06070 */
[----:B------:R-:W-:Y:S05]  /*4750*/  @!P0 BRA `(.L_x_658) ;  /* 0x0000000400fc8947 */ /* 0x000fea0003800000 */
[----:B------:R-:W0:Y:S01]  /*4760*/  LDCU.128 UR12, c[0x0][0x380] ;  /* 0x00007000ff0c77ac */ /* 0x000e220008000c00 */
[----:B------:R-:W1:Y:S01]  /*4770*/  LDC.64 R20, c[0x0][0x380] ;  /* 0x0000e000ff147b82 */ /* 0x000e620000000a00 */
[C---:B------:R-:W-:Y:S01]  /*4780*/  IADD3 R7, P1, PT, R4.reuse, R5, RZ ;  /* 0x0000000504077210 */ /* 0x040fe20007f3e0ff */
[C---:B------:R-:W-:Y:S02]  /*4790*/  IMAD.IADD R16, R4.reuse, 0x1, R5 ;  /* 0x0000000104107824 */ /* 0x040fe400078e0205 */
[----:B------:R-:W-:Y:S02]  /*47a0*/  VIADD R22, R4, 0x200 ;  /* 0x0000020004167836 */ /* 0x000fe40000000000 */
[----:B------:R-:W-:Y:S02]  /*47b0*/  IMAD.X R10, RZ, RZ, RZ, P1 ;  /* 0x000000ffff0a7224 */ /* 0x000fe400008e06ff */
[----:B------:R-:W2:Y:S01]  /*47c0*/  LDC.64 R2, c[0x0][0x388] ;  /* 0x0000e200ff027b82 */ /* 0x000ea20000000a00 */
[----:B0-----:R-:W-:-:S02]  /*47d0*/  LEA R6, P2, R7, UR12, 0x3 ;  /* 0x0000000c07067c11 */ /* 0x001fc4000f8418ff */
[----:B------:R-:W-:Y:S02]  /*47e0*/  IADD3 R18, P0, PT, R16, UR14, RZ ;  /* 0x0000000e10127c10 */ /* 0x000fe4000ff1e0ff */
[----:B------:R-:W-:Y:S02]  /*47f0*/  IADD3 R6, P1, PT, R6, 0x1800, RZ ;  /* 0x0000180006067810 */ /* 0x000fe40007f3e0ff */
[----:B------:R-:W-:Y:S01]  /*4800*/  LEA.HI.X R5, R7, UR13, R10, 0x3, P2 ;  /* 0x0000000d07057c11 */ /* 0x000fe200090f1c0a */
[----:B-1----:R-:W-:-:S04]  /*4810*/  IMAD.WIDE.U32 R20, R16, 0x8, R20 ;  /* 0x0000000810147825 */ /* 0x002fc800078e0014 */
[----:B------:R-:W-:Y:S02]  /*4820*/  IMAD.X R19, RZ, RZ, UR15, P0 ;  /* 0x0000000fff137e24 */ /* 0x000fe400080e06ff */
[----:B------:R-:W-:-:S07]  /*4830*/  IMAD.X R5, RZ, RZ, R5, P1 ;  /* 0x000000ffff057224 */ /* 0x000fce00008e0605 */
.L_x_672:
[----:B------:R-:W3:Y:S01]  /*4840*/  LDG.E.64 R14, desc[UR8][R20.64] ;  /* 0x00000008140e7981 */ /* 0x000ee2000c1e1b00 */
[----:B------:R-:W-:-:S05]  /*4850*/  IMAD.MOV.U32 R4, RZ, RZ, R6 ;  /* 0x000000ffff047224 */ /* 0x000fca00078e0006 */
[----:B------:R0:W5:Y:S04]  /*4860*/  LDG.E.64 R10, desc[UR8][R4.64+-0x1000] ;  /* 0xfff00008040a7981 */ /* 0x000168000c1e1b00 */
[----:B------:R0:W5:Y:S01]  /*4870*/  LDG.E.64 R6, desc[UR8][R4.64+-0x800] ;  /* 0xfff8000804067981 */ /* 0x000162000c1e1b00 */
[----:B------:R-:W-:Y:S01]  /*4880*/  BSSY.RECONVERGENT B2, `(.L_x_664) ;  /* 0x0000015000027945 */ /* 0x000fe20003800200 */
[----:B------:R-:W-:Y:S02]  /*4890*/  IMAD.MOV.U32 R26, RZ, RZ, R18 ;  /* 0x000000ffff1a7224 */ /* 0x000fe400078e0012 */
[----:B------:R-:W-:Y:S01]  /*48a0*/  IMAD.MOV.U32 R25, RZ, RZ, R19 ;  /* 0x000000ffff197224 */ /* 0x000fe200078e0013 */
[----:B---3--:R-:W-:Y:S01]  /*48b0*/  DSETP.GEU.AND P0, PT, |R8|, |R14|, PT ;  /* 0x4000000e0800722a */ /* 0x008fe20003f0e200 */
[----:B------:R-:W-:Y:S01]  /*48c0*/  MOV R12, R14 ;  /* 0x0000000e000c7202 */ /* 0x000fe20000000f00 */
[----:B------:R-:W-:-:S12]  /*48d0*/  IMAD.MOV.U32 R13, RZ, RZ, R15 ;  /* 0x000000ffff0d7224 */ /* 0x000fd800078e000f */
        /* <DEDUP_REMOVED lines=15> */
.L_x_665:
[----:B------:R-:W-:Y:S05]  /*49d0*/  BSYNC.RECONVERGENT B2 ;  /* 0x0000000000027941 */ /* 0x000fea0003800200 */
.L_x_664:
[----:B-----5:R-:W-:Y:S01]  /*49e0*/  DSETP.GEU.AND P0, PT, |R12|, |R10|, PT ;  /* 0x4000000a0c00722a */ /* 0x020fe20003f0e200 */
[----:B------:R-:W-:Y:S01]  /*49f0*/  VIADD R9, R16, 0x100 ;  /* 0x0000010010097836 */ /* 0x000fe20000000000 */
[----:B------:R-:W-:Y:S01]  /*4a00*/  BSSY.RECONVERGENT B2, `(.L_x_666) ;  /* 0x0000016000027945 */ /* 0x000fe20003800200 */
[----:B------:R-:W-:-:S03]  /*4a10*/  IMAD.MOV.U32 R8, RZ, RZ, R10 ;  /* 0x000000ffff087224 */ /* 0x000fc600078e000a */
[----:B--2---:R-:W-:Y:S01]  /*4a20*/  IADD3 R23, P1, PT, R9, R2, RZ ;  /* 0x0000000209177210 */ /* 0x004fe20007f3e0ff */
[----:B------:R-:W-:-:S04]  /*4a30*/  IMAD.MOV.U32 R9, RZ, RZ, R11 ;  /* 0x000000ffff097224 */ /* 0x000fc800078e000b */
[----:B------:R-:W-:Y:S02]  /*4a40*/  IMAD.X R24, RZ, RZ, R3, P1 ;  /* 0x000000ffff187224 */ /* 0x000fe400008e0603 */
[----:B------:R-:W-:Y:S02]  /*4a50*/  IMAD.MOV.U32 R15, RZ, RZ, R23 ;  /* 0x000000ffff0f7224 */ /* 0x000fe400078e0017 */
[----:B------:R-:W-:Y:S01]  /*4a60*/  IMAD.MOV.U32 R14, RZ, RZ, R24 ;  /* 0x000000ffff0e7224 */ /* 0x000fe200078e0018 */
        /* <DEDUP_REMOVED lines=15> */
.L_x_667:
[----:B------:R-:W-:Y:S05]  /*4b60*/  BSYNC.RECONVERGENT B2 ;  /* 0x0000000000027941 */ /* 0x000fea0003800200 */
.L_x_666:
[----:B------:R0:W5:Y:S01]  /*4b70*/  LDG.E.64 R10, desc[UR8][R4.64] ;  /* 0x00000008040a7981 */ /* 0x000162000c1e1b00 */
[----:B------:R-:W-:Y:S01]  /*4b80*/  DSETP.GEU.AND P0, PT, |R8|, |R6|, PT ;  /* 0x400000060800722a */ /* 0x000fe20003f0e200 */
[----:B------:R-:W-:Y:S01]  /*4b90*/  VIADD R13, R16, 0x200 ;  /* 0x00000200100d7836 */ /* 0x000fe20000000000 */
[----:B------:R-:W-:Y:S01]  /*4ba0*/  BSSY.RECONVERGENT B2, `(.L_x_668) ;  /* 0x0000016000027945 */ /* 0x000fe20003800200 */
[----:B------:R-:W-:-:S03]  /*4bb0*/  MOV R12, R6 ;  /* 0x00000006000c7202 */ /* 0x000fc60000000f00 */
[----:B------:R-:W-:Y:S01]  /*4bc0*/  IADD3 R24, P1, PT, R13, R2, RZ ;  /* 0x000000020d187210 */ /* 0x000fe20007f3e0ff */
[----:B------:R-:W-:-:S04]  /*4bd0*/  IMAD.MOV.U32 R13, RZ, RZ, R7 ;  /* 0x000000ffff0d7224 */ /* 0x000fc800078e0007 */
[----:B------:R-:W-:Y:S02]  /*4be0*/  IMAD.X R23, RZ, RZ, R3, P1 ;  /* 0x000000ffff177224 */ /* 0x000fe400008e0603 */
        /* <DEDUP_REMOVED lines=17> */
.L_x_669:
[----:B------:R-:W-:Y:S05]  /*4d00*/  BSYNC.RECONVERGENT B2 ;  /* 0x0000000000027941 */ /* 0x000fea0003800200 */
.L_x_668:
[----:B-----5:R-:W-:Y:S01]  /*4d10*/  DSETP.GEU.AND P0, PT, |R12|, |R10|, PT ;  /* 0x4000000a0c00722a */ /* 0x020fe20003f0e200 */
[----:B------:R-:W-:Y:S01]  /*4d20*/  VIADD R7, R16, 0x300 ;  /* 0x0000030010077836 */ /* 0x000fe20000000000 */
[----:B------:R-:W-:Y:S01]  /*4d30*/  BSSY.RECONVERGENT B2, `(.L_x_670) ;  /* 0x0000016000027945 */ /* 0x000fe20003800200 */
[----:B------:R-:W-:Y:S02]  /*4d40*/  IMAD.MOV.U32 R8, RZ, RZ, R10 ;  /* 0x000000ffff087224 */ /* 0x000fe400078e000a */
[----:B------:R-:W-:Y:S01]  /*4d50*/  IMAD.MOV.U32 R9, RZ, RZ, R11 ;  /* 0x000000ffff097224 */ /* 0x000fe200078e000b */
[----:B------:R-:W-:-:S05]  /*4d60*/  IADD3 R7, P1, PT, R7, R2, RZ ;  /* 0x0000000207077210 */ /* 0x000fca0007f3e0ff */
        /* <DEDUP_REMOVED lines=18> */
.L_x_671:
[----:B------:R-:W-:Y:S05]  /*4e90*/  BSYNC.RECONVERGENT B2 ;  /* 0x0000000000027941 */ /* 0x000fea0003800200 */
.L_x_670:
[----:B------:R-:W-:Y:S01]  /*4ea0*/  VIADD R10, R22, 0x200 ;  /* 0x00000200160a7836 */ /* 0x000fe20000000000 */
[----:B------:R-:W-:Y:S01]  /*4eb0*/  IADD3 R6, P2, PT, R4, 0x2000, RZ ;  /* 0x0000200004067810 */ /* 0x000fe20007f5e0ff */
[----:B------:R-:W-:Y:S01]  /*4ec0*/  VIADD R22, R22, 0x400 ;  /* 0x0000040016167836 */ /* 0x000fe20000000000 */
[----:B------:R-:W-:Y:S01]  /*4ed0*/  IADD3 R18, P1, PT, R18, 0x400, RZ ;  /* 0x0000040012127810 */ /* 0x000fe20007f3e0ff */
[----:B------:R-:W-:Y:S01]  /*4ee0*/  VIADD R16, R16, 0x400 ;  /* 0x0000040010107836 */ /* 0x000fe20000000000 */
[----:B------:R-:W-:Y:S01]  /*4ef0*/  ISETP.GE.AND P0, PT, R10, R17, PT ;  /* 0x000000110a00720c */ /* 0x000fe20003f06270 */
[----:B------:R-:W-:Y:S01]  /*4f00*/  IMAD.X R5, RZ, RZ, R5, P2 ;  /* 0x000000ffff057224 */ /* 0x000fe200010e0605 */
[----:B------:R-:W-:Y:S02]  /*4f10*/  IADD3 R20, P2, PT, R20, 0x2000, RZ ;  /* 0x0000200014147810 */ /* 0x000fe40007f5e0ff */
[----:B------:R-:W-:-:S03]  /*4f20*/  IADD3.X R19, PT, PT, RZ, R19, RZ, P1, !PT ;  /* 0x00000013ff137210 */ /* 0x000fc60000ffe4ff */
[----:B------:R-:W-:-:S06]  /*4f30*/  IMAD.X R21, RZ, RZ, R21, P2 ;  /* 0x000000ffff157224 */ /* 0x000fcc00010e0615 */
[----:B------:R-:W-:Y:S05]  /*4f40*/  @!P0 BRA `(.L_x_672) ;  /* 0xfffffff8003c8947 */ /* 0x000fea000383ffff */
.L_x_658:
[----:B------:R-:W-:Y:S05]  /*4f50*/  BSYNC.RECONVERGENT B1 ;  /* 0x0000000000017941 */ /* 0x000fea0003800200 */
.L_x_657:
        /* <DEDUP_REMOVED lines=32> */
.L_x_674:
[----:B------:R-:W-:Y:S05]  /*5160*/  BSYNC.RECONVERGENT B1 ;  /* 0x0000000000017941 */ /* 0x000fea0003800200 */
.L_x_673:
        /* <DEDUP_REMOVED lines=31> */
.L_x_676:
[----:B------:R-:W-:Y:S05]  /*5360*/  BSYNC.RECONVERGENT B1 ;  /* 0x0000000000017941 */ /* 0x000fea0003800200 */
.L_x_675:
        /* <DEDUP_REMOVED lines=31> */
.L_x_678:
[----:B------:R-:W-:Y:S05]  /*5560*/  BSYNC.RECONVERGENT B1 ;  /* 0x0000000000017941 */ /* 0x000fea0003800200 */
.L_x_677:
[----:B------:R-:W-:Y:S01]  /*5570*/  ISETP.GT.AND P0, PT, R10, 0x17, PT ;  /* 0x000000170a00780c */ /* 0x000fe20003f04270 */
[----:B-1----:R1:W1:Y:S01]  /*5580*/  SHFL.DOWN PT, R6, R2, 0x8, 0x1f ;  /* 0x09001f0002067f89 */ /* 0x00226200000e0000 */
[----:B------:R-:W-:Y:S01]  /*5590*/  BSSY.RECONVERGENT B1, `(.L_x_679) ;  /* 0x000001d000017945 */ /* 0x000fe20003800200 */
[----:B0-----:R-:W-:Y:S01]  /*55a0*/  IMAD.MOV.U32 R8, RZ, RZ, R11 ;  /* 0x000000ffff087224 */ /* 0x001fe200078e000b */
[----:B------:R-:W-:Y:S01]  /*55b0*/  MOV R4, R2 ;  /* 0x0000000200047202 */ /* 0x000fe20000000f00 */
[----:B--2---:R0:W2:Y:S01]  /*55c0*/  SHFL.DOWN PT, R7, R3, 0x8, 0x1f ;  /* 0x09001f0003077f89 */ /* 0x0040a200000e0000 */
[----:B------:R-:W-:Y:S02]  /*55d0*/  IMAD.MOV.U32 R9, RZ, RZ, R12 ;  /* 0x000000ffff097224 */ /* 0x000fe400078e000c */
[----:B------:R-:W-:Y:S01]  /*55e0*/  IMAD.MOV.U32 R5, RZ, RZ, R3 ;  /* 0x000000ffff057224 */ /* 0x000fe200078e0003 */
[----:B---3--:R0:W3:Y:S04]  /*55f0*/  SHFL.DOWN PT, R14, R11, 0x8, 0x1f ;  /* 0x09001f000b0e7f89 */ /* 0x0080e800000e0000 */
        /* <DEDUP_REMOVED lines=22> */
.L_x_680:
[----:B------:R-:W-:Y:S05]  /*5760*/  BSYNC.RECONVERGENT B1 ;  /* 0x0000000000017941 */ /* 0x000fea0003800200 */
.L_x_679:
        /* <DEDUP_REMOVED lines=31> */
.L_x_682:
[----:B------:R-:W-:Y:S05]  /*5960*/  BSYNC.RECONVERGENT B1 ;  /* 0x0000000000017941 */ /* 0x000fea0003800200 */
.L_x_681:
        /* <DEDUP_REMOVED lines=11> */
.L_x_684:
[----:B------:R-:W-:Y:S05]  /*5a20*/  BSYNC.RECONVERGENT B1 ;  /* 0x0000000000017941 */ /* 0x000fea0003800200 */
.L_x_683:
        /* <DEDUP_REMOVED lines=31> */
.L_x_686:
[----:B------:R-:W-:Y:S05]  /*5c20*/  BSYNC.RECONVERGENT B1 ;  /* 0x0000000000017941 */ /* 0x000fea0003800200 */
.L_x_685:
        /* <DEDUP_REMOVED lines=23> */
.L_x_688:
[----:B------:R-:W-:Y:S05]  /*5da0*/  BSYNC.RECONVERGENT B1 ;  /* 0x0000000000017941 */ /* 0x000fea0003800200 */
.L_x_687:
[----:B------:R-:W-:Y:S01]  /*5db0*/  DSETP.GEU.AND P0, PT, |R4|, |R10|, PT ;  /* 0x4000000a0400722a */ /* 0x000fe20003f0e200 */
[----:B------:R-:W-:Y:S01]  /*5dc0*/  BSSY.RECONVERGENT B1, `(.L_x_689) ;  /* 0x0000014000017945 */ /* 0x000fe20003800200 */
[----:B------:R-:W-:Y:S01]  /*5dd0*/  IMAD.MOV.U32 R2, RZ, RZ, R10 ;  /* 0x000000ffff027224 */ /* 0x000fe200078e000a */
[----:B------:R-:W-:Y:S01]  /*5de0*/  MOV R3, R11 ;  /* 0x0000000b00037202 */ /* 0x000fe20000000f00 */
        /* <DEDUP_REMOVED lines=17> */
.L_x_690:
[----:B------:R-:W-:Y:S05]  /*5f00*/  BSYNC.RECONVERGENT B1 ;  /* 0x0000000000017941 */ /* 0x000fea0003800200 */
.L_x_689:
        /* <DEDUP_REMOVED lines=23> */
.L_x_692:
[----:B------:R-:W-:Y:S05]  /*6080*/  BSYNC.RECONVERGENT B1 ;  /* 0x0000000000017941 */ /* 0x000fea0003800200 */
.L_x_691:
        /* <DEDUP_REMOVED lines=21> */
.L_x_694:
[----:B------:R-:W-:Y:S05]  /*61e0*/  BSYNC.RECONVERGENT B1 ;  /* 0x0000000000017941 */ /* 0x000fea0003800200 */
.L_x_693:
        /* <DEDUP_REMOVED lines=21> */
.L_x_696:
[----:B------:R-:W-:Y:S05]  /*6340*/  BSYNC.RECONVERGENT B1 ;  /* 0x0000000000017941 */ /* 0x000fea0003800200 */
.L_x_695:
        /* <DEDUP_REMOVED lines=20> */
.L_x_616:
[----:B------:R-:W-:Y:S05]  /*6490*/  BSYNC.RECONVERGENT B0 ;  /* 0x0000000000007941 */ /* 0x000fea0003800200 */
.L_x_583:
[----:B------:R-:W-:Y:S05]  /*64a0*/  @P1 EXIT ;  /* 0x000000000000194d */ /* 0x000fea0003800000 */
[----:B012-4-:R-:W0:Y:S02]  /*64b0*/  LDC.64 R4, c[0x0][0x390] ;  /* 0x0000e400ff047b82 */ /* 0x017e240000000a00 */
[----:B0-----:R-:W-:Y:S04]  /*64c0*/  STG.E.64 desc[UR8][R4.64], R2 ;  /* 0x0000000204007986 */ /* 0x001fe8000c101b08 */
[----:B------:R-:W-:Y:S01]  /*64d0*/  STG.E.64 desc[UR8][R4.64+0x8], R14 ;  /* 0x0000080e04007986 */ /* 0x000fe2000c101b08 */
[----:B------:R-:W-:Y:S05]  /*64e0*/  EXIT ;  /* 0x000000000000794d */ /* 0x000fea0003800000 */
.L_x_697:
        /* <DEDUP_REMOVED lines=9> */
.L_x_734:


//--------------------- .text._Z7k_lucolPdjj      --------------------------
	.section	.text._Z7k_lucolPdjj,"ax",@progbits
	.align	128
        .global         _Z7k_lucolPdjj
        .type           _Z7k_lucolPdjj,@function
        .size           _Z7k_lucolPdjj,(.L_x_725 - _Z7k_lucolPdjj)
        .other          _Z7k_lucolPdjj,@"STO_CUDA_ENTRY STV_DEFAULT"
_Z7k_lucolPdjj:
.text._Z7k_lucolPdjj:
[----:B------:R-:W-:Y:S01]  /*0000*/  LDC R1, c[0x0][0x37c] ;  /* 0x0000df00ff017b82 */ /* 0x000fe20000000800 */
[----:B------:R-:W0:Y:S01]  /*0010*/  S2R R0, SR_CTAID.X ;  /* 0x0000000000007919 */ /* 0x000e220000002500 */
[----:B------:R-:W0:Y:S01]  /*0020*/  LDCU UR5, c[0x0][0x360] ;  /* 0x00006c00ff0577ac */ /* 0x000e220008000800 */
[----:B------:R-:W0:Y:S01]  /*0030*/  S2R R3, SR_TID.X ;  /* 0x0000000000037919 */ /* 0x000e220000002100 */
[----:B------:R-:W1:Y:S01]  /*0040*/  LDCU UR8, c[0x0][0x388] ;  /* 0x00007100ff0877ac */ /* 0x000e620008000800 */
[----:B------:R-:W2:Y:S01]  /*0050*/  LDCU UR4, c[0x0][0x370] ;  /* 0x00006e00ff0477ac */ /* 0x000ea20008000800 */
[----:B0-----:R-:W-:Y:S01]  /*0060*/  IMAD R0, R0, UR5, R3 ;  /* 0x0000000500007c24 */ /* 0x001fe2000f8e0203 */
[----:B--2---:R-:W-:-:S04]  /*0070*/  UIMAD UR5, UR5, UR4, URZ ;  /* 0x00000004050572a4 */ /* 0x004fc8000f8e02ff */
[----:B-1----:R-:W-:-:S13]  /*0080*/  ISETP.GE.U32.AND P0, PT, R0, UR8, PT ;  /* 0x0000000800007c0c */ /* 0x002fda000bf06070 */
[----:B------:R-:W-:Y:S05]  /*0090*/  @P0 EXIT ;  /* 0x000000000000094d */ /* 0x000fea0003800000 */
[----:B------:R-:W0:Y:S01]  /*00a0*/  LDCU UR9, c[0x0][0x38c] ;  /* 0x00007180ff0977ac */ /* 0x000e220008000800 */
[----:B------:R-:W1:Y:S01]  /*00b0*/  LDC.64 R4, c[0x0][0x380] ;  /* 0x0000e000ff047b82 */ /* 0x000e620000000a00 */
[----:B------:R-:W2:Y:S01]  /*00c0*/  LDCU.64 UR6, c[0x0][0x380] ;  /* 0x00007000ff0677ac */ /* 0x000ea20008000a00 */
[----:B------:R-:W3:Y:S01]  /*00d0*/  LDCU.64 UR14, c[0x0][0x358] ;  /* 0x00006b00ff0e77ac */ /* 0x000ee20008000a00 */
[----:B------:R-:W4:Y:S01]  /*00e0*/  LDCU UR10, c[0x0][0x388] ;  /* 0x00007100ff0a77ac */ /* 0x000f220008000800 */
[----:B0-----:R-:W-:Y:S02]  /*00f0*/  UISETP.NE.AND UP0, UPT, UR9, URZ, UPT ;  /* 0x000000ff0900728c */ /* 0x001fe4000bf05270 */
[----:B------:R-:W-:-:S04]  /*0100*/  UIMAD UR4, UR8, UR9, UR9 ;  /* 0x00000009080472a4 */ /* 0x000fc8000f8e0209 */
[----:B--2---:R-:W-:-:S03]  /*0110*/  UIMAD.WIDE.U32 UR6, UR4, 0x8, UR6 ;  /* 0x00000008040678a5 */ /* 0x004fc6000f8e0006 */
[----:B---34-:R-:W-:Y:S09]  /*0120*/  BRA.U UP0, `(.L_x_698) ;  /* 0x0000000100847547 */ /* 0x018ff2000b800000 */
.L_x_703:
[----:B------:R-:W-:Y:S01]  /*0130*/  ISETP.NE.AND P0, PT, R0, RZ, PT ;  /* 0x000000ff0000720c */ /* 0x000fe20003f05270 */
[----:B------:R-:W-:-:S12]  /*0140*/  BSSY.RECONVERGENT B0, `(.L_x_699) ;  /* 0x000001b000007945 */ /* 0x000fd80003800200 */
[----:B0-----:R-:W-:Y:S05]  /*0150*/  @!P0 BRA `(.L_x_700) ;  /* 0x0000000000648947 */ /* 0x001fea0003800000 */
[----:B------:R-:W-:Y:S02]  /*0160*/  MOV R8, UR6 ;  /* 0x0000000600087c02 */ /* 0x000fe40008000f00 */
[----:B------:R-:W-:-:S06]  /*0170*/  MOV R9, UR7 ;  /* 0x0000000700097c02 */ /* 0x000fcc0008000f00 */
[----:B------:R-:W2:Y:S01]  /*0180*/  LDG.E.64 R8, desc[UR14][R8.64] ;  /* 0x0000000e08087981 */ /* 0x000ea2000c1e1b00 */
[----:B------:R-:W-:-:S04]  /*0190*/  IMAD R7, R0, UR10, RZ ;  /* 0x0000000a00077c24 */ /* 0x000fc8000f8e02ff */
[----:B-1----:R-:W-:-:S05]  /*01a0*/  IMAD.WIDE.U32 R6, R7, 0x8, R4 ;  /* 0x0000000807067825 */ /* 0x002fca00078e0004 */
[----:B------:R-:W3:Y:S01]  /*01b0*/  LDG.E.64 R10, desc[UR14][R6.64] ;  /* 0x0000000e060a7981 */ /* 0x000ee2000c1e1b00 */
[----:B------:R-:W-:Y:S01]  /*01c0*/  IMAD.MOV.U32 R2, RZ, RZ, 0x1 ;  /* 0x00000001ff027424 */ /* 0x000fe200078e00ff */
[----:B------:R-:W-:Y:S01]  /*01d0*/  BSSY.RECONVERGENT B1, `(.L_x_701) ;  /* 0x0000010000017945 */ /* 0x000fe20003800200 */
[----:B--2---:R-:W0:Y:S01]  /*01e0*/  MUFU.RCP64H R3, R9 ;  /* 0x0000000900037308 */ /* 0x004e220000001800 */
[----:B---3--:R-:W-:-:S03]  /*01f0*/  FSETP.GEU.AND P1, PT, |R11|, 6.5827683646048100446e-37, PT ;  /* 0x036000000b00780b */ /* 0x008fc60003f2e200 */
[----:B0-----:R-:W-:-:S08]  /*0200*/  DFMA R12, -R8, R2, 1 ;  /* 0x3ff00000080c742b */ /* 0x001fd00000000102 */
[----:B------:R-:W-:-:S08]  /*0210*/  DFMA R12, R12, R12, R12 ;  /* 0x0000000c0c0c722b */ /* 0x000fd0000000000c */
[----:B------:R-:W-:-:S08]  /*0220*/  DFMA R12, R2, R12, R2 ;  /* 0x0000000c020c722b */ /* 0x000fd00000000002 */
[----:B------:R-:W-:-:S08]  /*0230*/  DFMA R2, -R8, R12, 1 ;  /* 0x3ff000000802742b */ /* 0x000fd0000000010c */
[----:B------:R-:W-:-:S08]  /*0240*/  DFMA R2, R12, R2, R12 ;  /* 0x000000020c02722b */ /* 0x000fd0000000000c */
[----:B------:R-:W-:-:S08]  /*0250*/  DMUL R12, R10, R2 ;  /* 0x000000020a0c7228 */ /* 0x000fd00000000000 */
[----:B------:R-:W-:-:S08]  /*0260*/  DFMA R14, -R8, R12, R10 ;  /* 0x0000000c080e722b */ /* 0x000fd0000000010a */
[----:B------:R-:W-:-:S10]  /*0270*/  DFMA R2, R2, R14, R12 ;  /* 0x0000000e0202722b */ /* 0x000fd4000000000c */
[----:B------:R-:W-:-:S05]  /*0280*/  FFMA R12, RZ, R9, R3 ;  /* 0x00000009ff0c7223 */ /* 0x000fca0000000003 */
[----:B------:R-:W-:-:S13]  /*0290*/  FSETP.GT.AND P0, PT, |R12|, 1.469367938527859385e-39, PT ;  /* 0x001000000c00780b */ /* 0x000fda0003f04200 */
[----:B------:R-:W-:Y:S05]  /*02a0*/  @P0 BRA P1, `(.L_x_702) ;  /* 0x0000000000080947 */ /* 0x000fea0000800000 */
[----:B------:R-:W-:-:S07]  /*02b0*/  MOV R14, 0x2d0 ;  /* 0x000002d0000e7802 */ /* 0x000fce0000000f00 */
[----:B------:R-:W-:Y:S05]  /*02c0*/  CALL.REL.NOINC `($__internal_0_$__cuda_sm20_div_rn_f64_full) ;  /* 0x0000001400547944 */ /* 0x000fea0003c00000 */
.L_x_702:
[----:B------:R-:W-:Y:S05]  /*02d0*/  BSYNC.RECONVERGENT B1 ;  /* 0x0000000000017941 */ /* 0x000fea0003800200 */
.L_x_701:
[----:B------:R0:W-:Y:S02]  /*02e0*/  STG.E.64 desc[UR14][R6.64], R2 ;  /* 0x0000000206007986 */ /* 0x0001e4000c101b0e */
.L_x_700:
[----:B------:R-:W-:Y:S05]  /*02f0*/  BSYNC.RECONVERGENT B0 ;  /* 0x0000000000007941 */ /* 0x000fea0003800200 */
.L_x_699:
[----:B------:R-:W-:-:S04]  /*0300*/  IADD3 R0, PT, PT, R0, UR5, RZ ;  /* 0x0000000500007c10 */ /* 0x000fc8000fffe0ff */
[----:B------:R-:W-:-:S13]  /*0310*/  ISETP.GE.U32.AND P0, PT, R0, UR10, PT ;  /* 0x0000000a00007c0c */ /* 0x000fda000bf06070 */
[----:B------:R-:W-:Y:S05]  /*0320*/  @!P0 BRA `(.L_x_703) ;  /* 0xfffffffc00808947 */ /* 0x000fea000383ffff */
[----:B------:R-:W-:Y:S05]  /*0330*/  EXIT ;  /* 0x000000000000794d */ /* 0x000fea0003800000 */
.L_x_698:
[----:B------:R-:W-:Y:S02]  /*0340*/  ULOP3.LUT UR10, UR9, 0x7, URZ, 0xc0, !UPT ;  /* 0x00000007090a7892 */ /* 0x000fe4000f8ec0ff */
[----:B------:R-:W-:Y:S02]  /*0350*/  ULOP3.LUT UR11, UR9, 0x3, URZ, 0xc0, !UPT ;  /* 0x00000003090b7892 */ /* 0x000fe4000f8ec0ff */
[----:B------:R-:W-:Y:S02]  /*0360*/  ULOP3.LUT UR12, UR9, 0xfffffff8, URZ, 0xc0, !UPT ;  /* 0xfffffff8090c7892 */ /* 0x000fe4000f8ec0ff */
[----:B------:R-:W-:-:S12]  /*0370*/  ULOP3.LUT UR8, UR9, 0x1, URZ, 0xc0, !UPT ;  /* 0x0000000109087892 */ /* 0x000fd8000f8ec0ff */
.L_x_716:
[----:B0-2---:R-:W0:Y:S01]  /*0380*/  LDC R3, c[0x0][0x38c] ;  /* 0x0000e300ff037b82 */ /* 0x005e220000000800 */
[----:B------:R-:W-:Y:S01]  /*0390*/  BSSY.RECONVERGENT B0, `(.L_x_704) ;  /* 0x0000143000007945 */ /* 0x000fe20003800200 */
[----:B0-----:R-:W-:-:S13]  /*03a0*/  ISETP.GT.U32.AND P0, PT, R0, R3, PT ;  /* 0x000000030000720c */ /* 0x001fda0003f04070 */
[----:B-1--4-:R-:W-:Y:S05]  /*03b0*/  @!P0 BRA `(.L_x_705) ;  /* 0x0000001400008947 */ /* 0x012fea0003800000 */
[----:B-1----:R-:W0:Y:S08]  /*03c0*/  LDC R5, c[0x0][0x388] ;  /* 0x0000e200ff057b82 */ /* 0x002e300000000800 */
[----:B------:R-:W1:Y:S01]  /*03d0*/  LDC.64 R14, c[0x0][0x380] ;  /* 0x0000e000ff0e7b82 */ /* 0x000e620000000a00 */
[----:B0-----:R-:W-:-:S04]  /*03e0*/  IMAD R17, R5, R3, R0 ;  /* 0x0000000305117224 */ /* 0x001fc800078e0200 */
[----:B-1----:R-:W-:-:S05]  /*03f0*/  IMAD.WIDE.U32 R16, R17, 0x8, R14 ;  /* 0x0000000811107825 */ /* 0x002fca00078e000e */
[----:B------:R0:W5:Y:S01]  /*0400*/  LDG.E.64 R22, desc[UR14][R16.64] ;  /* 0x0000000e10167981 */ /* 0x000162000c1e1b00 */
[----:B------:R-:W-:Y:S02]  /*0410*/  ISETP.GE.U32.AND P0, PT, R3, 0x8, PT ;  /* 0x000000080300780c */ /* 0x000fe40003f06070 */
[----:B------:R-:W-:-:S11]  /*0420*/  MOV R2, RZ ;  /* 0x000000ff00027202 */ /* 0x000fd60000000f00 */
[----:B0-----:R-:W-:Y:S05]  /*0430*/  @!P0 BRA `(.L_x_706) ;  /* 0x0000000400388947 */ /* 0x001fea0003800000 */
[C---:B------:R-:W-:Y:S01]  /*0440*/  IMAD R4, R5.reuse, R3, 0x3 ;  /* 0x0000000305047424 */ /* 0x040fe200078e0203 */
[CC--:B------:R-:W-:Y:S01]  /*0450*/  LEA R6, R5.reuse, R0.reuse, 0x1 ;  /* 0x0000000005067211 */ /* 0x0c0fe200078e08ff */
[----:B------:R-:W-:Y:S01]  /*0460*/  IMAD.IADD R2, R0, 0x1, R5 ;  /* 0x0000000100027824 */ /* 0x000fe200078e0205 */
[C---:B------:R-:W-:Y:S01]  /*0470*/  LEA R10, R5.reuse, R0, 0x2 ;  /* 0x00000000050a7211 */ /* 0x040fe200078e10ff */
[C-C-:B------:R-:W-:Y:S01]  /*0480*/  IMAD R8, R5.reuse, 0x3, R0.reuse ;  /* 0x0000000305087824 */ /* 0x140fe200078e0200 */
[----:B------:R-:W-:Y:S01]  /*0490*/  UIADD3 UR4, UPT, UPT, -UR12, URZ, URZ ;  /* 0x000000ff0c047290 */ /* 0x000fe2000fffe1ff */
[C-C-:B------:R-:W-:Y:S02]  /*04a0*/  IMAD R12, R5.reuse, 0x5, R0.reuse ;  /* 0x00000005050c7824 */ /* 0x140fe400078e0200 */
[C-C-:B------:R-:W-:Y:S02]  /*04b0*/  IMAD R7, R5.reuse, 0x6, R0.reuse ;  /* 0x0000000605077824 */ /* 0x140fe400078e0200 */
[----:B------:R-:W-:-:S02]  /*04c0*/  IMAD R9, R5, 0x7, R0 ;  /* 0x0000000705097824 */ /* 0x000fc400078e0200 */
[----:B------:R-:W-:-:S07]  /*04d0*/  IMAD.MOV.U32 R11, RZ, RZ, R0 ;  /* 0x000000ffff0b7224 */ /* 0x000fce00078e0000 */
.L_x_707:
[----:B------:R-:W-:Y:S01]  /*04e0*/  IADD3 R21, PT, PT, R4, -0x3, RZ ;  /* 0xfffffffd04157810 */ /* 0x000fe20007ffe0ff */
[----:B------:R-:W-:-:S04]  /*04f0*/  IMAD.WIDE.U32 R26, R11, 0x8, R14 ;  /* 0x000000080b1a7825 */ /* 0x000fc800078e000e */
[--C-:B------:R-:W-:Y:S02]  /*0500*/  IMAD.WIDE.U32 R20, R21, 0x8, R14.reuse ;  /* 0x0000000815147825 */ /* 0x100fe400078e000e */
[----:B------:R-:W2:Y:S04]  /*0510*/  LDG.E.64 R26, desc[UR14][R26.64] ;  /* 0x0000000e1a1a7981 */ /* 0x000ea8000c1e1b00 */
[----:B------:R-:W2:Y:S01]  /*0520*/  LDG.E.64 R20, desc[UR14][R20.64] ;  /* 0x0000000e14147981 */ /* 0x000ea2000c1e1b00 */
[----:B0-----:R-:W-:Y:S01]  /*0530*/  IADD3 R25, PT, PT, R4, -0x2, RZ ;  /* 0xfffffffe04197810 */ /* 0x001fe20007ffe0ff */
[----:B------:R-:W-:-:S04]  /*0540*/  IMAD.WIDE.U32 R28, R2, 0x8, R14 ;  /* 0x00000008021c7825 */ /* 0x000fc800078e000e */
[----:B------:R-:W-:Y:S01]  /*0550*/  IMAD.WIDE.U32 R24, R25, 0x8, R14 ;  /* 0x0000000819187825 */ /* 0x000fe200078e000e */
[----:B--2--5:R-:W-:-:S07]  /*0560*/  DFMA R26, -R20, R26, R22 ;  /* 0x0000001a141a722b */ /* 0x024fce0000000116 */
[----:B------:R0:W-:Y:S04]  /*0570*/  STG.E.64 desc[UR14][R16.64], R26 ;  /* 0x0000001a10007986 */ /* 0x0001e8000c101b0e */
[----:B------:R1:W2:Y:S04]  /*0580*/  LDG.E.64 R18, desc[UR14][R24.64] ;  /* 0x0000000e18127981 */ /* 0x0002a8000c1e1b00 */
[----:B------:R-:W2:Y:S01]  /*0590*/  LDG.E.64 R22, desc[UR14][R28.64] ;  /* 0x0000000e1c167981 */ /* 0x000ea2000c1e1b00 */
[----:B------:R-:W-:Y:S02]  /*05a0*/  VIADD R13, R4, 0xffffffff ;  /* 0xffffffff040d7836 */ /* 0x000fe40000000000 */
[----:B------:R-:W-:-:S04]  /*05b0*/  IMAD.WIDE.U32 R20, R6, 0x8, R14 ;  /* 0x0000000806147825 */ /* 0x000fc800078e000e */
[----:B-1----:R-:W-:Y:S01]  /*05c0*/  IMAD.WIDE.U32 R24, R13, 0x8, R14 ;  /* 0x000000080d187825 */ /* 0x002fe200078e000e */
[----:B--2---:R-:W-:-:S07]  /*05d0*/  DFMA R22, -R18, R22, R26 ;  /* 0x000000161216722b */ /* 0x004fce000000011a */
[----:B------:R1:W-:Y:S04]  /*05e0*/  STG.E.64 desc[UR14][R16.64], R22 ;  /* 0x0000001610007986 */ /* 0x0003e8000c101b0e */
[----:B------:R2:W3:Y:S04]  /*05f0*/  LDG.E.64 R18, desc[UR14][R24.64] ;  /* 0x0000000e18127981 */ /* 0x0004e8000c1e1b00 */
[----:B------:R-:W3:Y:S01]  /*0600*/  LDG.E.64 R20, desc[UR14][R20.64] ;  /* 0x0000000e14147981 */ /* 0x000ee2000c1e1b00 */
[----:B--2---:R-:W-:Y:S01]  /*0610*/  IMAD.WIDE.U32 R24, R8, 0x8, R14 ;  /* 0x0000000808187825 */ /* 0x004fe200078e000e */
[----:B---3--:R-:W-:-:S03]  /*0620*/  DFMA R20, -R18, R20, R22 ;  /* 0x000000141214722b */ /* 0x008fc60000000116 */
[----:B------:R-:W-:-:S04]  /*0630*/  IMAD.WIDE.U32 R18, R4, 0x8, R14 ;  /* 0x0000000804127825 */ /* 0x000fc800078e000e */
[----:B------:R2:W-:Y:S04]  /*0640*/  STG.E.64 desc[UR14][R16.64], R20 ;  /* 0x0000001410007986 */ /* 0x0005e8000c101b0e */
[----:B------:R-:W3:Y:S04]  /*0650*/  LDG.E.64 R18, desc[UR14][R18.64] ;  /* 0x0000000e12127981 */ /* 0x000ee8000c1e1b00 */
[----:B0-----:R-:W3:Y:S01]  /*0660*/  LDG.E.64 R26, desc[UR14][R24.64] ;  /* 0x0000000e181a7981 */ /* 0x001ee2000c1e1b00 */
[----:B------:R-:W-:Y:S01]  /*0670*/  IADD3 R29, PT, PT, R4, 0x1, RZ ;  /* 0x00000001041d7810 */ /* 0x000fe20007ffe0ff */
[----:B-1----:R-:W-:-:S04]  /*0680*/  IMAD.WIDE.U32 R22, R10, 0x8, R14 ;  /* 0x000000080a167825 */ /* 0x002fc800078e000e */
[----:B------:R-:W-:Y:S01]  /*0690*/  IMAD.WIDE.U32 R28, R29, 0x8, R14 ;  /* 0x000000081d1c7825 */ /* 0x000fe200078e000e */
[----:B---3--:R-:W-:-:S07]  /*06a0*/  DFMA R26, -R18, R26, R20 ;  /* 0x0000001a121a722b */ /* 0x008fce0000000114 */
[----:B------:R0:W-:Y:S04]  /*06b0*/  STG.E.64 desc[UR14][R16.64], R26 ;  /* 0x0000001a10007986 */ /* 0x0001e8000c101b0e */
[----:B------:R-:W3:Y:S04]  /*06c0*/  LDG.E.64 R18, desc[UR14][R28.64] ;  /* 0x0000000e1c127981 */ /* 0x000ee8000c1e1b00 */
[----:B------:R-:W3:Y:S01]  /*06d0*/  LDG.E.64 R22, desc[UR14][R22.64] ;  /* 0x0000000e16167981 */ /* 0x000ee2000c1e1b00 */
[----:B------:R-:W-:Y:S01]  /*06e0*/  IADD3 R13, PT, PT, R4, 0x2, RZ ;  /* 0x00000002040d7810 */ /* 0x000fe20007ffe0ff */
[----:B------:R-:W-:-:S04]  /*06f0*/  IMAD.WIDE.U32 R24, R12, 0x8, R14 ;  /* 0x000000080c187825 */ /* 0x000fc800078e000e */
[----:B--2---:R-:W-:Y:S01]  /*0700*/  IMAD.WIDE.U32 R20, R13, 0x8, R14 ;  /* 0x000000080d147825 */ /* 0x004fe200078e000e */
[----:B---3--:R-:W-:-:S07]  /*0710*/  DFMA R22, -R18, R22, R26 ;  /* 0x000000161216722b */ /* 0x008fce000000011a */
[----:B------:R1:W-:Y:S04]  /*0720*/  STG.E.64 desc[UR14][R16.64], R22 ;  /* 0x0000001610007986 */ /* 0x0003e8000c101b0e */
[----:B------:R-:W2:Y:S04]  /*0730*/  LDG.E.64 R18, desc[UR14][R20.64] ;  /* 0x0000000e14127981 */ /* 0x000ea8000c1e1b00 */
[----:B------:R-:W2:Y:S01]  /*0740*/  LDG.E.64 R24, desc[UR14][R24.64] ;  /* 0x0000000e18187981 */ /* 0x000ea2000c1e1b00 */
[----:B------:R-:W-:Y:S02]  /*0750*/  VIADD R13, R4, 0x3 ;  /* 0x00000003040d7836 */ /* 0x000fe40000000000 */
[----:B0-----:R-:W-:-:S04]  /*0760*/  IMAD.WIDE.U32 R26, R7, 0x8, R14 ;  /* 0x00000008071a7825 */ /* 0x001fc800078e000e */
[----:B------:R-:W-:Y:S01]  /*0770*/  IMAD.WIDE.U32 R28, R13, 0x8, R14 ;  /* 0x000000080d1c7825 */ /* 0x000fe200078e000e */
[----:B--2---:R-:W-:-:S07]  /*0780*/  DFMA R24, -R18, R24, R22 ;  /* 0x000000181218722b */ /* 0x004fce0000000116 */
[----:B------:R0:W-:Y:S04]  /*0790*/  STG.E.64 desc[UR14][R16.64], R24 ;  /* 0x0000001810007986 */ /* 0x0001e8000c101b0e */
[----:B------:R-:W2:Y:S04]  /*07a0*/  LDG.E.64 R20, desc[UR14][R28.64] ;  /* 0x0000000e1c147981 */ /* 0x000ea8000c1e1b00 */
[----:B------:R-:W2:Y:S01]  /*07b0*/  LDG.E.64 R18, desc[UR14][R26.64] ;  /* 0x0000000e1a127981 */ /* 0x000ea2000c1e1b00 */
[----:B------:R-:W-:-:S05]  /*07c0*/  IADD3 R13, PT, PT, R4, 0x4, RZ ;  /* 0x00000004040d7810 */ /* 0x000fca0007ffe0ff */
[----:B-1----:R-:W-:Y:S01]  /*07d0*/  IMAD.WIDE.U32 R22, R13, 0x8, R14 ;  /* 0x000000080d167825 */ /* 0x002fe200078e000e */
[----:B--2---:R-:W-:-:S03]  /*07e0*/  DFMA R18, -R20, R18, R24 ;  /* 0x000000121412722b */ /* 0x004fc60000000118 */
[----:B------:R-:W-:-:S04]  /*07f0*/  IMAD.WIDE.U32 R20, R9, 0x8, R14 ;  /* 0x0000000809147825 */ /* 0x000fc800078e000e */
[----:B------:R0:W-:Y:S04]  /*0800*/  STG.E.64 desc[UR14][R16.64], R18 ;  /* 0x0000001210007986 */ /* 0x0001e8000c101b0e */
[----:B------:R-:W2:Y:S04]  /*0810*/  LDG.E.64 R22, desc[UR14][R22.64] ;  /* 0x0000000e16167981 */ /* 0x000ea8000c1e1b00 */
[----:B------:R-:W2:Y:S01]  /*0820*/  LDG.E.64 R20, desc[UR14][R20.64] ;  /* 0x0000000e14147981 */ /* 0x000ea2000c1e1b00 */
[----:B------:R-:W-:Y:S01]  /*0830*/  UIADD3 UR4, UPT, UPT, UR4, 0x8, URZ ;  /* 0x0000000804047890 */ /* 0x000fe2000fffe0ff */
[C---:B------:R-:W-:Y:S01]  /*0840*/  LEA R2, R5.reuse, R2, 0x3 ;  /* 0x0000000205027211 */ /* 0x040fe200078e18ff */
[C---:B------:R-:W-:Y:S01]  /*0850*/  IMAD R6, R5.reuse, 0x8, R6 ;  /* 0x0000000805067824 */ /* 0x040fe200078e0206 */
[C---:B------:R-:W-:Y:S01]  /*0860*/  LEA R8, R5.reuse, R8, 0x3 ;  /* 0x0000000805087211 */ /* 0x040fe200078e18ff */
[----:B------:R-:W-:Y:S01]  /*0870*/  UISETP.NE.AND UP0, UPT, UR4, URZ, UPT ;  /* 0x000000ff0400728c */ /* 0x000fe2000bf05270 */
[C---:B------:R-:W-:Y:S01]  /*0880*/  LEA R10, R5.reuse, R10, 0x3 ;  /* 0x0000000a050a7211 */ /* 0x040fe200078e18ff */
[C---:B------:R-:W-:Y:S01]  /*0890*/  IMAD R12, R5.reuse, 0x8, R12 ;  /* 0x00000008050c7824 */ /* 0x040fe200078e020c */
[C---:B------:R-:W-:Y:S01]  /*08a0*/  LEA R7, R5.reuse, R7, 0x3 ;  /* 0x0000000705077211 */ /* 0x040fe200078e18ff */
[C---:B------:R-:W-:Y:S01]  /*08b0*/  IMAD R11, R5.reuse, 0x8, R11 ;  /* 0x00000008050b7824 */ /* 0x040fe200078e020b */
[----:B------:R-:W-:-:S02]  /*08c0*/  LEA R9, R5, R9, 0x3 ;  /* 0x0000000905097211 */ /* 0x000fc400078e18ff */
[----:B------:R-:W-:Y:S01]  /*08d0*/  IADD3 R4, PT, PT, R4, 0x8, RZ ;  /* 0x0000000804047810 */ /* 0x000fe20007ffe0ff */
[----:B--2---:R-:W-:-:S07]  /*08e0*/  DFMA R22, -R22, R20, R18 ;  /* 0x000000141616722b */ /* 0x004fce0000000112 */
[----:B------:R0:W-:Y:S01]  /*08f0*/  STG.E.64 desc[UR14][R16.64], R22 ;  /* 0x0000001610007986 */ /* 0x0001e2000c101b0e */
[----:B------:R-:W-:Y:S05]  /*0900*/  BRA.U UP0, `(.L_x_707) ;  /* 0xfffffff900f47547 */ /* 0x000fea000b83ffff */
[----:B------:R-:W-:-:S07]  /*0910*/  MOV R2, UR12 ;  /* 0x0000000c00027c02 */ /* 0x000fce0008000f00 */
.L_x_706:
[----:B------:R-:W-:Y:S02]  /*0920*/  UISETP.NE.AND UP0, UPT, UR10, URZ, UPT ;  /* 0x000000ff0a00728c */ /* 0x000fe4000bf05270 */
[----:B------:R-:W-:-:S07]  /*0930*/  UIADD3 UR9, UPT, UPT, UR11, -0x1, URZ ;  /* 0xffffffff0b097890 */ /* 0x000fce000fffe0ff */
[----:B------:R-:W-:Y:S05]  /*0940*/  BRA.U !UP0, `(.L_x_708) ;  /* 0x0000000508047547 */ /* 0x000fea000b800000 */
[----:B------:R-:W-:Y:S02]  /*0950*/  UIADD3 UR4, UPT, UPT, UR10, -0x1, URZ ;  /* 0xffffffff0a047890 */ /* 0x000fe4000fffe0ff */
[----:B------:R-:W-:Y:S02]  /*0960*/  UISETP.NE.AND UP2, UPT, UR11, URZ, UPT ;  /* 0x000000ff0b00728c */ /* 0x000fe4000bf45270 */
[----:B------:R-:W-:-:S09]  /*0970*/  UISETP.GE.U32.AND UP1, UPT, UR4, 0x3, UPT ;  /* 0x000000030400788c */ /* 0x000fd2000bf26070 */
[----:B------:R-:W-:Y:S05]  /*0980*/  BRA.U !UP1, `(.L_x_709) ;  /* 0x0000000109847547 */ /* 0x000fea000b800000 */
[----:B------:R-:W-:Y:S02]  /*0990*/  IMAD R7, R5, R3, R2 ;  /* 0x0000000305077224 */ /* 0x000fe400078e0202 */
[----:B------:R-:W-:Y:S02]  /*09a0*/  IMAD R4, R2, R5, R0 ;  /* 0x0000000502047224 */ /* 0x000fe400078e0200 */
[----:B------:R-:W-:-:S04]  /*09b0*/  IMAD.WIDE.U32 R8, R7, 0x8, R14 ;  /* 0x0000000807087825 */ /* 0x000fc800078e000e */
[C---:B------:R-:W-:Y:S02]  /*09c0*/  IMAD.WIDE.U32 R10, R4.reuse, 0x8, R14 ;  /* 0x00000008040a7825 */ /* 0x040fe400078e000e */
[----:B------:R-:W2:Y:S04]  /*09d0*/  LDG.E.64 R8, desc[UR14][R8.64] ;  /* 0x0000000e08087981 */ /* 0x000ea8000c1e1b00 */
[----:B------:R-:W2:Y:S01]  /*09e0*/  LDG.E.64 R10, desc[UR14][R10.64] ;  /* 0x0000000e0a0a7981 */ /* 0x000ea2000c1e1b00 */
[----:B------:R-:W-:Y:S01]  /*09f0*/  IADD3 R4, PT, PT, R4, R5, RZ ;  /* 0x0000000504047210 */ /* 0x000fe20007ffe0ff */
[----:B------:R-:W-:-:S04]  /*0a00*/  VIADD R13, R7, 0x1 ;  /* 0x00000001070d7836 */ /* 0x000fc80000000000 */
[----:B------:R-:W-:-:S04]  /*0a10*/  IMAD.WIDE.U32 R12, R13, 0x8, R14 ;  /* 0x000000080d0c7825 */ /* 0x000fc800078e000e */
[----:B0-----:R-:W-:Y:S01]  /*0a20*/  IMAD.WIDE.U32 R18, R4, 0x8, R14 ;  /* 0x0000000804127825 */ /* 0x001fe200078e000e */
[----:B--2--5:R-:W-:-:S07]  /*0a30*/  DFMA R22, -R8, R10, R22 ;  /* 0x0000000a0816722b */ /* 0x024fce0000000116 */
[----:B------:R0:W-:Y:S04]  /*0a40*/  STG.E.64 desc[UR14][R16.64], R22 ;  /* 0x0000001610007986 */ /* 0x0001e8000c101b0e */
[----:B------:R-:W2:Y:S04]  /*0a50*/  LDG.E.64 R12, desc[UR14][R12.64] ;  /* 0x0000000e0c0c7981 */ /* 0x000ea8000c1e1b00 */
[----:B------:R-:W2:Y:S01]  /*0a60*/  LDG.E.64 R18, desc[UR14][R18.64] ;  /* 0x0000000e12127981 */ /* 0x000ea2000c1e1b00 */
[----:B------:R-:W-:Y:S01]  /*0a70*/  IADD3 R21, PT, PT, R7, 0x2, RZ ;  /* 0x0000000207157810 */ /* 0x000fe20007ffe0ff */
[----:B------:R-:W-:-:S04]  /*0a80*/  IMAD.IADD R4, R4, 0x1, R5 ;  /* 0x0000000104047824 */ /* 0x000fc800078e0205 */
[----:B------:R-:W-:-:S04]  /*0a90*/  IMAD.WIDE.U32 R10, R21, 0x8, R14 ;  /* 0x00000008150a7825 */ /* 0x000fc800078e000e */
[----:B------:R-:W-:Y:S01]  /*0aa0*/  IMAD.WIDE.U32 R20, R4, 0x8, R14 ;  /* 0x0000000804147825 */ /* 0x000fe200078e000e */
[----:B--2---:R-:W-:-:S07]  /*0ab0*/  DFMA R8, -R12, R18, R22 ;  /* 0x000000120c08722b */ /* 0x004fce0000000116 */
[----:B------:R1:W-:Y:S04]  /*0ac0*/  STG.E.64 desc[UR14][R16.64], R8 ;  /* 0x0000000810007986 */ /* 0x0003e8000c101b0e */
[----:B------:R-:W2:Y:S04]  /*0ad0*/  LDG.E.64 R10, desc[UR14][R10.64] ;  /* 0x0000000e0a0a7981 */ /* 0x000ea8000c1e1b00 */
[----:B------:R-:W2:Y:S01]  /*0ae0*/  LDG.E.64 R20, desc[UR14][R20.64] ;  /* 0x0000000e14147981 */ /* 0x000ea2000c1e1b00 */
[----:B0-----:R-:W-:Y:S02]  /*0af0*/  IADD3 R23, PT, PT, R7, 0x3, RZ ;  /* 0x0000000307177810 */ /* 0x001fe40007ffe0ff */
[----:B------:R-:W-:-:S03]  /*0b00*/  IADD3 R25, PT, PT, R4, R5, RZ ;  /* 0x0000000504197210 */ /* 0x000fc60007ffe0ff */
[----:B------:R-:W-:-:S04]  /*0b10*/  IMAD.WIDE.U32 R12, R23, 0x8, R14 ;  /* 0x00000008170c7825 */ /* 0x000fc800078e000e */
[----:B------:R-:W-:Y:S01]  /*0b20*/  IMAD.WIDE.U32 R18, R25, 0x8, R14 ;  /* 0x0000000819127825 */ /* 0x000fe200078e000e */
[----:B--2---:R-:W-:-:S07]  /*0b30*/  DFMA R6, -R10, R20, R8 ;  /* 0x000000140a06722b */ /* 0x004fce0000000108 */
[----:B------:R1:W-:Y:S04]  /*0b40*/  STG.E.64 desc[UR14][R16.64], R6 ;  /* 0x0000000610007986 */ /* 0x0003e8000c101b0e */
[----:B------:R-:W2:Y:S04]  /*0b50*/  LDG.E.64 R12, desc[UR14][R12.64] ;  /* 0x0000000e0c0c7981 */ /* 0x000ea8000c1e1b00 */
[----:B------:R-:W2:Y:S01]  /*0b60*/  LDG.E.64 R18, desc[UR14][R18.64] ;  /* 0x0000000e12127981 */ /* 0x000ea2000c1e1b00 */
[----:B------:R-:W-:Y:S01]  /*0b70*/  VIADD R2, R2, 0x4 ;  /* 0x0000000402027836 */ /* 0x000fe20000000000 */
[----:B--2---:R-:W-:-:S07]  /*0b80*/  DFMA R22, -R12, R18, R6 ;  /* 0x000000120c16722b */ /* 0x004fce0000000106 */
[----:B------:R1:W-:Y:S04]  /*0b90*/  STG.E.64 desc[UR14][R16.64], R22 ;  /* 0x0000001610007986 */ /* 0x0003e8000c101b0e */
.L_x_709:
[----:B------:R-:W-:Y:S05]  /*0ba0*/  BRA.U !UP2, `(.L_x_708) ;  /* 0x000000010a6c7547 */ /* 0x000fea000b800000 */
[----:B------:R-:W-:-:S13]  /*0bb0*/  ISETP.NE.AND P1, PT, RZ, UR9, PT ;  /* 0x00000009ff007c0c */ /* 0x000fda000bf25270 */
[----:B------:R-:W-:Y:S02]  /*0bc0*/  @P1 IMAD R11, R5, R3, R2 ;  /* 0x00000003050b1224 */ /* 0x000fe400078e0202 */
[----:B------:R-:W-:Y:S02]  /*0bd0*/  @P1 IMAD R4, R2, R5, R0 ;  /* 0x0000000502041224 */ /* 0x000fe400078e0200 */
[----:B------:R-:W-:-:S04]  /*0be0*/  @P1 IMAD.WIDE.U32 R12, R11, 0x8, R14 ;  /* 0x000000080b0c1825 */ /* 0x000fc800078e000e */
[C---:B0-----:R-:W-:Y:S01]  /*0bf0*/  @P1 IMAD.WIDE.U32 R18, R4.reuse, 0x8, R14 ;  /* 0x0000000804121825 */ /* 0x041fe200078e000e */
[----:B-1----:R-:W2:Y:S04]  /*0c00*/  @P1 LDG.E.64 R6, desc[UR14][R12.64] ;  /* 0x0000000e0c061981 */ /* 0x002ea8000c1e1b00 */
[----:B------:R-:W2:Y:S01]  /*0c10*/  @P1 LDG.E.64 R8, desc[UR14][R18.64] ;  /* 0x0000000e12081981 */ /* 0x000ea2000c1e1b00 */
[----:B------:R-:W-:Y:S02]  /*0c20*/  @P1 IADD3 R21, PT, PT, R11, 0x1, RZ ;  /* 0x000000010b151810 */ /* 0x000fe40007ffe0ff */
[----:B------:R-:W-:-:S03]  /*0c30*/  @P1 IADD3 R25, PT, PT, R4, R5, RZ ;  /* 0x0000000504191210 */ /* 0x000fc60007ffe0ff */
[----:B------:R-:W-:-:S04]  /*0c40*/  @P1 IMAD.WIDE.U32 R20, R21, 0x8, R14 ;  /* 0x0000000815141825 */ /* 0x000fc800078e000e */
[----:B------:R-:W-:Y:S01]  /*0c50*/  @P1 IMAD.WIDE.U32 R24, R25, 0x8, R14 ;  /* 0x0000000819181825 */ /* 0x000fe200078e000e */
[----:B--2--5:R-:W-:-:S07]  /*0c60*/  @P1 DFMA R6, -R6, R8, R22 ;  /* 0x000000080606122b */ /* 0x024fce0000000116 */
[----:B------:R0:W-:Y:S04]  /*0c70*/  @P1 STG.E.64 desc[UR14][R16.64], R6 ;  /* 0x0000000610001986 */ /* 0x0001e8000c101b0e */
[----:B------:R-:W2:Y:S04]  /*0c80*/  @P1 LDG.E.64 R8, desc[UR14][R20.64] ;  /* 0x0000000e14081981 */ /* 0x000ea8000c1e1b00 */
[----:B------:R-:W2:Y:S01]  /*0c90*/  @P1 LDG.E.64 R10, desc[UR14][R24.64] ;  /* 0x0000000e180a1981 */ /* 0x000ea2000c1e1b00 */
[----:B------:R-:W-:Y:S01]  /*0ca0*/  ISETP.NE.AND P2, PT, RZ, UR8, PT ;  /* 0x00000008ff007c0c */ /* 0x000fe2000bf45270 */
[----:B------:R-:W-:-:S12]  /*0cb0*/  @P1 VIADD R2, R2, 0x2 ;  /* 0x0000000202021836 */ /* 0x000fd80000000000 */
[----:B------:R-:W-:Y:S02]  /*0cc0*/  @P2 IMAD R13, R5, R3, R2 ;  /* 0x00000003050d2224 */ /* 0x000fe400078e0202 */
[----:B------:R-:W-:Y:S01]  /*0cd0*/  @P2 IMAD R19, R2, R5, R0 ;  /* 0x0000000502132224 */ /* 0x000fe200078e0200 */
[----:B--2---:R-:W-:Y:S01]  /*0ce0*/  @P1 DFMA R22, -R8, R10, R6 ;  /* 0x0000000a0816122b */ /* 0x004fe20000000106 */
[----:B------:R-:W-:-:S04]  /*0cf0*/  @P2 IMAD.WIDE.U32 R8, R13, 0x8, R14 ;  /* 0x000000080d082825 */ /* 0x000fc800078e000e */
[----:B------:R-:W-:Y:S02]  /*0d00*/  @P2 IMAD.WIDE.U32 R10, R19, 0x8, R14 ;  /* 0x00000008130a2825 */ /* 0x000fe400078e000e */
[----:B------:R2:W-:Y:S04]  /*0d10*/  @P1 STG.E.64 desc[UR14][R16.64], R22 ;  /* 0x0000001610001986 */ /* 0x0005e8000c101b0e */
[----:B------:R-:W0:Y:S04]  /*0d20*/  @P2 LDG.E.64 R8, desc[UR14][R8.64] ;  /* 0x0000000e08082981 */ /* 0x000e28000c1e1b00 */
[----:B------:R-:W0:Y:S02]  /*0d30*/  @P2 LDG.E.64 R10, desc[UR14][R10.64] ;  /* 0x0000000e0a0a2981 */ /* 0x000e24000c1e1b00 */
[----:B0-----:R-:W-:-:S07]  /*0d40*/  @P2 DFMA R6, -R8, R10, R22 ;  /* 0x0000000a0806222b */ /* 0x001fce0000000116 */
[----:B------:R2:W-:Y:S04]  /*0d50*/  @P2 STG.E.64 desc[UR14][R16.64], R6 ;  /* 0x0000000610002986 */ /* 0x0005e8000c101b0e */
.L_x_708:
[----:B-12---:R-:W-:-:S04]  /*0d60*/  IMAD R7, R0, R5, R3 ;  /* 0x0000000500077224 */ /* 0x006fc800078e0203 */
[----:B------:R-:W-:-:S05]  /*0d70*/  IMAD.WIDE.U32 R6, R7, 0x8, R14 ;  /* 0x0000000807067825 */ /* 0x000fca00078e000e */
[----:B------:R1:W5:Y:S01]  /*0d80*/  LDG.E.64 R8, desc[UR14][R6.64] ;  /* 0x0000000e06087981 */ /* 0x000362000c1e1b00 */
[----:B------:R-:W-:Y:S01]  /*0d90*/  MOV R2, RZ ;  /* 0x000000ff00027202 */ /* 0x000fe20000000f00 */
[----:B------:R-:W-:Y:S06]  /*0da0*/  @!P0 BRA `(.L_x_710) ;  /* 0x0000000400148947 */ /* 0x000fec0003800000 */
[----:B------:R-:W-:-:S05]  /*0db0*/  UMOV UR4, URZ ;  /* 0x000000ff00047c82 */ /* 0x000fca0008000000 */
.L_x_711:
[----:B--2---:R-:W-:Y:S02]  /*0dc0*/  IMAD R11, R0, R5, UR4 ;  /* 0x00000004000b7e24 */ /* 0x004fe4000f8e0205 */
[----:B------:R-:W-:Y:S02]  /*0dd0*/  IMAD R2, R5, UR4, R3 ;  /* 0x0000000405027c24 */ /* 0x000fe4000f8e0203 */
[----:B------:R-:W-:-:S04]  /*0de0*/  IMAD.WIDE.U32 R12, R11, 0x8, R14 ;  /* 0x000000080b0c7825 */ /* 0x000fc800078e000e */
[C---:B0-----:R-:W-:Y:S02]  /*0df0*/  IMAD.WIDE.U32 R16, R2.reuse, 0x8, R14 ;  /* 0x0000000802107825 */ /* 0x041fe400078e000e */
[----:B------:R-:W2:Y:S04]  /*0e00*/  LDG.E.64 R12, desc[UR14][R12.64] ;  /* 0x0000000e0c0c7981 */ /* 0x000ea8000c1e1b00 */
[----:B------:R-:W2:Y:S01]  /*0e10*/  LDG.E.64 R16, desc[UR14][R16.64] ;  /* 0x0000000e10107981 */ /* 0x000ea2000c1e1b00 */
[----:B------:R-:W-:Y:S01]  /*0e20*/  IADD3 R19, PT, PT, R11, 0x1, RZ ;  /* 0x000000010b137810 */ /* 0x000fe20007ffe0ff */
[----:B------:R-:W-:-:S04]  /*0e30*/  IMAD.IADD R2, R2, 0x1, R5 ;  /* 0x0000000102027824 */ /* 0x000fc800078e0205 */
[----:B------:R-:W-:-:S04]  /*0e40*/  IMAD.WIDE.U32 R18, R19, 0x8, R14 ;  /* 0x0000000813127825 */ /* 0x000fc800078e000e */
[----:B------:R-:W-:Y:S01]  /*0e50*/  IMAD.WIDE.U32 R20, R2, 0x8, R14 ;  /* 0x0000000802147825 */ /* 0x000fe200078e000e */
[----:B--2--5:R-:W-:-:S07]  /*0e60*/  DFMA R8, -R12, R16, R8 ;  /* 0x000000100c08722b */ /* 0x024fce0000000108 */
[----:B------:R0:W-:Y:S04]  /*0e70*/  STG.E.64 desc[UR14][R6.64], R8 ;  /* 0x0000000806007986 */ /* 0x0001e8000c101b0e */
[----:B------:R-:W2:Y:S04]  /*0e80*/  LDG.E.64 R18, desc[UR14][R18.64] ;  /* 0x0000000e12127981 */ /* 0x000ea8000c1e1b00 */
[----:B------:R-:W2:Y:S01]  /*0e90*/  LDG.E.64 R20, desc[UR14][R20.64] ;  /* 0x0000000e14147981 */ /* 0x000ea2000c1e1b00 */
[----:B------:R-:W-:Y:S02]  /*0ea0*/  IADD3 R23, PT, PT, R11, 0x2, RZ ;  /* 0x000000020b177810 */ /* 0x000fe40007ffe0ff */
[----:B------:R-:W-:-:S03]  /*0eb0*/  IADD3 R2, PT, PT, R2, R5, RZ ;  /* 0x0000000502027210 */ /* 0x000fc60007ffe0ff */
[----:B------:R-:W-:-:S04]  /*0ec0*/  IMAD.WIDE.U32 R16, R23, 0x8, R14 ;  /* 0x0000000817107825 */ /* 0x000fc800078e000e */
[----:B------:R-:W-:Y:S01]  /*0ed0*/  IMAD.WIDE.U32 R22, R2, 0x8, R14 ;  /* 0x0000000802167825 */ /* 0x000fe200078e000e */
[----:B--2---:R-:W-:-:S07]  /*0ee0*/  DFMA R12, -R18, R20, R8 ;  /* 0x00000014120c722b */ /* 0x004fce0000000108 */
[----:B------:R2:W-:Y:S04]  /*0ef0*/  STG.E.64 desc[UR14][R6.64], R12 ;  /* 0x0000000c06007986 */ /* 0x0005e8000c101b0e */
[----:B------:R-:W0:Y:S04]  /*0f00*/  LDG.E.64 R16, desc[UR14][R16.64] ;  /* 0x0000000e10107981 */ /* 0x000e28000c1e1b00 */
[----:B------:R-:W0:Y:S01]  /*0f10*/  LDG.E.64 R22, desc[UR14][R22.64] ;  /* 0x0000000e16167981 */ /* 0x000e22000c1e1b00 */
[----:B------:R-:W-:Y:S01]  /*0f20*/  IADD3 R2, PT, PT, R2, R5, RZ ;  /* 0x0000000502027210 */ /* 0x000fe20007ffe0ff */
[----:B------:R-:W-:-:S04]  /*0f30*/  VIADD R25, R11, 0x3 ;  /* 0x000000030b197836 */ /* 0x000fc80000000000 */
[----:B------:R-:W-:-:S04]  /*0f40*/  IMAD.WIDE.U32 R18, R25, 0x8, R14 ;  /* 0x0000000819127825 */ /* 0x000fc800078e000e */
[----:B------:R-:W-:Y:S01]  /*0f50*/  IMAD.WIDE.U32 R20, R2, 0x8, R14 ;  /* 0x0000000802147825 */ /* 0x000fe200078e000e */
[----:B0-----:R-:W-:-:S07]  /*0f60*/  DFMA R8, -R16, R22, R12 ;  /* 0x000000161008722b */ /* 0x001fce000000010c */
        /* <DEDUP_REMOVED lines=9> */
[----:B------:R-:W0:Y:S04]  /*1000*/  LDG.E.64 R16, desc[UR14][R16.64] ;  /* 0x0000000e10107981 */ /* 0x000e28000c1e1b00 */
[----:B------:R-:W0:Y:S01]  /*1010*/  LDG.E.64 R22, desc[UR14][R22.64] ;  /* 0x0000000e16167981 */ /* 0x000e22000c1e1b00 */
[----:B------:R-:W-:Y:S02]  /*1020*/  IADD3 R25, PT, PT, R11, 0x5, RZ ;  /* 0x000000050b197810 */ /* 0x000fe40007ffe0ff */
[----:B------:R-:W-:-:S03]  /*1030*/  IADD3 R2, PT, PT, R2, R5, RZ ;  /* 0x0000000502027210 */ /* 0x000fc60007ffe0ff */
[----:B------:R-:W-:-:S04]  /*1040*/  IMAD.WIDE.U32 R18, R25, 0x8, R14 ;  /* 0x0000000819127825 */ /* 0x000fc800078e000e */
[----:B------:R-:W-:Y:S01]  /*1050*/  IMAD.WIDE.U32 R20, R2, 0x8, R14 ;  /* 0x0000000802147825 */ /* 0x000fe200078e000e */
[----:B0-----:R-:W-:-:S07]  /*1060*/  DFMA R8, -R16, R22, R12 ;  /* 0x000000161008722b */ /* 0x001fce000000010c */
[----:B------:R0:W-:Y:S04]  /*1070*/  STG.E.64 desc[UR14][R6.64], R8 ;  /* 0x0000000806007986 */ /* 0x0001e8000c101b0e */
[----:B------:R-:W2:Y:S04]  /*1080*/  LDG.E.64 R18, desc[UR14][R18.64] ;  /* 0x0000000e12127981 */ /* 0x000ea8000c1e1b00 */
[----:B------:R-:W2:Y:S01]  /*1090*/  LDG.E.64 R20, desc[UR14][R20.64] ;  /* 0x0000000e14147981 */ /* 0x000ea2000c1e1b00 */
[----:B------:R-:W-:Y:S01]  /*10a0*/  IADD3 R2, PT, PT, R2, R5, RZ ;  /* 0x0000000502027210 */ /* 0x000fe20007ffe0ff */
[----:B------:R-:W-:-:S04]  /*10b0*/  VIADD R25, R11, 0x6 ;  /* 0x000000060b197836 */ /* 0x000fc80000000000 */
[----:B------:R-:W-:-:S04]  /*10c0*/  IMAD.WIDE.U32 R16, R25, 0x8, R14 ;  /* 0x0000000819107825 */ /* 0x000fc800078e000e */
[----:B------:R-:W-:Y:S01]  /*10d0*/  IMAD.WIDE.U32 R22, R2, 0x8, R14 ;  /* 0x0000000802167825 */ /* 0x000fe200078e000e */
[----:B--2---:R-:W-:-:S07]  /*10e0*/  DFMA R12, -R18, R20, R8 ;  /* 0x00000014120c722b */ /* 0x004fce0000000108 */
[----:B------:R2:W-:Y:S04]  /*10f0*/  STG.E.64 desc[UR14][R6.64], R12 ;  /* 0x0000000c06007986 */ /* 0x0005e8000c101b0e */
[----:B------:R-:W3:Y:S04]  /*1100*/  LDG.E.64 R16, desc[UR14][R16.64] ;  /* 0x0000000e10107981 */ /* 0x000ee8000c1e1b00 */
[----:B------:R-:W3:Y:S01]  /*1110*/  LDG.E.64 R22, desc[UR14][R22.64] ;  /* 0x0000000e16167981 */ /* 0x000ee2000c1e1b00 */
[----:B0-----:R-:W-:Y:S01]  /*1120*/  IADD3 R9, PT, PT, R11, 0x7, RZ ;  /* 0x000000070b097810 */ /* 0x001fe20007ffe0ff */
[----:B------:R-:W-:-:S04]  /*1130*/  IMAD.IADD R25, R2, 0x1, R5 ;  /* 0x0000000102197824 */ /* 0x000fc800078e0205 */
[----:B------:R-:W-:-:S04]  /*1140*/  IMAD.WIDE.U32 R18, R9, 0x8, R14 ;  /* 0x0000000809127825 */ /* 0x000fc800078e000e */
[----:B------:R-:W-:Y:S01]  /*1150*/  IMAD.WIDE.U32 R20, R25, 0x8, R14 ;  /* 0x0000000819147825 */ /* 0x000fe200078e000e */
[----:B---3--:R-:W-:-:S07]  /*1160*/  DFMA R10, -R16, R22, R12 ;  /* 0x00000016100a722b */ /* 0x008fce000000010c */
[----:B------:R2:W-:Y:S04]  /*1170*/  STG.E.64 desc[UR14][R6.64], R10 ;  /* 0x0000000a06007986 */ /* 0x0005e8000c101b0e */
[----:B------:R-:W3:Y:S04]  /*1180*/  LDG.E.64 R18, desc[UR14][R18.64] ;  /* 0x0000000e12127981 */ /* 0x000ee8000c1e1b00 */
[----:B------:R-:W3:Y:S01]  /*1190*/  LDG.E.64 R20, desc[UR14][R20.64] ;  /* 0x0000000e14147981 */ /* 0x000ee2000c1e1b00 */
[----:B------:R-:W-:-:S04]  /*11a0*/  UIADD3 UR4, UPT, UPT, UR4, 0x8, URZ ;  /* 0x0000000804047890 */ /* 0x000fc8000fffe0ff */
[----:B------:R-:W-:Y:S01]  /*11b0*/  UISETP.NE.AND UP1, UPT, UR4, UR12, UPT ;  /* 0x0000000c0400728c */ /* 0x000fe2000bf25270 */
[----:B---3--:R-:W-:-:S07]  /*11c0*/  DFMA R8, -R18, R20, R10 ;  /* 0x000000141208722b */ /* 0x008fce000000010a */
[----:B------:R2:W-:Y:S01]  /*11d0*/  STG.E.64 desc[UR14][R6.64], R8 ;  /* 0x0000000806007986 */ /* 0x0005e2000c101b0e */
[----:B------:R-:W-:Y:S05]  /*11e0*/  BRA.U UP1, `(.L_x_711) ;  /* 0xfffffff901f47547 */ /* 0x000fea000b83ffff */
[----:B------:R-:W-:-:S07]  /*11f0*/  MOV R2, UR12 ;  /* 0x0000000c00027c02 */ /* 0x000fce0008000f00 */
.L_x_710:
[----:B------:R-:W-:Y:S05]  /*1200*/  BRA.U !UP0, `(.L_x_712) ;  /* 0x0000000508047547 */ /* 0x000fea000b800000 */
[----:B------:R-:W-:Y:S02]  /*1210*/  UIADD3 UR4, UPT, UPT, UR10, -0x1, URZ ;  /* 0xffffffff0a047890 */ /* 0x000fe4000fffe0ff */
[----:B------:R-:W-:Y:S02]  /*1220*/  UISETP.NE.AND UP1, UPT, UR11, URZ, UPT ;  /* 0x000000ff0b00728c */ /* 0x000fe4000bf25270 */
[----:B------:R-:W-:-:S09]  /*1230*/  UISETP.GE.U32.AND UP0, UPT, UR4, 0x3, UPT ;  /* 0x000000030400788c */ /* 0x000fd2000bf06070 */
[----:B------:R-:W-:Y:S05]  /*1240*/  BRA.U !UP0, `(.L_x_713) ;  /* 0x0000000108847547 */ /* 0x000fea000b800000 */
[-C--:B--2---:R-:W-:Y:S02]  /*1250*/  IMAD R11, R0, R5.reuse, R2 ;  /* 0x00000005000b7224 */ /* 0x084fe400078e0202 */
[----:B------:R-:W-:Y:S02]  /*1260*/  IMAD R4, R2, R5, R3 ;  /* 0x0000000502047224 */ /* 0x000fe400078e0203 */
        /* <DEDUP_REMOVED lines=18> */
[----:B------:R-:W2:Y:S04]  /*1390*/  LDG.E.64 R16, desc[UR14][R16.64] ;  /* 0x0000000e10107981 */ /* 0x000ea8000c1e1b00 */
[----:B------:R-:W2:Y:S01]  /*13a0*/  LDG.E.64 R22, desc[UR14][R22.64] ;  /* 0x0000000e16167981 */ /* 0x000ea2000c1e1b00 */
[----:B------:R-:W-:Y:S01]  /*13b0*/  IADD3 R25, PT, PT, R4, R5, RZ ;  /* 0x0000000504197210 */ /* 0x000fe20007ffe0ff */
[----:B0-----:R-:W-:-:S04]  /*13c0*/  VIADD R9, R11, 0x3 ;  /* 0x000000030b097836 */ /* 0x001fc80000000000 */
[----:B------:R-:W-:-:S04]  /*13d0*/  IMAD.WIDE.U32 R18, R9, 0x8, R14 ;  /* 0x0000000809127825 */ /* 0x000fc800078e000e */
[----:B------:R-:W-:Y:S01]  /*13e0*/  IMAD.WIDE.U32 R20, R25, 0x8, R14 ;  /* 0x0000000819147825 */ /* 0x000fe200078e000e */
[----:B--2---:R-:W-:-:S07]  /*13f0*/  DFMA R10, -R16, R22, R12 ;  /* 0x00000016100a722b */ /* 0x004fce000000010c */
[----:B------:R3:W-:Y:S04]  /*1400*/  STG.E.64 desc[UR14][R6.64], R10 ;  /* 0x0000000a06007986 */ /* 0x0007e8000c101b0e */
[----:B------:R-:W2:Y:S04]  /*1410*/  LDG.E.64 R18, desc[UR14][R18.64] ;  /* 0x0000000e12127981 */ /* 0x000ea8000c1e1b00 */
[----:B------:R-:W2:Y:S01]  /*1420*/  LDG.E.64 R20, desc[UR14][R20.64] ;  /* 0x0000000e14147981 */ /* 0x000ea2000c1e1b00 */
[----:B------:R-:W-:Y:S01]  /*1430*/  IADD3 R2, PT, PT, R2, 0x4, RZ ;  /* 0x0000000402027810 */ /* 0x000fe20007ffe0ff */
[----:B--2---:R-:W-:-:S07]  /*1440*/  DFMA R8, -R18, R20, R10 ;  /* 0x000000141208722b */ /* 0x004fce000000010a */
[----:B------:R3:W-:Y:S04]  /*1450*/  STG.E.64 desc[UR14][R6.64], R8 ;  /* 0x0000000806007986 */ /* 0x0007e8000c101b0e */
.L_x_713:
[----:B------:R-:W-:Y:S05]  /*1460*/  BRA.U !UP1, `(.L_x_712) ;  /* 0x00000001096c7547 */ /* 0x000fea000b800000 */
[----:B------:R-:W-:-:S13]  /*1470*/  ISETP.NE.AND P0, PT, RZ, UR9, PT ;  /* 0x00000009ff007c0c */ /* 0x000fda000bf05270 */
[-C--:B0-----:R-:W-:Y:S02]  /*1480*/  @P0 IMAD R17, R0, R5.reuse, R2 ;  /* 0x0000000500110224 */ /* 0x081fe400078e0202 */
[----:B------:R-:W-:Y:S02]  /*1490*/  @P0 IMAD R4, R2, R5, R3 ;  /* 0x0000000502040224 */ /* 0x000fe400078e0203 */
[----:B------:R-:W-:-:S04]  /*14a0*/  @P0 IMAD.WIDE.U32 R18, R17, 0x8, R14 ;  /* 0x0000000811120825 */ /* 0x000fc800078e000e */
[C-C-:B------:R-:W-:Y:S01]  /*14b0*/  @P0 IMAD.WIDE.U32 R20, R4.reuse, 0x8, R14.reuse ;  /* 0x0000000804140825 */ /* 0x140fe200078e000e */
[----:B--23--:R-:W2:Y:S04]  /*14c0*/  @P0 LDG.E.64 R10, desc[UR14][R18.64] ;  /* 0x0000000e120a0981 */ /* 0x00cea8000c1e1b00 */
[----:B------:R-:W2:Y:S01]  /*14d0*/  @P0 LDG.E.64 R12, desc[UR14][R20.64] ;  /* 0x0000000e140c0981 */ /* 0x000ea2000c1e1b00 */
[----:B------:R-:W-:Y:S01]  /*14e0*/  @P0 VIADD R17, R17, 0x1 ;  /* 0x0000000111110836 */ /* 0x000fe20000000000 */
[----:B-----5:R-:W-:Y:S02]  /*14f0*/  @P0 IADD3 R23, PT, PT, R4, R5, RZ ;  /* 0x0000000504170210 */ /* 0x020fe40007ffe0ff */
[----:B------:R-:W-:Y:S01]  /*1500*/  ISETP.NE.AND P1, PT, RZ, UR8, PT ;  /* 0x00000008ff007c0c */ /* 0x000fe2000bf25270 */
[----:B--2---:R-:W-:Y:S01]  /*1510*/  @P0 DFMA R10, -R10, R12, R8 ;  /* 0x0000000c0a0a022b */ /* 0x004fe20000000108 */
[----:B------:R-:W-:-:S04]  /*1520*/  @P0 IMAD.WIDE.U32 R12, R17, 0x8, R14 ;  /* 0x00000008110c0825 */ /* 0x000fc800078e000e */
[----:B------:R-:W-:Y:S02]  /*1530*/  @P0 IMAD.WIDE.U32 R16, R23, 0x8, R14 ;  /* 0x0000000817100825 */ /* 0x000fe400078e000e */
[----:B------:R-:W-:Y:S04]  /*1540*/  @P0 STG.E.64 desc[UR14][R6.64], R10 ;  /* 0x0000000a06000986 */ /* 0x000fe8000c101b0e */
[----:B------:R-:W2:Y:S04]  /*1550*/  @P0 LDG.E.64 R12, desc[UR14][R12.64] ;  /* 0x0000000e0c0c0981 */ /* 0x000ea8000c1e1b00 */
[----:B------:R-:W2:Y:S01]  /*1560*/  @P0 LDG.E.64 R16, desc[UR14][R16.64] ;  /* 0x0000000e10100981 */ /* 0x000ea2000c1e1b00 */
[----:B------:R-:W-:-:S05]  /*1570*/  @P0 IADD3 R2, PT, PT, R2, 0x2, RZ ;  /* 0x0000000202020810 */ /* 0x000fca0007ffe0ff */
[-C--:B------:R-:W-:Y:S02]  /*1580*/  @P1 IMAD R19, R2, R5.reuse, R3 ;  /* 0x0000000502131224 */ /* 0x080fe400078e0203 */
[----:B------:R-:W-:-:S04]  /*1590*/  @P1 IMAD R3, R0, R5, R2 ;  /* 0x0000000500031224 */ /* 0x000fc800078e0202 */
[----:B------:R-:W-:-:S04]  /*15a0*/  @P1 IMAD.WIDE.U32 R2, R3, 0x8, R14 ;  /* 0x0000000803021825 */ /* 0x000fc800078e000e */
[----:B------:R-:W-:Y:S01]  /*15b0*/  @P1 IMAD.WIDE.U32 R14, R19, 0x8, R14 ;  /* 0x00000008130e1825 */ /* 0x000fe200078e000e */
[----:B--2---:R-:W-:-:S07]  /*15c0*/  @P0 DFMA R8, -R12, R16, R10 ;  /* 0x000000100c08022b */ /* 0x004fce000000010a */
[----:B------:R0:W-:Y:S04]  /*15d0*/  @P0 STG.E.64 desc[UR14][R6.64], R8 ;  /* 0x0000000806000986 */ /* 0x0001e8000c101b0e */
[----:B------:R-:W0:Y:S04]  /*15e0*/  @P1 LDG.E.64 R2, desc[UR14][R2.64] ;  /* 0x0000000e02021981 */ /* 0x000e28000c1e1b00 */
[----:B------:R-:W0:Y:S02]  /*15f0*/  @P1 LDG.E.64 R14, desc[UR14][R14.64] ;  /* 0x0000000e0e0e1981 */ /* 0x000e24000c1e1b00 */
[----:B0-----:R-:W-:-:S07]  /*1600*/  @P1 DFMA R8, -R2, R14, R8 ;  /* 0x0000000e0208122b */ /* 0x001fce0000000108 */
[----:B------:R4:W-:Y:S04]  /*1610*/  @P1 STG.E.64 desc[UR14][R6.64], R8 ;  /* 0x0000000806001986 */ /* 0x0009e8000c101b0e */
.L_x_712:
[----:B------:R-:W-:Y:S01]  /*1620*/  IMAD.U32 R4, RZ, RZ, UR6 ;  /* 0x00000006ff047e24 */ /* 0x000fe2000f8e00ff */
[----:B------:R-:W-:-:S06]  /*1630*/  MOV R5, UR7 ;  /* 0x0000000700057c02 */ /* 0x000fcc0008000f00 */
[----:B------:R-:W2:Y:S01]  /*1640*/  LDG.E.64 R4, desc[UR14][R4.64] ;  /* 0x0000000e04047981 */ /* 0x000ea2000c1e1b00 */
[----:B------:R-:W-:Y:S01]  /*1650*/  MOV R2, 0x1 ;  /* 0x0000000100027802 */ /* 0x000fe20000000f00 */
[----:B------:R-:W-:Y:S01]  /*1660*/  BSSY.RECONVERGENT B1, `(.L_x_714) ;  /* 0x0000014000017945 */ /* 0x000fe20003800200 */
[----:B-----5:R-:W-:Y:S01]  /*1670*/  FSETP.GEU.AND P1, PT, |R9|, 6.5827683646048100446e-37, PT ;  /* 0x036000000900780b */ /* 0x020fe20003f2e200 */
[----:B--2---:R-:W3:Y:S03]  /*1680*/  MUFU.RCP64H R3, R5 ;  /* 0x0000000500037308 */ /* 0x004ee60000001800 */
[----:B---3--:R-:W-:-:S08]  /*1690*/  DFMA R10, -R4, R2, 1 ;  /* 0x3ff00000040a742b */ /* 0x008fd00000000102 */
        /* <DEDUP_REMOVED lines=10> */
[----:B------:R-:W-:Y:S01]  /*1740*/  IMAD.MOV.U32 R10, RZ, RZ, R8 ;  /* 0x000000ffff0a7224 */ /* 0x000fe200078e0008 */
[----:B------:R-:W-:Y:S01]  /*1750*/  MOV R11, R9 ;  /* 0x00000009000b7202 */ /* 0x000fe20000000f00 */
[----:B----4-:R-:W-:Y:S01]  /*1760*/  IMAD.MOV.U32 R9, RZ, RZ, R5 ;  /* 0x000000ffff097224 */ /* 0x010fe200078e0005 */
[----:B------:R-:W-:Y:S02]  /*1770*/  MOV R8, R4 ;  /* 0x0000000400087202 */ /* 0x000fe40000000f00 */
[----:B------:R-:W-:-:S07]  /*1780*/  MOV R14, 0x17a0 ;  /* 0x000017a0000e7802 */ /* 0x000fce0000000f00 */
[----:B01----:R-:W-:Y:S05]  /*1790*/  CALL.REL.NOINC `($__internal_0_$__cuda_sm20_div_rn_f64_full) ;  /* 0x0000000000207944 */ /* 0x003fea0003c00000 */
.L_x_715:
[----:B------:R-:W-:Y:S05]  /*17a0*/  BSYNC.RECONVERGENT B1 ;  /* 0x0000000000017941 */ /* 0x000fea0003800200 */
.L_x_714:
[----:B------:R2:W-:Y:S02]  /*17b0*/  STG.E.64 desc[UR14][R6.64], R2 ;  /* 0x0000000206007986 */ /* 0x0005e4000c101b0e */
.L_x_705:
[----:B------:R-:W-:Y:S05]  /*17c0*/  BSYNC.RECONVERGENT B0 ;  /* 0x0000000000007941 */ /* 0x000fea0003800200 */
.L_x_704:
[----:B------:R-:W3:Y:S01]  /*17d0*/  LDCU UR4, c[0x0][0x388] ;  /* 0x00007100ff0477ac */ /* 0x000ee20008000800 */
[----:B------:R-:W-:-:S04]  /*17e0*/  IADD3 R0, PT, PT, R0, UR5, RZ ;  /* 0x0000000500007c10 */ /* 0x000fc8000fffe0ff */
[----:B---3--:R-:W-:-:S13]  /*17f0*/  ISETP.GE.U32.AND P0, PT, R0, UR4, PT ;  /* 0x0000000400007c0c */ /* 0x008fda000bf06070 */
[----:B------:R-:W-:Y:S05]  /*1800*/  @!P0 BRA `(.L_x_716) ;  /* 0xffffffe800dc8947 */ /* 0x000fea000383ffff */
[----:B------:R-:W-:Y:S05]  /*1810*/  EXIT ;  /* 0x000000000000794d */ /* 0x000fea0003800000 */
        .weak           $__internal_0_$__cuda_sm20_div_rn_f64_full
        .type           $__internal_0_$__cuda_sm20_div_rn_f64_full,@function
        .size           $__internal_0_$__cuda_sm20_div_rn_f64_full,(.L_x_725 - $__internal_0_$__cuda_sm20_div_rn_f64_full)
$__internal_0_$__cuda_sm20_div_rn_f64_full:
[C---:B------:R-:W-:Y:S01]  /*1820*/  FSETP.GEU.AND P0, PT, |R9|.reuse, 1.469367938527859385e-39, PT ;  /* 0x001000000900780b */ /* 0x040fe20003f0e200 */
[----:B------:R-:W-:Y:S01]  /*1830*/  IMAD.MOV.U32 R18, RZ, RZ, 0x1 ;  /* 0x00000001ff127424 */ /* 0x000fe200078e00ff */
[----:B------:R-:W-:Y:S01]  /*1840*/  LOP3.LUT R2, R9, 0x800fffff, RZ, 0xc0, !PT ;  /* 0x800fffff09027812 */ /* 0x000fe200078ec0ff */
[----:B------:R-:W-:Y:S01]  /*1850*/  BSSY.RECONVERGENT B2, `(.L_x_717) ;  /* 0x0000054000027945 */ /* 0x000fe20003800200 */
[C---:B------:R-:W-:Y:S02]  /*1860*/  FSETP.GEU.AND P2, PT, |R11|.reuse, 1.469367938527859385e-39, PT ;  /* 0x001000000b00780b */ /* 0x040fe40003f4e200 */
[----:B------:R-:W-:Y:S02]  /*1870*/  LOP3.LUT R3, R2, 0x3ff00000, RZ, 0xfc, !PT ;  /* 0x3ff0000002037812 */ /* 0x000fe400078efcff */
[----:B------:R-:W-:Y:S02]  /*1880*/  MOV R2, R8 ;  /* 0x0000000800027202 */ /* 0x000fe40000000f00 */
[----:B------:R-:W-:-:S02]  /*1890*/  LOP3.LUT R15, R11, 0x7ff00000, RZ, 0xc0, !PT ;  /* 0x7ff000000b0f7812 */ /* 0x000fc400078ec0ff */
[----:B------:R-:W-:Y:S01]  /*18a0*/  LOP3.LUT R24, R9, 0x7ff00000, RZ, 0xc0, !PT ;  /* 0x7ff0000009187812 */ /* 0x000fe200078ec0ff */
[----:B------:R-:W-:-:S03]  /*18b0*/  @!P0 DMUL R2, R8, 8.98846567431157953865e+307 ;  /* 0x7fe0000008028828 */ /* 0x000fc60000000000 */
[----:B------:R-:W-:Y:S01]  /*18c0*/  ISETP.GE.U32.AND P1, PT, R15, R24, PT ;  /* 0x000000180f00720c */ /* 0x000fe20003f26070 */
[----:B------:R-:W-:Y:S01]  /*18d0*/  @!P2 IMAD.MOV.U32 R22, RZ, RZ, RZ ;  /* 0x000000ffff16a224 */ /* 0x000fe200078e00ff */
[----:B------:R-:W-:Y:S01]  /*18e0*/  @!P2 LOP3.LUT R16, R9, 0x7ff00000, RZ, 0xc0, !PT ;  /* 0x7ff000000910a812 */ /* 0x000fe200078ec0ff */
[----:B------:R-:W0:Y:S03]  /*18f0*/  MUFU.RCP64H R19, R3 ;  /* 0x0000000300137308 */ /* 0x000e260000001800 */
[----:B------:R-:W-:Y:S02]  /*1900*/  @!P2 ISETP.GE.U32.AND P3, PT, R15, R16, PT ;  /* 0x000000100f00a20c */ /* 0x000fe40003f66070 */
[----:B------:R-:W-:Y:S02]  /*1910*/  MOV R16, 0x1ca00000 ;  /* 0x1ca0000000107802 */ /* 0x000fe40000000f00 */
[----:B------:R-:W-:-:S02]  /*1920*/  @!P0 LOP3.LUT R24, R3, 0x7ff00000, RZ, 0xc0, !PT ;  /* 0x7ff0000003188812 */ /* 0x000fc400078ec0ff */
[----:B------:R-:W-:-:S04]  /*1930*/  @!P2 SEL R17, R16, 0x63400000, !P3 ;  /* 0x634000001011a807 */ /* 0x000fc80005800000 */
[----:B------:R-:W-:Y:S01]  /*1940*/  @!P2 LOP3.LUT R17, R17, 0x80000000, R11, 0xf8, !PT ;  /* 0x800000001111a812 */ /* 0x000fe200078ef80b */
[----:B0-----:R-:W-:-:S03]  /*1950*/  DFMA R12, R18, -R2, 1 ;  /* 0x3ff00000120c742b */ /* 0x001fc60000000802 */
[----:B------:R-:W-:Y:S02]  /*1960*/  @!P2 LOP3.LUT R23, R17, 0x100000, RZ, 0xfc, !PT ;  /* 0x001000001117a812 */ /* 0x000fe400078efcff */
[----:B------:R-:W-:-:S03]  /*1970*/  MOV R17, R15 ;  /* 0x0000000f00117202 */ /* 0x000fc60000000f00 */
[----:B------:R-:W-:-:S08]  /*1980*/  DFMA R12, R12, R12, R12 ;  /* 0x0000000c0c0c722b */ /* 0x000fd0000000000c */
[----:B------:R-:W-:Y:S01]  /*1990*/  DFMA R18, R18, R12, R18 ;  /* 0x0000000c1212722b */ /* 0x000fe20000000012 */
[----:B------:R-:W-:Y:S02]  /*19a0*/  SEL R13, R16, 0x63400000, !P1 ;  /* 0x63400000100d7807 */ /* 0x000fe40004800000 */
[----:B------:R-:W-:Y:S02]  /*19b0*/  MOV R12, R10 ;  /* 0x0000000a000c7202 */ /* 0x000fe40000000f00 */
[----:B------:R-:W-:-:S03]  /*19c0*/  LOP3.LUT R13, R13, 0x800fffff, R11, 0xf8, !PT ;  /* 0x800fffff0d0d7812 */ /* 0x000fc600078ef80b */
[----:B------:R-:W-:-:S03]  /*19d0*/  DFMA R20, R18, -R2, 1 ;  /* 0x3ff000001214742b */ /* 0x000fc60000000802 */
[----:B------:R-:W-:-:S05]  /*19e0*/  @!P2 DFMA R12, R12, 2, -R22 ;  /* 0x400000000c0ca82b */ /* 0x000fca0000000816 */
[----:B------:R-:W-:-:S05]  /*19f0*/  DFMA R20, R18, R20, R18 ;  /* 0x000000141214722b */ /* 0x000fca0000000012 */
[----:B------:R-:W-:-:S03]  /*1a00*/  @!P2 LOP3.LUT R17, R13, 0x7ff00000, RZ, 0xc0, !PT ;  /* 0x7ff000000d11a812 */ /* 0x000fc600078ec0ff */
[----:B------:R-:W-:Y:S01]  /*1a10*/  DMUL R18, R20, R12 ;  /* 0x0000000c14127228 */ /* 0x000fe20000000000 */
[----:B------:R-:W-:-:S04]  /*1a20*/  IADD3 R25, PT, PT, R17, -0x1, RZ ;  /* 0xffffffff11197810 */ /* 0x000fc80007ffe0ff */
[----:B------:R-:W-:Y:S01]  /*1a30*/  ISETP.GT.U32.AND P0, PT, R25, 0x7feffffe, PT ;  /* 0x7feffffe1900780c */ /* 0x000fe20003f04070 */
[----:B------:R-:W-:Y:S02]  /*1a40*/  VIADD R25, R24, 0xffffffff ;  /* 0xffffffff18197836 */ /* 0x000fe40000000000 */
[----:B------:R-:W-:-:S03]  /*1a50*/  DFMA R22, R18, -R2, R12 ;  /* 0x800000021216722b */ /* 0x000fc6000000000c */
[----:B------:R-:W-:-:S05]  /*1a60*/  ISETP.GT.U32.OR P0, PT, R25, 0x7feffffe, P0 ;  /* 0x7feffffe1900780c */ /* 0x000fca0000704470 */
[----:B------:R-:W-:-:S08]  /*1a70*/  DFMA R22, R20, R22, R18 ;  /* 0x000000161416722b */ /* 0x000fd00000000012 */
[----:B------:R-:W-:Y:S05]  /*1a80*/  @P0 BRA `(.L_x_718) ;  /* 0x00000000006c0947 */ /* 0x000fea0003800000 */
[----:B------:R-:W-:-:S04]  /*1a90*/  LOP3.LUT R18, R9, 0x7ff00000, RZ, 0xc0, !PT ;  /* 0x7ff0000009127812 */ /* 0x000fc800078ec0ff */
[CC--:B------:R-:W-:Y:S02]  /*1aa0*/  VIADDMNMX R10, R15.reuse, -R18.reuse, 0xb9600000, !PT ;  /* 0xb96000000f0a7446 */ /* 0x0c0fe40007800912 */
[----:B------:R-:W-:Y:S02]  /*1ab0*/  ISETP.GE.U32.AND P0, PT, R15, R18, PT ;  /* 0x000000120f00720c */ /* 0x000fe40003f06070 */
[----:B------:R-:W-:Y:S02]  /*1ac0*/  VIMNMX R10, PT, PT, R10, 0x46a00000, PT ;  /* 0x46a000000a0a7848 */ /* 0x000fe40003fe0100 */
[----:B------:R-:W-:Y:S01]  /*1ad0*/  SEL R11, R16, 0x63400000, !P0 ;  /* 0x63400000100b7807 */ /* 0x000fe20004000000 */
[----:B------:R-:W-:-:S03]  /*1ae0*/  IMAD.MOV.U32 R16, RZ, RZ, RZ ;  /* 0x000000ffff107224 */ /* 0x000fc600078e00ff */
[----:B------:R-:W-:-:S04]  /*1af0*/  IADD3 R10, PT, PT, -R11, R10, RZ ;  /* 0x0000000a0b0a7210 */ /* 0x000fc80007ffe1ff */
[----:B------:R-:W-:-:S06]  /*1b00*/  IADD3 R17, PT, PT, R10, 0x7fe00000, RZ ;  /* 0x7fe000000a117810 */ /* 0x000fcc0007ffe0ff */
[----:B------:R-:W-:-:S10]  /*1b10*/  DMUL R18, R22, R16 ;  /* 0x0000001016127228 */ /* 0x000fd40000000000 */
[----:B------:R-:W-:-:S13]  /*1b20*/  FSETP.GTU.AND P0, PT, |R19|, 1.469367938527859385e-39, PT ;  /* 0x001000001300780b */ /* 0x000fda0003f0c200 */
[----:B------:R-:W-:Y:S05]  /*1b30*/  @P0 BRA `(.L_x_719) ;  /* 0x0000000000940947 */ /* 0x000fea0003800000 */
[----:B------:R-:W-:Y:S01]  /*1b40*/  DFMA R2, R22, -R2, R12 ;  /* 0x800000021602722b */ /* 0x000fe2000000000c */
[----:B------:R-:W-:-:S09]  /*1b50*/  MOV R16, RZ ;  /* 0x000000ff00107202 */ /* 0x000fd20000000f00 */
[C---:B------:R-:W-:Y:S02]  /*1b60*/  FSETP.NEU.AND P0, PT, R3.reuse, RZ, PT ;  /* 0x000000ff0300720b */ /* 0x040fe40003f0d000 */
[----:B------:R-:W-:-:S04]  /*1b70*/  LOP3.LUT R9, R3, 0x80000000, R9, 0x48, !PT ;  /* 0x8000000003097812 */ /* 0x000fc800078e4809 */
[----:B------:R-:W-:-:S07]  /*1b80*/  LOP3.LUT R17, R9, R17, RZ, 0xfc, !PT ;  /* 0x0000001109117212 */ /* 0x000fce00078efcff */
[----:B------:R-:W-:Y:S05]  /*1b90*/  @!P0 BRA `(.L_x_719) ;  /* 0x00000000007c8947 */ /* 0x000fea0003800000 */
[----:B------:R-:W-:Y:S01]  /*1ba0*/  IADD3 R3, PT, PT, -R10, RZ, RZ ;  /* 0x000000ff0a037210 */ /* 0x000fe20007ffe1ff */
[----:B------:R-:W-:Y:S01]  /*1bb0*/  IMAD.MOV.U32 R2, RZ, RZ, RZ ;  /* 0x000000ffff027224 */ /* 0x000fe200078e00ff */
[----:B------:R-:W-:-:S05]  /*1bc0*/  DMUL.RP R16, R22, R16 ;  /* 0x0000001016107228 */ /* 0x000fca0000008000 */
[----:B------:R-:W-:-:S05]  /*1bd0*/  DFMA R2, R18, -R2, R22 ;  /* 0x800000021202722b */ /* 0x000fca0000000016 */
[----:B------:R-:W-:Y:S02]  /*1be0*/  LOP3.LUT R9, R17, R9, RZ, 0x3c, !PT ;  /* 0x0000000911097212 */ /* 0x000fe400078e3cff */
[----:B------:R-:W-:-:S04]  /*1bf0*/  IADD3 R2, PT, PT, -R10, -0x43300000, RZ ;  /* 0xbcd000000a027810 */ /* 0x000fc80007ffe1ff */
[----:B------:R-:W-:-:S04]  /*1c00*/  FSETP.NEU.AND P0, PT, |R3|, R2, PT ;  /* 0x000000020300720b */ /* 0x000fc80003f0d200 */
[----:B------:R-:W-:Y:S02]  /*1c10*/  FSEL R18, R16, R18, !P0 ;  /* 0x0000001210127208 */ /* 0x000fe40004000000 */
[----:B------:R-:W-:Y:S01]  /*1c20*/  FSEL R19, R9, R19, !P0 ;  /* 0x0000001309137208 */ /* 0x000fe20004000000 */
[----:B------:R-:W-:Y:S06]  /*1c30*/  BRA `(.L_x_719) ;  /* 0x0000000000547947 */ /* 0x000fec0003800000 */
.L_x_718:
[----:B------:R-:W-:-:S14]  /*1c40*/  DSETP.NAN.AND P0, PT, R10, R10, PT ;  /* 0x0000000a0a00722a */ /* 0x000fdc0003f08000 */
[----:B------:R-:W-:Y:S05]  /*1c50*/  @P0 BRA `(.L_x_720) ;  /* 0x0000000000440947 */ /* 0x000fea0003800000 */
[----:B------:R-:W-:-:S14]  /*1c60*/  DSETP.NAN.AND P0, PT, R8, R8, PT ;  /* 0x000000080800722a */ /* 0x000fdc0003f08000 */
[----:B------:R-:W-:Y:S05]  /*1c70*/  @P0 BRA `(.L_x_721) ;  /* 0x0000000000300947 */ /* 0x000fea0003800000 */
[----:B------:R-:W-:Y:S02]  /*1c80*/  ISETP.NE.AND P0, PT, R17, R24, PT ;  /* 0x000000181100720c */ /* 0x000fe40003f05270 */
[----:B------:R-:W-:Y:S02]  /*1c90*/  MOV R18, 0x0 ;  /* 0x0000000000127802 */ /* 0x000fe40000000f00 */
[----:B------:R-:W-:-:S09]  /*1ca0*/  MOV R19, 0xfff80000 ;  /* 0xfff8000000137802 */ /* 0x000fd20000000f00 */
[----:B------:R-:W-:Y:S05]  /*1cb0*/  @!P0 BRA `(.L_x_719) ;  /* 0x0000000000348947 */ /* 0x000fea0003800000 */
[----:B------:R-:W-:Y:S02]  /*1cc0*/  ISETP.NE.AND P0, PT, R17, 0x7ff00000, PT ;  /* 0x7ff000001100780c */ /* 0x000fe40003f05270 */
[----:B------:R-:W-:Y:S02]  /*1cd0*/  LOP3.LUT R19, R11, 0x80000000, R9, 0x48, !PT ;  /* 0x800000000b137812 */ /* 0x000fe400078e4809 */
[----:B------:R-:W-:-:S13]  /*1ce0*/  ISETP.EQ.OR P0, PT, R24, RZ, !P0 ;  /* 0x000000ff1800720c */ /* 0x000fda0004702670 */
[----:B------:R-:W-:Y:S01]  /*1cf0*/  @P0 LOP3.LUT R2, R19, 0x7ff00000, RZ, 0xfc, !PT ;  /* 0x7ff0000013020812 */ /* 0x000fe200078efcff */
[----:B------:R-:W-:Y:S01]  /*1d00*/  @!P0 IMAD.MOV.U32 R18, RZ, RZ, RZ ;  /* 0x000000ffff128224 */ /* 0x000fe200078e00ff */
[----:B------:R-:W-:Y:S02]  /*1d10*/  @P0 MOV R18, RZ ;  /* 0x000000ff00120202 */ /* 0x000fe40000000f00 */
[----:B------:R-:W-:Y:S01]  /*1d20*/  @P0 MOV R19, R2 ;  /* 0x0000000200130202 */ /* 0x000fe20000000f00 */
[----:B------:R-:W-:Y:S06]  /*1d30*/  BRA `(.L_x_719) ;  /* 0x0000000000147947 */ /* 0x000fec0003800000 */
.L_x_721:
[----:B------:R-:W-:Y:S02]  /*1d40*/  LOP3.LUT R19, R9, 0x80000, RZ, 0xfc, !PT ;  /* 0x0008000009137812 */ /* 0x000fe400078efcff */
[----:B------:R-:W-:Y:S01]  /*1d50*/  MOV R18, R8 ;  /* 0x0000000800127202 */ /* 0x000fe20000000f00 */
[----:B------:R-:W-:Y:S06]  /*1d60*/  BRA `(.L_x_719) ;  /* 0x0000000000087947 */ /* 0x000fec0003800000 */
.L_x_720:
[----:B------:R-:W-:Y:S01]  /*1d70*/  LOP3.LUT R19, R11, 0x80000, RZ, 0xfc, !PT ;  /* 0x000800000b137812 */ /* 0x000fe200078efcff */
[----:B------:R-:W-:-:S07]  /*1d80*/  IMAD.MOV.U32 R18, RZ, RZ, R10 ;  /* 0x000000ffff127224 */ /* 0x000fce00078e000a */
.L_x_719:
[----:B------:R-:W-:Y:S05]  /*1d90*/  BSYNC.RECONVERGENT B2 ;  /* 0x0000000000027941 */ /* 0x000fea0003800200 */
.L_x_717:
[----:B------:R-:W-:Y:S01]  /*1da0*/  HFMA2 R15, -RZ, RZ, 0, 0 ;  /* 0x00000000ff0f7431 */ /* 0x000fe200000001ff */
[----:B------:R-:W-:Y:S02]  /*1db0*/  MOV R2, R18 ;  /* 0x0000001200027202 */ /* 0x000fe40000000f00 */
[----:B------:R-:W-:Y:S01]  /*1dc0*/  MOV R3, R19 ;  /* 0x0000001300037202 */ /* 0x000fe20000000f00 */
[----:B------:R-:W-:Y:S06]  /*1dd0*/  RET.REL.NODEC R14 `(_Z7k_lucolPdjj) ;  /* 0xffffffe00e887950 */ /* 0x000fec0003c3ffff */
.L_x_722:
        /* <DEDUP_REMOVED lines=10> */
.L_x_725:


//--------------------- .text._Z13k_swapcolumnsPdjjj --------------------------
	.section	.text._Z13k_swapcolumnsPdjjj,"ax",@progbits
	.align	128
        .global         _Z13k_swapcolumnsPdjjj
        .type           _Z13k_swapcolumnsPdjjj,@function
        .size           _Z13k_swapcolumnsPdjjj,(.L_x_736 - _Z13k_swapcolumnsPdjjj)
        .other          _Z13k_swapcolumnsPdjjj,@"STO_CUDA_ENTRY STV_DEFAULT"
_Z13k_swapcolumnsPdjjj:
.text._Z13k_swapcolumnsPdjjj:
[----:B------:R-:W-:Y:S01]  /*0000*/  LDC R1, c[0x0][0x37c] ;  /* 0x0000df00ff017b82 */ /* 0x000fe20000000800 */
[----:B------:R-:W0:Y:S01]  /*0010*/  S2R R0, SR_CTAID.X ;  /* 0x0000000000007919 */ /* 0x000e220000002500 */
[----:B------:R-:W0:Y:S01]  /*0020*/  LDCU UR4, c[0x0][0x360] ;  /* 0x00006c00ff0477ac */ /* 0x000e220008000800 */
[----:B------:R-:W0:Y:S01]  /*0030*/  S2R R3, SR_TID.X ;  /* 0x0000000000037919 */ /* 0x000e220000002100 */
[----:B------:R-:W1:Y:S01]  /*0040*/  LDCU UR8, c[0x0][0x388] ;  /* 0x00007100ff0877ac */ /* 0x000e620008000800 */
[----:B0-----:R-:W-:-:S05]  /*0050*/  IMAD R0, R0, UR4, R3 ;  /* 0x0000000400007c24 */ /* 0x001fca000f8e0203 */
[----:B-1----:R-:W-:-:S13]  /*0060*/  ISETP.GE.U32.AND P0, PT, R0, UR8, PT ;  /* 0x0000000800007c0c */ /* 0x002fda000bf06070 */
[----:B------:R-:W-:Y:S05]  /*0070*/  @P0 EXIT ;  /* 0x000000000000094d */ /* 0x000fea0003800000 */
[----:B------:R-:W0:Y:S01]  /*0080*/  LDC R13, c[0x0][0x38c] ;  /* 0x0000e300ff0d7b82 */ /* 0x000e220000000800 */
[----:B------:R-:W1:Y:S01]  /*0090*/  LDCU UR5, c[0x0][0x370] ;  /* 0x00006e00ff0577ac */ /* 0x000e620008000800 */
[----:B------:R-:W2:Y:S06]  /*00a0*/  LDCU.64 UR6, c[0x0][0x358] ;  /* 0x00006b00ff0677ac */ /* 0x000eac0008000a00 */
[----:B------:R-:W3:Y:S08]  /*00b0*/  LDC R15, c[0x0][0x390] ;  /* 0x0000e400ff0f7b82 */ /* 0x000ef00000000800 */
[----:B------:R-:W4:Y:S01]  /*00c0*/  LDC.64 R10, c[0x0][0x380] ;  /* 0x0000e000ff0a7b82 */ /* 0x000f220000000a00 */
[----:B-1----:R-:W-:-:S12]  /*00d0*/  UIMAD UR4, UR4, UR5, URZ ;  /* 0x00000005040472a4 */ /* 0x002fd8000f8e02ff */
.L_x_723:
[--C-:B-1-3--:R-:W-:Y:S02]  /*00e0*/  IMAD R7, R15, UR8, R0.reuse ;  /* 0x000000080f077c24 */ /* 0x10afe4000f8e0200 */
[----:B0-----:R-:W-:Y:S02]  /*00f0*/  IMAD R3, R13, UR8, R0 ;  /* 0x000000080d037c24 */ /* 0x001fe4000f8e0200 */
[----:B----4-:R-:W-:-:S04]  /*0100*/  IMAD.WIDE.U32 R6, R7, 0x8, R10 ;  /* 0x0000000807067825 */ /* 0x010fc800078e000a */
[----:B------:R-:W-:Y:S01]  /*0110*/  IMAD.WIDE.U32 R2, R3, 0x8, R10 ;  /* 0x0000000803027825 */ /* 0x000fe200078e000a */
[----:B--2---:R-:W2:Y:S04]  /*0120*/  LDG.E.64 R8, desc[UR6][R6.64] ;  /* 0x0000000606087981 */ /* 0x004ea8000c1e1b00 */
[----:B------:R-:W3:Y:S01]  /*0130*/  LDG.E.64 R4, desc[UR6][R2.64] ;  /* 0x0000000602047981 */ /* 0x000ee2000c1e1b00 */
[----:B------:R-:W-:-:S04]  /*0140*/  IADD3 R0, PT, PT, R0, UR4, RZ ;  /* 0x0000000400007c10 */ /* 0x000fc8000fffe0ff */
[----:B------:R-:W-:Y:S01]  /*0150*/  ISETP.GE.U32.AND P0, PT, R0, UR8, PT ;  /* 0x0000000800007c0c */ /* 0x000fe2000bf06070 */
[----:B--2---:R1:W-:Y:S04]  /*0160*/  STG.E.64 desc[UR6][R2.64], R8 ;  /* 0x0000000802007986 */ /* 0x0043e8000c101b06 */
[----:B---3--:R1:W-:Y:S08]  /*0170*/  STG.E.64 desc[UR6][R6.64], R4 ;  /* 0x0000000406007986 */ /* 0x0083f0000c101b06 */
[----:B------:R-:W-:Y:S05]  /*0180*/  @!P0 BRA `(.L_x_723) ;  /* 0xfffffffc00d48947 */ /* 0x000fea000383ffff */
[----:B------:R-:W-:Y:S05]  /*0190*/  EXIT ;  /* 0x000000000000794d */ /* 0x000fea0003800000 */
.L_x_724:
        /* <DEDUP_REMOVED lines=14> */
.L_x_736:


//--------------------- .nv.shared._ZN3cub18CUB_300001_SM_10006detail11EmptyKernelIvEEvv --------------------------
	.section	.nv.shared._ZN3cub18CUB_300001_SM_10006detail11EmptyKernelIvEEvv,"aw",@nobits
	.sectionflags	@""
	.align	16
	.zero		1024


//--------------------- .nv.shared.reserved.0     --------------------------
	.section	.nv.shared.reserved.0,"aw",@nobits
	.weak		__nv_reservedSMEM_offset_0_alias
	.size		__nv_reservedSMEM_offset_0_alias, 0, 64
	.other		__nv_reservedSMEM_offset_0_alias,@"STO_CUDA_RESERVED_SHARED STV_DEFAULT"
__nv_reservedSMEM_offset_0_alias:
	.zero		0
	.zero		64


//--------------------- .nv.global                --------------------------
	.section	.nv.global,"aw",@nobits
.nv.global:
	.type		_ZN34_INTERNAL_3da9403c_4_k_cu_12b5159a6thrust24THRUST_300001_SM_1000_NS12placeholders2_8E,@object
	.size		_ZN34_INTERNAL_3da9403c_4_k_cu_12b5159a6thrust24THRUST_300001_SM_1000_NS12placeholders2_8E,(_ZN34_INTERNAL_3da9403c_4_k_cu_12b5159a4cuda3std3__436_GLOBAL__N__3da9403c_4_k_cu_12b5159a6ignoreE - _ZN34_INTERNAL_3da9403c_4_k_cu_12b5159a6thrust24THRUST_300001_SM_1000_NS12placeholders2_8E)
_ZN34_INTERNAL_3da9403c_4_k_cu_12b5159a6thrust24THRUST_300001_SM_1000_NS12placeholders2_8E:
	.zero		1
	.type		_ZN34_INTERNAL_3da9403c_4_k_cu_12b5159a4cuda3std3__436_GLOBAL__N__3da9403c_4_k_cu_12b5159a6ignoreE,@object
	.size		_ZN34_INTERNAL_3da9403c_4_k_cu_12b5159a4cuda3std3__436_GLOBAL__N__3da9403c_4_k_cu_12b5159a6ignoreE,(_ZN34_INTERNAL_3da9403c_4_k_cu_12b5159a4cuda3std6ranges3__45__cpo4dataE - _ZN34_INTERNAL_3da9403c_4_k_cu_12b5159a4cuda3std3__436_GLOBAL__N__3da9403c_4_k_cu_12b5159a6ignoreE)
_ZN34_INTERNAL_3da9403c_4_k_cu_12b5159a4cuda3std3__436_GLOBAL__N__3da9403c_4_k_cu_12b5159a6ignoreE:
	.zero		1
	.type		_ZN34_INTERNAL_3da9403c_4_k_cu_12b5159a4cuda3std6ranges3__45__cpo4dataE,@object
	.size		_ZN34_INTERNAL_3da9403c_4_k_cu_12b5159a4cuda3std6ranges3__45__cpo4dataE,(_ZN34_INTERNAL_3da9403c_4_k_cu_12b5159a6thrust24THRUST_300001_SM_1000_NS6system3cpp3parE - _ZN34_INTERNAL_3da9403c_4_k_cu_12b5159a4cuda3std6ranges3__45__cpo4dataE)
_ZN34_INTERNAL_3da9403c_4_k_cu_12b5159a4cuda3std6ranges3__45__cpo4dataE:
	.zero		1
	.type		_ZN34_INTERNAL_3da9403c_4_k_cu_12b5159a6thrust24THRUST_300001_SM_1000_NS6system3cpp3parE,@object
	.size		_ZN34_INTERNAL_3da9403c_4_k_cu_12b5159a6thrust24THRUST_300001_SM_1000_NS6system3cpp3parE,(_ZN34_INTERNAL_3da9403c_4_k_cu_12b5159a4cuda3std3__45__cpo5beginE - _ZN34_INTERNAL_3da9403c_4_k_cu_12b5159a6thrust24THRUST_300001_SM_1000_NS6system3cpp3parE)
_ZN34_INTERNAL_3da9403c_4_k_cu_12b5159a6thrust24THRUST_300001_SM_1000_NS6system3cpp3parE:
	.zero		1
	.type		_ZN34_INTERNAL_3da9403c_4_k_cu_12b5159a4cuda3std3__45__cpo5beginE,@object
	.size		_ZN34_INTERNAL_3da9403c_4_k_cu_12b5159a4cuda3std3__45__cpo5beginE,(_ZN34_INTERNAL_3da9403c_4_k_cu_12b5159a4cuda3std6ranges3__45__cpo5beginE - _ZN34_INTERNAL_3da9403c_4_k_cu_12b5159a4cuda3std3__45__cpo5beginE)
_ZN34_INTERNAL_3da9403c_4_k_cu_12b5159a4cuda3std3__45__cpo5beginE:
	.zero		1
	.type		_ZN34_INTERNAL_3da9403c_4_k_cu_12b5159a4cuda3std6ranges3__45__cpo5beginE,@object
	.size		_ZN34_INTERNAL_3da9403c_4_k_cu_12b5159a4cuda3std6ranges3__45__cpo5beginE,(_ZN34_INTERNAL_3da9403c_4_k_cu_12b5159a6thrust24THRUST_300001_SM_1000_NS6deviceE - _ZN34_INTERNAL_3da9403c_4_k_cu_12b5159a4cuda3std6ranges3__45__cpo5beginE)
_ZN34_INTERNAL_3da9403c_4_k_cu_12b5159a4cuda3std6ranges3__45__cpo5beginE:
	.zero		1
	.type		_ZN34_INTERNAL_3da9403c_4_k_cu_12b5159a6thrust24THRUST_300001_SM_1000_NS6deviceE,@object
	.size		_ZN34_INTERNAL_3da9403c_4_k_cu_12b5159a6thrust24THRUST_300001_SM_1000_NS6deviceE,(_ZN34_INTERNAL_3da9403c_4_k_cu_12b5159a4cuda3std3__47nulloptE - _ZN34_INTERNAL_3da9403c_4_k_cu_12b5159a6thrust24THRUST_300001_SM_1000_NS6deviceE)
_ZN34_INTERNAL_3da9403c_4_k_cu_12b5159a6thrust24THRUST_300001_SM_1000_NS6deviceE:
	.zero		1
	.type		_ZN34_INTERNAL_3da9403c_4_k_cu_12b5159a4cuda3std3__47nulloptE,@object
	.size		_ZN34_INTERNAL_3da9403c_4_k_cu_12b5159a4cuda3std3__47nulloptE,(_ZN34_INTERNAL_3da9403c_4_k_cu_12b5159a4cuda3std6ranges3__45__cpo8distanceE - _ZN34_INTERNAL_3da9403c_4_k_cu_12b5159a4cuda3std3__47nulloptE)
_ZN34_INTERNAL_3da9403c_4_k_cu_12b5159a4cuda3std3__47nulloptE:
	.zero		1
	.type		_ZN34_INTERNAL_3da9403c_4_k_cu_12b5159a4cuda3std6ranges3__45__cpo8distanceE,@object
	.size		_ZN34_INTERNAL_3da9403c_4_k_cu_12b5159a4cuda3std6ranges3__45__cpo8distanceE,(_ZN34_INTERNAL_3da9403c_4_k_cu_12b5159a6thrust24THRUST_300001_SM_1000_NS12placeholders2_4E - _ZN34_INTERNAL_3da9403c_4_k_cu_12b5159a4cuda3std6ranges3__45__cpo8distanceE)
_ZN34_INTERNAL_3da9403c_4_k_cu_12b5159a4cuda3std6ranges3__45__cpo8distanceE:
	.zero		1
	.type		_ZN34_INTERNAL_3da9403c_4_k_cu_12b5159a6thrust24THRUST_300001_SM_1000_NS12placeholders2_4E,@object
	.size		_ZN34_INTERNAL_3da9403c_4_k_cu_12b5159a6thrust24THRUST_300001_SM_1000_NS12placeholders2_4E,(_ZN34_INTERNAL_3da9403c_4_k_cu_12b5159a4cuda3std3__45__cpo6rbeginE - _ZN34_INTERNAL_3da9403c_4_k_cu_12b5159a6thrust24THRUST_300001_SM_1000_NS12placeholders2_4E)
_ZN34_INTERNAL_3da9403c_4_k_cu_12b5159a6thrust24THRUST_300001_SM_1000_NS12placeholders2_4E:
	.zero		1
	.type		_ZN34_INTERNAL_3da9403c_4_k_cu_12b5159a4cuda3std3__45__cpo6rbeginE,@object
	.size		_ZN34_INTERNAL_3da9403c_4_k_cu_12b5159a4cuda3std3__45__cpo6rbeginE,(_ZN34_INTERNAL_3da9403c_4_k_cu_12b5159a4cuda3std6ranges3__45__cpo7advanceE - _ZN34_INTERNAL_3da9403c_4_k_cu_12b5159a4cuda3std3__45__cpo6rbeginE)
_ZN34_INTERNAL_3da9403c_4_k_cu_12b5159a4cuda3std3__45__cpo6rbeginE:
	.zero		1
	.type		_ZN34_INTERNAL_3da9403c_4_k_cu_12b5159a4cuda3std6ranges3__45__cpo7advanceE,@object
	.size		_ZN34_INTERNAL_3da9403c_4_k_cu_12b5159a4cuda3std6ranges3__45__cpo7advanceE,(_ZN34_INTERNAL_3da9403c_4_k_cu_12b5159a6thrust24THRUST_300001_SM_1000_NS12placeholders3_10E - _ZN34_INTERNAL_3da9403c_4_k_cu_12b5159a4cuda3std6ranges3__45__cpo7advanceE)
_ZN34_INTERNAL_3da9403c_4_k_cu_12b5159a4cuda3std6ranges3__45__cpo7advanceE:
	.zero		1
	.type		_ZN34_INTERNAL_3da9403c_4_k_cu_12b5159a6thrust24THRUST_300001_SM_1000_NS12placeholders3_10E,@object
	.size		_ZN34_INTERNAL_3da9403c_4_k_cu_12b5159a6thrust24THRUST_300001_SM_1000_NS12placeholders3_10E,(_ZN34_INTERNAL_3da9403c_4_k_cu_12b5159a4cuda3std3__48in_placeE - _ZN34_INTERNAL_3da9403c_4_k_cu_12b5159a6thrust24THRUST_300001_SM_1000_NS12placeholders3_10E)
_ZN34_INTERNAL_3da9403c_4_k_cu_12b5159a6thrust24THRUST_300001_SM_1000_NS12placeholders3_10E:
	.zero		1
	.type		_ZN34_INTERNAL_3da9403c_4_k_cu_12b5159a4cuda3std3__48in_placeE,@object
	.size		_ZN34_INTERNAL_3da9403c_4_k_cu_12b5159a4cuda3std3__48in_placeE,(_ZN34_INTERNAL_3da9403c_4_k_cu_12b5159a4cuda3std6ranges3__45__cpo4sizeE - _ZN34_INTERNAL_3da9403c_4_k_cu_12b5159a4cuda3std3__48in_placeE)
_ZN34_INTERNAL_3da9403c_4_k_cu_12b5159a4cuda3std3__48in_placeE:
	.zero		1
	.type		_ZN34_INTERNAL_3da9403c_4_k_cu_12b5159a4cuda3std6ranges3__45__cpo4sizeE,@object
	.size		_ZN34_INTERNAL_3da9403c_4_k_cu_12b5159a4cuda3std6ranges3__45__cpo4sizeE,(_ZN34_INTERNAL_3da9403c_4_k_cu_12b5159a6thrust24THRUST_300001_SM_1000_NS12placeholders2_2E - _ZN34_INTERNAL_3da9403c_4_k_cu_12b5159a4cuda3std6ranges3__45__cpo4sizeE)
_ZN34_INTERNAL_3da9403c_4_k_cu_12b5159a4cuda3std6ranges3__45__cpo4sizeE:
	.zero		1
	.type		_ZN34_INTERNAL_3da9403c_4_k_cu_12b5159a6thrust24THRUST_300001_SM_1000_NS12placeholders2_2E,@object
	.size		_ZN34_INTERNAL_3da9403c_4_k_cu_12b5159a6thrust24THRUST_300001_SM_1000_NS12placeholders2_2E,(_ZN34_INTERNAL_3da9403c_4_k_cu_12b5159a4cuda3std3__45__cpo6cbeginE - _ZN34_INTERNAL_3da9403c_4_k_cu_12b5159a6thrust24THRUST_300001_SM_1000_NS12placeholders2_2E)
_ZN34_INTERNAL_3da9403c_4_k_cu_12b5159a6thrust24THRUST_300001_SM_1000_NS12placeholders2_2E:
	.zero		1
	.type		_ZN34_INTERNAL_3da9403c_4_k_cu_12b5159a4cuda3std3__45__cpo6cbeginE,@object
	.size		_ZN34_INTERNAL_3da9403c_4_k_cu_12b5159a4cuda3std3__45__cpo6cbeginE,(_ZN34_INTERNAL_3da9403c_4_k_cu_12b5159a4cuda3std6ranges3__45__cpo6cbeginE - _ZN34_INTERNAL_3da9403c_4_k_cu_12b5159a4cuda3std3__45__cpo6cbeginE)
_ZN34_INTERNAL_3da9403c_4_k_cu_12b5159a4cuda3std3__45__cpo6cbeginE:
	.zero		1
	.type		_ZN34_INTERNAL_3da9403c_4_k_cu_12b5159a4cuda3std6ranges3__45__cpo6cbeginE,@object
	.size		_ZN34_INTERNAL_3da9403c_4_k_cu_12b5159a4cuda3std6ranges3__45__cpo6cbeginE,(_ZN34_INTERNAL_3da9403c_4_k_cu_12b5159a6thrust24THRUST_300001_SM_1000_NS12placeholders2_6E - _ZN34_INTERNAL_3da9403c_4_k_cu_12b5159a4cuda3std6ranges3__45__cpo6cbeginE)
_ZN34_INTERNAL_3da9403c_4_k_cu_12b5159a4cuda3std6ranges3__45__cpo6cbeginE:
	.zero		1
	.type		_ZN34_INTERNAL_3da9403c_4_k_cu_12b5159a6thrust24THRUST_300001_SM_1000_NS12placeholders2_6E,@object
	.size		_ZN34_INTERNAL_3da9403c_4_k_cu_12b5159a6thrust24THRUST_300001_SM_1000_NS12placeholders2_6E,(_ZN34_INTERNAL_3da9403c_4_k_cu_12b5159a4cuda3std3__45__cpo7crbeginE - _ZN34_INTERNAL_3da9403c_4_k_cu_12b5159a6thrust24THRUST_300001_SM_1000_NS12placeholders2_6E)
_ZN34_INTERNAL_3da9403c_4_k_cu_12b5159a6thrust24THRUST_300001_SM_1000_NS12placeholders2_6E:
	.zero		1
	.type		_ZN34_INTERNAL_3da9403c_4_k_cu_12b5159a4cuda3std3__45__cpo7crbeginE,@object
	.size		_ZN34_INTERNAL_3da9403c_4_k_cu_12b5159a4cuda3std3__45__cpo7crbeginE,(_ZN34_INTERNAL_3da9403c_4_k_cu_12b5159a4cuda3std6ranges3__45__cpo4nextE - _ZN34_INTERNAL_3da9403c_4_k_cu_12b5159a4cuda3std3__45__cpo7crbeginE)
_ZN34_INTERNAL_3da9403c_4_k_cu_12b5159a4cuda3std3__45__cpo7crbeginE:
	.zero		1
	.type		_ZN34_INTERNAL_3da9403c_4_k_cu_12b5159a4cuda3std6ranges3__45__cpo4nextE,@object
	.size		_ZN34_INTERNAL_3da9403c_4_k_cu_12b5159a4cuda3std6ranges3__45__cpo4nextE,(_ZN34_INTERNAL_3da9403c_4_k_cu_12b5159a4cuda3std6ranges3__45__cpo4swapE - _ZN34_INTERNAL_3da9403c_4_k_cu_12b5159a4cuda3std6ranges3__45__cpo4nextE)
_ZN34_INTERNAL_3da9403c_4_k_cu_12b5159a4cuda3std6ranges3__45__cpo4nextE:
	.zero		1
	.type		_ZN34_INTERNAL_3da9403c_4_k_cu_12b5159a4cuda3std6ranges3__45__cpo4swapE,@object
	.size		_ZN34_INTERNAL_3da9403c_4_k_cu_12b5159a4cuda3std6ranges3__45__cpo4swapE,(_ZN34_INTERNAL_3da9403c_4_k_cu_12b5159a6thrust24THRUST_300001_SM_1000_NS8cuda_cub10par_nosyncE - _ZN34_INTERNAL_3da9403c_4_k_cu_12b5159a4cuda3std6ranges3__45__cpo4swapE)
_ZN34_INTERNAL_3da9403c_4_k_cu_12b5159a4cuda3std6ranges3__45__cpo4swapE:
	.zero		1
	.type		_ZN34_INTERNAL_3da9403c_4_k_cu_12b5159a6thrust24THRUST_300001_SM_1000_NS8cuda_cub10par_nosyncE,@object
	.size		_ZN34_INTERNAL_3da9403c_4_k_cu_12b5159a6thrust24THRUST_300001_SM_1000_NS8cuda_cub10par_nosyncE,(_ZN34_INTERNAL_3da9403c_4_k_cu_12b5159a6thrust24THRUST_300001_SM_1000_NS3seqE - _ZN34_INTERNAL_3da9403c_4_k_cu_12b5159a6thrust24THRUST_300001_SM_1000_NS8cuda_cub10par_nosyncE)
_ZN34_INTERNAL_3da9403c_4_k_cu_12b5159a6thrust24THRUST_300001_SM_1000_NS8cuda_cub10par_nosyncE:
	.zero		1
	.type		_ZN34_INTERNAL_3da9403c_4_k_cu_12b5159a6thrust24THRUST_300001_SM_1000_NS3seqE,@object
	.size		_ZN34_INTERNAL_3da9403c_4_k_cu_12b5159a6thrust24THRUST_300001_SM_1000_NS3seqE,(_ZN34_INTERNAL_3da9403c_4_k_cu_12b5159a4cuda3std3__420unreachable_sentinelE - _ZN34_INTERNAL_3da9403c_4_k_cu_12b5159a6thrust24THRUST_300001_SM_1000_NS3seqE)
_ZN34_INTERNAL_3da9403c_4_k_cu_12b5159a6thrust24THRUST_300001_SM_1000_NS3seqE:
	.zero		1
	.type		_ZN34_INTERNAL_3da9403c_4_k_cu_12b5159a4cuda3std3__420unreachable_sentinelE,@object
	.size		_ZN34_INTERNAL_3da9403c_4_k_cu_12b5159a4cuda3std3__420unreachable_sentinelE,(_ZN34_INTERNAL_3da9403c_4_k_cu_12b5159a4cuda3std6ranges3__45__cpo5ssizeE - _ZN34_INTERNAL_3da9403c_4_k_cu_12b5159a4cuda3std3__420unreachable_sentinelE)
_ZN34_INTERNAL_3da9403c_4_k_cu_12b5159a4cuda3std3__420unreachable_sentinelE:
	.zero		1
	.type		_ZN34_INTERNAL_3da9403c_4_k_cu_12b5159a4cuda3std6ranges3__45__cpo5ssizeE,@object
	.size		_ZN34_INTERNAL_3da9403c_4_k_cu_12b5159a4cuda3std6ranges3__45__cpo5ssizeE,(_ZN34_INTERNAL_3da9403c_4_k_cu_12b5159a6thrust24THRUST_300001_SM_1000_NS12placeholders2_3E - _ZN34_INTERNAL_3da9403c_4_k_cu_12b5159a4cuda3std6ranges3__45__cpo5ssizeE)
_ZN34_INTERNAL_3da9403c_4_k_cu_12b5159a4cuda3std6ranges3__45__cpo5ssizeE:
	.zero		1
	.type		_ZN34_INTERNAL_3da9403c_4_k_cu_12b5159a6thrust24THRUST_300001_SM_1000_NS12placeholders2_3E,@object
	.size		_ZN34_INTERNAL_3da9403c_4_k_cu_12b5159a6thrust24THRUST_300001_SM_1000_NS12placeholders2_3E,(_ZN34_INTERNAL_3da9403c_4_k_cu_12b5159a4cuda3std3__45__cpo4cendE - _ZN34_INTERNAL_3da9403c_4_k_cu_12b5159a6thrust24THRUST_300001_SM_1000_NS12placeholders2_3E)
_ZN34_INTERNAL_3da9403c_4_k_cu_12b5159a6thrust24THRUST_300001_SM_1000_NS12placeholders2_3E:
	.zero		1
	.type		_ZN34_INTERNAL_3da9403c_4_k_cu_12b5159a4cuda3std3__45__cpo4cendE,@object
	.size		_ZN34_INTERNAL_3da9403c_4_k_cu_12b5159a4cuda3std3__45__cpo4cendE,(_ZN34_INTERNAL_3da9403c_4_k_cu_12b5159a4cuda3std6ranges3__45__cpo4cendE - _ZN34_INTERNAL_3da9403c_4_k_cu_12b5159a4cuda3std3__45__cpo4cendE)
_ZN34_INTERNAL_3da9403c_4_k_cu_12b5159a4cuda3std3__45__cpo4cendE:
	.zero		1
	.type		_ZN34_INTERNAL_3da9403c_4_k_cu_12b5159a4cuda3std6ranges3__45__cpo4cendE,@object
	.size		_ZN34_INTERNAL_3da9403c_4_k_cu_12b5159a4cuda3std6ranges3__45__cpo4cendE,(_ZN34_INTERNAL_3da9403c_4_k_cu_12b5159a6thrust24THRUST_300001_SM_1000_NS12placeholders2_7E - _ZN34_INTERNAL_3da9403c_4_k_cu_12b5159a4cuda3std6ranges3__45__cpo4cendE)
_ZN34_INTERNAL_3da9403c_4_k_cu_12b5159a4cuda3std6ranges3__45__cpo4cendE:
	.zero		1
	.type		_ZN34_INTERNAL_3da9403c_4_k_cu_12b5159a6thrust24THRUST_300001_SM_1000_NS12placeholders2_7E,@object
	.size		_ZN34_INTERNAL_3da9403c_4_k_cu_12b5159a6thrust24THRUST_300001_SM_1000_NS12placeholders2_7E,(_ZN34_INTERNAL_3da9403c_4_k_cu_12b5159a4cuda3std3__45__cpo5crendE - _ZN34_INTERNAL_3da9403c_4_k_cu_12b5159a6thrust24THRUST_300001_SM_1000_NS12placeholders2_7E)
_ZN34_INTERNAL_3da9403c_4_k_cu_12b5159a6thrust24THRUST_300001_SM_1000_NS12placeholders2_7E:
	.zero		1
	.type		_ZN34_INTERNAL_3da9403c_4_k_cu_12b5159a4cuda3std3__45__cpo5crendE,@object
	.size		_ZN34_INTERNAL_3da9403c_4_k_cu_12b5159a4cuda3std3__45__cpo5crendE,(_ZN34_INTERNAL_3da9403c_4_k_cu_12b5159a4cuda3std6ranges3__45__cpo4prevE - _ZN34_INTERNAL_3da9403c_4_k_cu_12b5159a4cuda3std3__45__cpo5crendE)
_ZN34_INTERNAL_3da9403c_4_k_cu_12b5159a4cuda3std3__45__cpo5crendE:
	.zero		1
	.type		_ZN34_INTERNAL_3da9403c_4_k_cu_12b5159a4cuda3std6ranges3__45__cpo4prevE,@object
	.size		_ZN34_INTERNAL_3da9403c_4_k_cu_12b5159a4cuda3std6ranges3__45__cpo4prevE,(_ZN34_INTERNAL_3da9403c_4_k_cu_12b5159a4cuda3std6ranges3__45__cpo9iter_moveE - _ZN34_INTERNAL_3da9403c_4_k_cu_12b5159a4cuda3std6ranges3__45__cpo4prevE)
_ZN34_INTERNAL_3da9403c_4_k_cu_12b5159a4cuda3std6ranges3__45__cpo4prevE:
	.zero		1
	.type		_ZN34_INTERNAL_3da9403c_4_k_cu_12b5159a4cuda3std6ranges3__45__cpo9iter_moveE,@object
	.size		_ZN34_INTERNAL_3da9403c_4_k_cu_12b5159a4cuda3std6ranges3__45__cpo9iter_moveE,(_ZN34_INTERNAL_3da9403c_4_k_cu_12b5159a6thrust24THRUST_300001_SM_1000_NS6system6detail10sequential3seqE - _ZN34_INTERNAL_3da9403c_4_k_cu_12b5159a4cuda3std6ranges3__45__cpo9iter_moveE)
_ZN34_INTERNAL_3da9403c_4_k_cu_12b5159a4cuda3std6ranges3__45__cpo9iter_moveE:
	.zero		1
	.type		_ZN34_INTERNAL_3da9403c_4_k_cu_12b5159a6thrust24THRUST_300001_SM_1000_NS6system6detail10sequential3seqE,@object
	.size		_ZN34_INTERNAL_3da9403c_4_k_cu_12b5159a6thrust24THRUST_300001_SM_1000_NS6system6detail10sequential3seqE,(_ZN34_INTERNAL_3da9403c_4_k_cu_12b5159a6thrust24THRUST_300001_SM_1000_NS12placeholders2_9E - _ZN34_INTERNAL_3da9403c_4_k_cu_12b5159a6thrust24THRUST_300001_SM_1000_NS6system6detail10sequential3seqE)
_ZN34_INTERNAL_3da9403c_4_k_cu_12b5159a6thrust24THRUST_300001_SM_1000_NS6system6detail10sequential3seqE:
	.zero		1
	.type		_ZN34_INTERNAL_3da9403c_4_k_cu_12b5159a6thrust24THRUST_300001_SM_1000_NS12placeholders2_9E,@object
	.size		_ZN34_INTERNAL_3da9403c_4_k_cu_12b5159a6thrust24THRUST_300001_SM_1000_NS12placeholders2_9E,(_ZN34_INTERNAL_3da9403c_4_k_cu_12b5159a4cuda3std3__419piecewise_constructE - _ZN34_INTERNAL_3da9403c_4_k_cu_12b5159a6thrust24THRUST_300001_SM_1000_NS12placeholders2_9E)
_ZN34_INTERNAL_3da9403c_4_k_cu_12b5159a6thrust24THRUST_300001_SM_1000_NS12placeholders2_9E:
	.zero		1
	.type		_ZN34_INTERNAL_3da9403c_4_k_cu_12b5159a4cuda3std3__419piecewise_constructE,@object
	.size		_ZN34_INTERNAL_3da9403c_4_k_cu_12b5159a4cuda3std3__419piecewise_constructE,(_ZN34_INTERNAL_3da9403c_4_k_cu_12b5159a4cuda3std6ranges3__45__cpo5cdataE - _ZN34_INTERNAL_3da9403c_4_k_cu_12b5159a4cuda3std3__419piecewise_constructE)
_ZN34_INTERNAL_3da9403c_4_k_cu_12b5159a4cuda3std3__419piecewise_constructE:
	.zero		1
	.type		_ZN34_INTERNAL_3da9403c_4_k_cu_12b5159a4cuda3std6ranges3__45__cpo5cdataE,@object
	.size		_ZN34_INTERNAL_3da9403c_4_k_cu_12b5159a4cuda3std6ranges3__45__cpo5cdataE,(_ZN34_INTERNAL_3da9403c_4_k_cu_12b5159a6thrust24THRUST_300001_SM_1000_NS12placeholders2_1E - _ZN34_INTERNAL_3da9403c_4_k_cu_12b5159a4cuda3std6ranges3__45__cpo5cdataE)
_ZN34_INTERNAL_3da9403c_4_k_cu_12b5159a4cuda3std6ranges3__45__cpo5cdataE:
	.zero		1
	.type		_ZN34_INTERNAL_3da9403c_4_k_cu_12b5159a6thrust24THRUST_300001_SM_1000_NS12placeholders2_1E,@object
	.size		_ZN34_INTERNAL_3da9403c_4_k_cu_12b5159a6thrust24THRUST_300001_SM_1000_NS12placeholders2_1E,(_ZN34_INTERNAL_3da9403c_4_k_cu_12b5159a4cuda3std3__45__cpo3endE - _ZN34_INTERNAL_3da9403c_4_k_cu_12b5159a6thrust24THRUST_300001_SM_1000_NS12placeholders2_1E)
_ZN34_INTERNAL_3da9403c_4_k_cu_12b5159a6thrust24THRUST_300001_SM_1000_NS12placeholders2_1E:
	.zero		1
	.type		_ZN34_INTERNAL_3da9403c_4_k_cu_12b5159a4cuda3std3__45__cpo3endE,@object
	.size		_ZN34_INTERNAL_3da9403c_4_k_cu_12b5159a4cuda3std3__45__cpo3endE,(_ZN34_INTERNAL_3da9403c_4_k_cu_12b5159a4cuda3std6ranges3__45__cpo3endE - _ZN34_INTERNAL_3da9403c_4_k_cu_12b5159a4cuda3std3__45__cpo3endE)
_ZN34_INTERNAL_3da9403c_4_k_cu_12b5159a4cuda3std3__45__cpo3endE:
	.zero		1
	.type		_ZN34_INTERNAL_3da9403c_4_k_cu_12b5159a4cuda3std6ranges3__45__cpo3endE,@object
	.size		_ZN34_INTERNAL_3da9403c_4_k_cu_12b5159a4cuda3std6ranges3__45__cpo3endE,(_ZN34_INTERNAL_3da9403c_4_k_cu_12b5159a6thrust24THRUST_300001_SM_1000_NS12placeholders2_5E - _ZN34_INTERNAL_3da9403c_4_k_cu_12b5159a4cuda3std6ranges3__45__cpo3endE)
_ZN34_INTERNAL_3da9403c_4_k_cu_12b5159a4cuda3std6ranges3__45__cpo3endE:
	.zero		1
	.type		_ZN34_INTERNAL_3da9403c_4_k_cu_12b5159a6thrust24THRUST_300001_SM_1000_NS12placeholders2_5E,@object
	.size		_ZN34_INTERNAL_3da9403c_4_k_cu_12b5159a6thrust24THRUST_300001_SM_1000_NS12placeholders2_5E,(_ZN34_INTERNAL_3da9403c_4_k_cu_12b5159a4cuda3std3__45__cpo4rendE - _ZN34_INTERNAL_3da9403c_4_k_cu_12b5159a6thrust24THRUST_300001_SM_1000_NS12placeholders2_5E)
_ZN34_INTERNAL_3da9403c_4_k_cu_12b5159a6thrust24THRUST_300001_SM_1000_NS12placeholders2_5E:
	.zero		1
	.type		_ZN34_INTERNAL_3da9403c_4_k_cu_12b5159a4cuda3std3__45__cpo4rendE,@object
	.size		_ZN34_INTERNAL_3da9403c_4_k_cu_12b5159a4cuda3std3__45__cpo4rendE,(_ZN34_INTERNAL_3da9403c_4_k_cu_12b5159a4cuda3std6ranges3__45__cpo9iter_swapE - _ZN34_INTERNAL_3da9403c_4_k_cu_12b5159a4cuda3std3__45__cpo4rendE)
_ZN34_INTERNAL_3da9403c_4_k_cu_12b5159a4cuda3std3__45__cpo4rendE:
	.zero		1
	.type		_ZN34_INTERNAL_3da9403c_4_k_cu_12b5159a4cuda3std6ranges3__45__cpo9iter_swapE,@object
	.size		_ZN34_INTERNAL_3da9403c_4_k_cu_12b5159a4cuda3std6ranges3__45__cpo9iter_swapE,(_ZN34_INTERNAL_3da9403c_4_k_cu_12b5159a4cuda3std3__48unexpectE - _ZN34_INTERNAL_3da9403c_4_k_cu_12b5159a4cuda3std6ranges3__45__cpo9iter_swapE)
_ZN34_INTERNAL_3da9403c_4_k_cu_12b5159a4cuda3std6ranges3__45__cpo9iter_swapE:
	.zero		1
	.type		_ZN34_INTERNAL_3da9403c_4_k_cu_12b5159a4cuda3std3__48unexpectE,@object
	.size		_ZN34_INTERNAL_3da9403c_4_k_cu_12b5159a4cuda3std3__48unexpectE,(_ZN34_INTERNAL_3da9403c_4_k_cu_12b5159a6thrust24THRUST_300001_SM_1000_NS8cuda_cub3parE - _ZN34_INTERNAL_3da9403c_4_k_cu_12b5159a4cuda3std3__48unexpectE)
_ZN34_INTERNAL_3da9403c_4_k_cu_12b5159a4cuda3std3__48unexpectE:
	.zero		1
	.type		_ZN34_INTERNAL_3da9403c_4_k_cu_12b5159a6thrust24THRUST_300001_SM_1000_NS8cuda_cub3parE,@object
	.size		_ZN34_INTERNAL_3da9403c_4_k_cu_12b5159a6thrust24THRUST_300001_SM_1000_NS8cuda_cub3parE,(.L_29 - _ZN34_INTERNAL_3da9403c_4_k_cu_12b5159a6thrust24THRUST_300001_SM_1000_NS8cuda_cub3parE)
_ZN34_INTERNAL_3da9403c_4_k_cu_12b5159a6thrust24THRUST_300001_SM_1000_NS8cuda_cub3parE:
	.zero		1
.L_29:


//--------------------- .nv.shared._ZN6thrust24THRUST_300001_SM_1000_NS8cuda_cub4core6detail13_kernel_agentINS1_8__reduce11ReduceAgentIPN4cuda3std3__45tupleIJdlEEESC_SB_lNS1_9__extrema9arg_max_fIdl4cmprEEEEJSC_SC_iSG_EEEvDpT0_ --------------------------
	.section	.nv.shared._ZN6thrust24THRUST_300001_SM_1000_NS8cuda_cub4core6detail13_kernel_agentINS1_8__reduce11ReduceAgentIPN4cuda3std3__45tupleIJdlEEESC_SB_lNS1_9__extrema9arg_max_fIdl4cmprEEEEJSC_SC_iSG_EEEvDpT0_,"aw",@nobits
	.sectionflags	@""
	.align	16
	.zero		1024


//--------------------- .nv.shared._ZN6thrust24THRUST_300001_SM_1000_NS8cuda_cub4core6detail13_kernel_agentINS1_8__reduce10DrainAgentIlEEJN3cub18CUB_300001_SM_10009GridQueueIyEElEEEvDpT0_ --------------------------
	.section	.nv.shared._ZN6thrust24THRUST_300001_SM_1000_NS8cuda_cub4core6detail13_kernel_agentINS1_8__reduce10DrainAgentIlEEJN3cub18CUB_300001_SM_10009GridQueueIyEElEEEvDpT0_,"aw",@nobits
	.sectionflags	@""
	.align	16
	.zero		1024


//--------------------- .nv.shared._ZN6thrust24THRUST_300001_SM_1000_NS8cuda_cub4core6detail13_kernel_agentINS1_8__reduce11ReduceAgentINS0_12zip_iteratorIN4cuda3std3__45tupleIJNS0_10device_ptrIdEENS0_17counting_iteratorIlNS0_11use_defaultESF_SF_EEEEEEEPNSB_IJdlEEESJ_lNS1_9__extrema9arg_max_fIdl4cmprEEEEJSI_SK_lN3cub18CUB_300001_SM_100013GridEvenShareIlEENSR_9GridQueueIyEESO_EEEvDpT0_ --------------------------
	.section	.nv.shared._ZN6thrust24THRUST_300001_SM_1000_NS8cuda_cub4core6detail13_kernel_agentINS1_8__reduce11ReduceAgentINS0_12zip_iteratorIN4cuda3std3__45tupleIJNS0_10device_ptrIdEENS0_17counting_iteratorIlNS0_11use_defaultESF_SF_EEEEEEEPNSB_IJdlEEESJ_lNS1_9__extrema9arg_max_fIdl4cmprEEEEJSI_SK_lN3cub18CUB_300001_SM_100013GridEvenShareIlEENSR_9GridQueueIyEESO_EEEvDpT0_,"aw",@nobits
	.sectionflags	@""
	.align	16
	.zero		1024


//--------------------- .nv.shared._ZN6thrust24THRUST_300001_SM_1000_NS8cuda_cub4core6detail13_kernel_agentINS1_8__reduce11ReduceAgentINS0_12zip_iteratorIN4cuda3std3__45tupleIJNS0_10device_ptrIdEENS0_17counting_iteratorIlNS0_11use_defaultESF_SF_EEEEEEEPNSB_IJdlEEESJ_lNS1_9__extrema9arg_max_fIdl4cmprEEEEJSI_SK_lSO_EEEvDpT0_ --------------------------
	.section	.nv.shared._ZN6thrust24THRUST_300001_SM_1000_NS8cuda_cub4core6detail13_kernel_agentINS1_8__reduce11ReduceAgentINS0_12zip_iteratorIN4cuda3std3__45tupleIJNS0_10device_ptrIdEENS0_17counting_iteratorIlNS0_11use_defaultESF_SF_EEEEEEEPNSB_IJdlEEESJ_lNS1_9__extrema9arg_max_fIdl4cmprEEEEJSI_SK_lSO_EEEvDpT0_,"aw",@nobits
	.sectionflags	@""
	.align	16
	.zero		1024


//--------------------- .nv.shared._ZN6thrust24THRUST_300001_SM_1000_NS8cuda_cub4core6detail13_kernel_agentINS1_8__reduce11ReduceAgentIPN4cuda3std3__45tupleIJdlEEESC_SB_iNS1_9__extrema9arg_max_fIdl4cmprEEEEJSC_SC_iSG_EEEvDpT0_ --------------------------
	.section	.nv.shared._ZN6thrust24THRUST_300001_SM_1000_NS8cuda_cub4core6detail13_kernel_agentINS1_8__reduce11ReduceAgentIPN4cuda3std3__45tupleIJdlEEESC_SB_iNS1_9__extrema9arg_max_fIdl4cmprEEEEJSC_SC_iSG_EEEvDpT0_,"aw",@nobits
	.sectionflags	@""
	.align	16
	.zero		1024


//--------------------- .nv.shared._ZN6thrust24THRUST_300001_SM_1000_NS8cuda_cub4core6detail13_kernel_agentINS1_8__reduce10DrainAgentIiEEJN3cub18CUB_300001_SM_10009GridQueueIjEEiEEEvDpT0_ --------------------------
	.section	.nv.shared._ZN6thrust24THRUST_300001_SM_1000_NS8cuda_cub4core6detail13_kernel_agentINS1_8__reduce10DrainAgentIiEEJN3cub18CUB_300001_SM_10009GridQueueIjEEiEEEvDpT0_,"aw",@nobits
	.sectionflags	@""
	.align	16
	.zero		1024


//--------------------- .nv.shared._ZN6thrust24THRUST_300001_SM_1000_NS8cuda_cub4core6detail13_kernel_agentINS1_8__reduce11ReduceAgentINS0_12zip_iteratorIN4cuda3std3__45tupleIJNS0_10device_ptrIdEENS0_17counting_iteratorIlNS0_11use_defaultESF_SF_EEEEEEEPNSB_IJdlEEESJ_iNS1_9__extrema9arg_max_fIdl4cmprEEEEJSI_SK_iN3cub18CUB_300001_SM_100013GridEvenShareIiEENSR_9GridQueueIjEESO_EEEvDpT0_ --------------------------
	.section	.nv.shared._ZN6thrust24THRUST_300001_SM_1000_NS8cuda_cub4core6detail13_kernel_agentINS1_8__reduce11ReduceAgentINS0_12zip_iteratorIN4cuda3std3__45tupleIJNS0_10device_ptrIdEENS0_17counting_iteratorIlNS0_11use_defaultESF_SF_EEEEEEEPNSB_IJdlEEESJ_iNS1_9__extrema9arg_max_fIdl4cmprEEEEJSI_SK_iN3cub18CUB_300001_SM_100013GridEvenShareIiEENSR_9GridQueueIjEESO_EEEvDpT0_,"aw",@nobits
	.sectionflags	@""
	.align	16
	.zero		1024


//--------------------- .nv.shared._ZN6thrust24THRUST_300001_SM_1000_NS8cuda_cub4core6detail13_kernel_agentINS1_8__reduce11ReduceAgentINS0_12zip_iteratorIN4cuda3std3__45tupleIJNS0_10device_ptrIdEENS0_17counting_iteratorIlNS0_11use_defaultESF_SF_EEEEEEEPNSB_IJdlEEESJ_iNS1_9__extrema9arg_max_fIdl4cmprEEEEJSI_SK_iSO_EEEvDpT0_ --------------------------
	.section	.nv.shared._ZN6thrust24THRUST_300001_SM_1000_NS8cuda_cub4core6detail13_kernel_agentINS1_8__reduce11ReduceAgentINS0_12zip_iteratorIN4cuda3std3__45tupleIJNS0_10device_ptrIdEENS0_17counting_iteratorIlNS0_11use_defaultESF_SF_EEEEEEEPNSB_IJdlEEESJ_iNS1_9__extrema9arg_max_fIdl4cmprEEEEJSI_SK_iSO_EEEvDpT0_,"aw",@nobits
	.sectionflags	@""
	.align	16
	.zero		1024


//--------------------- .nv.shared._Z7k_lucolPdjj --------------------------
	.section	.nv.shared._Z7k_lucolPdjj,"aw",@nobits
	.sectionflags	@""
	.align	16
	.zero		1024


//--------------------- .nv.shared._Z13k_swapcolumnsPdjjj --------------------------
	.section	.nv.shared._Z13k_swapcolumnsPdjjj,"aw",@nobits
	.sectionflags	@""
	.align	16
	.zero		1024


//--------------------- .nv.constant0._ZN3cub18CUB_300001_SM_10006detail11EmptyKernelIvEEvv --------------------------
	.section	.nv.constant0._ZN3cub18CUB_300001_SM_10006detail11EmptyKernelIvEEvv,"a",@progbits
	.sectionflags	@""
	.align	4
.nv.constant0._ZN3cub18CUB_300001_SM_10006detail11EmptyKernelIvEEvv:
	.zero		896


//--------------------- .nv.constant0._ZN6thrust24THRUST_300001_SM_1000_NS8cuda_cub4core6detail13_kernel_agentINS1_8__reduce11ReduceAgentIPN4cuda3std3__45tupleIJdlEEESC_SB_lNS1_9__extrema9arg_max_fIdl4cmprEEEEJSC_SC_iSG_EEEvDpT0_ --------------------------
	.section	.nv.constant0._ZN6thrust24THRUST_300001_SM_1000_NS8cuda_cub4core6detail13_kernel_agentINS1_8__reduce11ReduceAgentIPN4cuda3std3__45tupleIJdlEEESC_SB_lNS1_9__extrema9arg_max_fIdl4cmprEEEEJSC_SC_iSG_EEEvDpT0_,"a",@progbits
	.sectionflags	@""
	.align	4
.nv.constant0._ZN6thrust24THRUST_300001_SM_1000_NS8cuda_cub4core6detail13_kernel_agentINS1_8__reduce11ReduceAgentIPN4cuda3std3__45tupleIJdlEEESC_SB_lNS1_9__extrema9arg_max_fIdl4cmprEEEEJSC_SC_iSG_EEEvDpT0_:
	.zero		917


//--------------------- .nv.constant0._ZN6thrust24THRUST_300001_SM_1000_NS8cuda_cub4core6detail13_kernel_agentINS1_8__reduce10DrainAgentIlEEJN3cub18CUB_300001_SM_10009GridQueueIyEElEEEvDpT0_ --------------------------
	.section	.nv.constant0._ZN6thrust24THRUST_300001_SM_1000_NS8cuda_cub4core6detail13_kernel_agentINS1_8__reduce10DrainAgentIlEEJN3cub18CUB_300001_SM_10009GridQueueIyEElEEEvDpT0_,"a",@progbits
	.sectionflags	@""
	.align	4
.nv.constant0._ZN6thrust24THRUST_300001_SM_1000_NS8cuda_cub4core6detail13_kernel_agentINS1_8__reduce10DrainAgentIlEEJN3cub18CUB_300001_SM_10009GridQueueIyEElEEEvDpT0_:
	.zero		912


//--------------------- .nv.constant0._ZN6thrust24THRUST_300001_SM_1000_NS8cuda_cub4core6detail13_kernel_agentINS1_8__reduce11ReduceAgentINS0_12zip_iteratorIN4cuda3std3__45tupleIJNS0_10device_ptrIdEENS0_17counting_iteratorIlNS0_11use_defaultESF_SF_EEEEEEEPNSB_IJdlEEESJ_lNS1_9__extrema9arg_max_fIdl4cmprEEEEJSI_SK_lN3cub18CUB_300001_SM_100013GridEvenShareIlEENSR_9GridQueueIyEESO_EEEvDpT0_ --------------------------
	.section	.nv.constant0._ZN6thrust24THRUST_300001_SM_1000_NS8cuda_cub4core6detail13_kernel_agentINS1_8__reduce11ReduceAgentINS0_12zip_iteratorIN4cuda3std3__45tupleIJNS0_10device_ptrIdEENS0_17counting_iteratorIlNS0_11use_defaultESF_SF_EEEEEEEPNSB_IJdlEEESJ_lNS1_9__extrema9arg_max_fIdl4cmprEEEEJSI_SK_lN3cub18CUB_300001_SM_100013GridEvenShareIlEENSR_9GridQueueIyEESO_EEEvDpT0_,"a",@progbits
	.sectionflags	@""
	.align	4
.nv.constant0._ZN6thrust24THRUST_300001_SM_1000_NS8cuda_cub4core6detail13_kernel_agentINS1_8__reduce11ReduceAgentINS0_12zip_iteratorIN4cuda3std3__45tupleIJNS0_10device_ptrIdEENS0_17counting_iteratorIlNS0_11use_defaultESF_SF_EEEEEEEPNSB_IJdlEEESJ_lNS1_9__extrema9arg_max_fIdl4cmprEEEEJSI_SK_lN3cub18CUB_300001_SM_100013GridEvenShareIlEENSR_9GridQueueIyEESO_EEEvDpT0_:
	.zero		1009


//--------------------- .nv.constant0._ZN6thrust24THRUST_300001_SM_1000_NS8cuda_cub4core6detail13_kernel_agentINS1_8__reduce11ReduceAgentINS0_12zip_iteratorIN4cuda3std3__45tupleIJNS0_10device_ptrIdEENS0_17counting_iteratorIlNS0_11use_defaultESF_SF_EEEEEEEPNSB_IJdlEEESJ_lNS1_9__extrema9arg_max_fIdl4cmprEEEEJSI_SK_lSO_EEEvDpT0_ --------------------------
	.section	.nv.constant0._ZN6thrust24THRUST_300001_SM_1000_NS8cuda_cub4core6detail13_kernel_agentINS1_8__reduce11ReduceAgentINS0_12zip_iteratorIN4cuda3std3__45tupleIJNS0_10device_ptrIdEENS0_17counting_iteratorIlNS0_11use_defaultESF_SF_EEEEEEEPNSB_IJdlEEESJ_lNS1_9__extrema9arg_max_fIdl4cmprEEEEJSI_SK_lSO_EEEvDpT0_,"a",@progbits
	.sectionflags	@""
	.align	4
.nv.constant0._ZN6thrust24THRUST_300001_SM_1000_NS8cuda_cub4core6detail13_kernel_agentINS1_8__reduce11ReduceAgentINS0_12zip_iteratorIN4cuda3std3__45tupleIJNS0_10device_ptrIdEENS0_17counting_iteratorIlNS0_11use_defaultESF_SF_EEEEEEEPNSB_IJdlEEESJ_lNS1_9__extrema9arg_max_fIdl4cmprEEEEJSI_SK_lSO_EEEvDpT0_:
	.zero		929


//--------------------- .nv.constant0._ZN6thrust24THRUST_300001_SM_1000_NS8cuda_cub4core6detail13_kernel_agentINS1_8__reduce11ReduceAgentIPN4cuda3std3__45tupleIJdlEEESC_SB_iNS1_9__extrema9arg_max_fIdl4cmprEEEEJSC_SC_iSG_EEEvDpT0_ --------------------------
	.section	.nv.constant0._ZN6thrust24THRUST_300001_SM_1000_NS8cuda_cub4core6detail13_kernel_agentINS1_8__reduce11ReduceAgentIPN4cuda3std3__45tupleIJdlEEESC_SB_iNS1_9__extrema9arg_max_fIdl4cmprEEEEJSC_SC_iSG_EEEvDpT0_,"a",@progbits
	.sectionflags	@""
	.align	4
.nv.constant0._ZN6thrust24THRUST_300001_SM_1000_NS8cuda_cub4core6detail13_kernel_agentINS1_8__reduce11ReduceAgentIPN4cuda3std3__45tupleIJdlEEESC_SB_iNS1_9__extrema9arg_max_fIdl4cmprEEEEJSC_SC_iSG_EEEvDpT0_:
	.zero		917


//--------------------- .nv.constant0._ZN6thrust24THRUST_300001_SM_1000_NS8cuda_cub4core6detail13_kernel_agentINS1_8__reduce10DrainAgentIiEEJN3cub18CUB_300001_SM_10009GridQueueIjEEiEEEvDpT0_ --------------------------
	.section	.nv.constant0._ZN6thrust24THRUST_300001_SM_1000_NS8cuda_cub4core6detail13_kernel_agentINS1_8__reduce10DrainAgentIiEEJN3cub18CUB_300001_SM_10009GridQueueIjEEiEEEvDpT0_,"a",@progbits
	.sectionflags	@""
	.align	4
.nv.constant0._ZN6thrust24THRUST_300001_SM_1000_NS8cuda_cub4core6detail13_kernel_agentINS1_8__reduce10DrainAgentIiEEJN3cub18CUB_300001_SM_10009GridQueueIjEEiEEEvDpT0_:
	.zero		908


//--------------------- .nv.constant0._ZN6thrust24THRUST_300001_SM_1000_NS8cuda_cub4core6detail13_kernel_agentINS1_8__reduce11ReduceAgentINS0_12zip_iteratorIN4cuda3std3__45tupleIJNS0_10device_ptrIdEENS0_17counting_iteratorIlNS0_11use_defaultESF_SF_EEEEEEEPNSB_IJdlEEESJ_iNS1_9__extrema9arg_max_fIdl4cmprEEEEJSI_SK_iN3cub18CUB_300001_SM_100013GridEvenShareIiEENSR_9GridQueueIjEESO_EEEvDpT0_ --------------------------
	.section	.nv.constant0._ZN6thrust24THRUST_300001_SM_1000_NS8cuda_cub4core6detail13_kernel_agentINS1_8__reduce11ReduceAgentINS0_12zip_iteratorIN4cuda3std3__45tupleIJNS0_10device_ptrIdEENS0_17counting_iteratorIlNS0_11use_defaultESF_SF_EEEEEEEPNSB_IJdlEEESJ_iNS1_9__extrema9arg_max_fIdl4cmprEEEEJSI_SK_iN3cub18CUB_300001_SM_100013GridEvenShareIiEENSR_9GridQueueIjEESO_EEEvDpT0_,"a",@progbits
	.sectionflags	@""
	.align	4
.nv.constant0._ZN6thrust24THRUST_300001_SM_1000_NS8cuda_cub4core6detail13_kernel_agentINS1_8__reduce11ReduceAgentINS0_12zip_iteratorIN4cuda3std3__45tupleIJNS0_10device_ptrIdEENS0_17counting_iteratorIlNS0_11use_defaultESF_SF_EEEEEEEPNSB_IJdlEEESJ_iNS1_9__extrema9arg_max_fIdl4cmprEEEEJSI_SK_iN3cub18CUB_300001_SM_100013GridEvenShareIiEENSR_9GridQueueIjEESO_EEEvDpT0_:
	.zero		977


//--------------------- .nv.constant0._ZN6thrust24THRUST_300001_SM_1000_NS8cuda_cub4core6detail13_kernel_agentINS1_8__reduce11ReduceAgentINS0_12zip_iteratorIN4cuda3std3__45tupleIJNS0_10device_ptrIdEENS0_17counting_iteratorIlNS0_11use_defaultESF_SF_EEEEEEEPNSB_IJdlEEESJ_iNS1_9__extrema9arg_max_fIdl4cmprEEEEJSI_SK_iSO_EEEvDpT0_ --------------------------
	.section	.nv.constant0._ZN6thrust24THRUST_300001_SM_1000_NS8cuda_cub4core6detail13_kernel_agentINS1_8__reduce11ReduceAgentINS0_12zip_iteratorIN4cuda3std3__45tupleIJNS0_10device_ptrIdEENS0_17counting_iteratorIlNS0_11use_defaultESF_SF_EEEEEEEPNSB_IJdlEEESJ_iNS1_9__extrema9arg_max_fIdl4cmprEEEEJSI_SK_iSO_EEEvDpT0_,"a",@progbits
	.sectionflags	@""
	.align	4
.nv.constant0._ZN6thrust24THRUST_300001_SM_1000_NS8cuda_cub4core6detail13_kernel_agentINS1_8__reduce11ReduceAgentINS0_12zip_iteratorIN4cuda3std3__45tupleIJNS0_10device_ptrIdEENS0_17counting_iteratorIlNS0_11use_defaultESF_SF_EEEEEEEPNSB_IJdlEEESJ_iNS1_9__extrema9arg_max_fIdl4cmprEEEEJSI_SK_iSO_EEEvDpT0_:
	.zero		925


//--------------------- .nv.constant0._Z7k_lucolPdjj --------------------------
	.section	.nv.constant0._Z7k_lucolPdjj,"a",@progbits
	.sectionflags	@""
	.align	4
.nv.constant0._Z7k_lucolPdjj:
	.zero		912


//--------------------- .nv.constant0._Z13k_swapcolumnsPdjjj --------------------------
	.section	.nv.constant0._Z13k_swapcolumnsPdjjj,"a",@progbits
	.sectionflags	@""
	.align	4
.nv.constant0._Z13k_swapcolumnsPdjjj:
	.zero		916


//--------------------- SYMBOLS --------------------------

	.type		.nv.reservedSmem.offset0,@object
	.size		.nv.reservedSmem.offset0,0x4
	.type		.nv.reservedSmem.cap,@object
	.size		.nv.reservedSmem.cap,0x4
